//
// Generated by NVIDIA NVVM Compiler
//
// Compiler Build ID: CL-36424714
// Cuda compilation tools, release 13.0, V13.0.88
// Based on NVVM 20.0.0
//

.version 9.0
.target sm_100
.address_size 64

	// .globl	_Z17calculationMatrixPdPKd
// _ZZN3cub18CUB_300001_SM_10006detail6reduce28DeviceReduceSingleTileKernelINS2_10policy_hubIdjN4cuda3__47maximumIvEEE10Policy1000EPdSB_jS8_ddNS5_3std3__410__identityEEEvT0_T1_T2_T3_T4_T6_E12temp_storage has been demoted
// _ZZN3cub18CUB_300001_SM_10006detail6reduce18DeviceReduceKernelINS2_10policy_hubIdjN4cuda3__47maximumIvEEE10Policy1000EPdjS8_dNS5_3std3__410__identityEEEvT0_PT3_T1_NS0_13GridEvenShareISI_EET2_T4_E12temp_storage has been demoted
// _ZZN3cub18CUB_300001_SM_10006detail6reduce28DeviceReduceSingleTileKernelINS2_10policy_hubIdjN4cuda3__47maximumIvEEE10Policy1000EPdSB_iS8_ddNS5_3std3__410__identityEEEvT0_T1_T2_T3_T4_T6_E12temp_storage has been demoted
.global .align 1 .b8 _ZN34_INTERNAL_29e116b3_4_k_cu_eff5af914cuda3std3__45__cpo5beginE[1];
.global .align 1 .b8 _ZN34_INTERNAL_29e116b3_4_k_cu_eff5af914cuda3std3__45__cpo3endE[1];
.global .align 1 .b8 _ZN34_INTERNAL_29e116b3_4_k_cu_eff5af914cuda3std3__45__cpo6cbeginE[1];
.global .align 1 .b8 _ZN34_INTERNAL_29e116b3_4_k_cu_eff5af914cuda3std3__45__cpo4cendE[1];
.global .align 1 .b8 _ZN34_INTERNAL_29e116b3_4_k_cu_eff5af914cuda3std3__45__cpo6rbeginE[1];
.global .align 1 .b8 _ZN34_INTERNAL_29e116b3_4_k_cu_eff5af914cuda3std3__45__cpo4rendE[1];
.global .align 1 .b8 _ZN34_INTERNAL_29e116b3_4_k_cu_eff5af914cuda3std3__45__cpo7crbeginE[1];
.global .align 1 .b8 _ZN34_INTERNAL_29e116b3_4_k_cu_eff5af914cuda3std3__45__cpo5crendE[1];
.global .align 1 .b8 _ZN34_INTERNAL_29e116b3_4_k_cu_eff5af914cuda3std3__436_GLOBAL__N__29e116b3_4_k_cu_eff5af916ignoreE[1];
.global .align 1 .b8 _ZN34_INTERNAL_29e116b3_4_k_cu_eff5af914cuda3std3__419piecewise_constructE[1];
.global .align 1 .b8 _ZN34_INTERNAL_29e116b3_4_k_cu_eff5af914cuda3std3__48in_placeE[1];
.global .align 1 .b8 _ZN34_INTERNAL_29e116b3_4_k_cu_eff5af914cuda3std3__420unreachable_sentinelE[1];
.global .align 1 .b8 _ZN34_INTERNAL_29e116b3_4_k_cu_eff5af914cuda3std3__47nulloptE[1];
.global .align 1 .b8 _ZN34_INTERNAL_29e116b3_4_k_cu_eff5af914cuda3std3__48unexpectE[1];
.global .align 1 .b8 _ZN34_INTERNAL_29e116b3_4_k_cu_eff5af914cuda3std6ranges3__45__cpo4swapE[1];
.global .align 1 .b8 _ZN34_INTERNAL_29e116b3_4_k_cu_eff5af914cuda3std6ranges3__45__cpo9iter_moveE[1];
.global .align 1 .b8 _ZN34_INTERNAL_29e116b3_4_k_cu_eff5af914cuda3std6ranges3__45__cpo5beginE[1];
.global .align 1 .b8 _ZN34_INTERNAL_29e116b3_4_k_cu_eff5af914cuda3std6ranges3__45__cpo3endE[1];
.global .align 1 .b8 _ZN34_INTERNAL_29e116b3_4_k_cu_eff5af914cuda3std6ranges3__45__cpo6cbeginE[1];
.global .align 1 .b8 _ZN34_INTERNAL_29e116b3_4_k_cu_eff5af914cuda3std6ranges3__45__cpo4cendE[1];
.global .align 1 .b8 _ZN34_INTERNAL_29e116b3_4_k_cu_eff5af914cuda3std6ranges3__45__cpo7advanceE[1];
.global .align 1 .b8 _ZN34_INTERNAL_29e116b3_4_k_cu_eff5af914cuda3std6ranges3__45__cpo9iter_swapE[1];
.global .align 1 .b8 _ZN34_INTERNAL_29e116b3_4_k_cu_eff5af914cuda3std6ranges3__45__cpo4nextE[1];
.global .align 1 .b8 _ZN34_INTERNAL_29e116b3_4_k_cu_eff5af914cuda3std6ranges3__45__cpo4prevE[1];
.global .align 1 .b8 _ZN34_INTERNAL_29e116b3_4_k_cu_eff5af914cuda3std6ranges3__45__cpo4dataE[1];
.global .align 1 .b8 _ZN34_INTERNAL_29e116b3_4_k_cu_eff5af914cuda3std6ranges3__45__cpo5cdataE[1];
.global .align 1 .b8 _ZN34_INTERNAL_29e116b3_4_k_cu_eff5af914cuda3std6ranges3__45__cpo4sizeE[1];
.global .align 1 .b8 _ZN34_INTERNAL_29e116b3_4_k_cu_eff5af914cuda3std6ranges3__45__cpo5ssizeE[1];
.global .align 1 .b8 _ZN34_INTERNAL_29e116b3_4_k_cu_eff5af914cuda3std6ranges3__45__cpo8distanceE[1];
.global .align 1 .b8 _ZN34_INTERNAL_29e116b3_4_k_cu_eff5af916thrust24THRUST_300001_SM_1000_NS6system6detail10sequential3seqE[1];
.global .align 1 .b8 _ZN34_INTERNAL_29e116b3_4_k_cu_eff5af916thrust24THRUST_300001_SM_1000_NS12placeholders2_1E[1];
.global .align 1 .b8 _ZN34_INTERNAL_29e116b3_4_k_cu_eff5af916thrust24THRUST_300001_SM_1000_NS12placeholders2_2E[1];
.global .align 1 .b8 _ZN34_INTERNAL_29e116b3_4_k_cu_eff5af916thrust24THRUST_300001_SM_1000_NS12placeholders2_3E[1];
.global .align 1 .b8 _ZN34_INTERNAL_29e116b3_4_k_cu_eff5af916thrust24THRUST_300001_SM_1000_NS12placeholders2_4E[1];
.global .align 1 .b8 _ZN34_INTERNAL_29e116b3_4_k_cu_eff5af916thrust24THRUST_300001_SM_1000_NS12placeholders2_5E[1];
.global .align 1 .b8 _ZN34_INTERNAL_29e116b3_4_k_cu_eff5af916thrust24THRUST_300001_SM_1000_NS12placeholders2_6E[1];
.global .align 1 .b8 _ZN34_INTERNAL_29e116b3_4_k_cu_eff5af916thrust24THRUST_300001_SM_1000_NS12placeholders2_7E[1];
.global .align 1 .b8 _ZN34_INTERNAL_29e116b3_4_k_cu_eff5af916thrust24THRUST_300001_SM_1000_NS12placeholders2_8E[1];
.global .align 1 .b8 _ZN34_INTERNAL_29e116b3_4_k_cu_eff5af916thrust24THRUST_300001_SM_1000_NS12placeholders2_9E[1];
.global .align 1 .b8 _ZN34_INTERNAL_29e116b3_4_k_cu_eff5af916thrust24THRUST_300001_SM_1000_NS12placeholders3_10E[1];

.visible .entry _Z17calculationMatrixPdPKd(
	.param .u64 .ptr .align 1 _Z17calculationMatrixPdPKd_param_0,
	.param .u64 .ptr .align 1 _Z17calculationMatrixPdPKd_param_1
)
{
	.reg .pred 	%p<8>;
	.reg .b32 	%r<5>;
	.reg .b64 	%rd<18>;
	.reg .b64 	%fd<9>;

	ld.param.u64 	%rd1, [_Z17calculationMatrixPdPKd_param_0];
	ld.param.u64 	%rd2, [_Z17calculationMatrixPdPKd_param_1];
	mov.u32 	%r1, %ctaid.x;
	mov.u32 	%r2, %tid.x;
	mov.u32 	%r3, %ntid.x;
	setp.eq.s32 	%p1, %r1, 0;
	setp.eq.s32 	%p2, %r1, %r3;
	or.pred  	%p3, %p1, %p2;
	setp.eq.s32 	%p4, %r2, 0;
	or.pred  	%p5, %p4, %p3;
	setp.eq.s32 	%p6, %r2, %r3;
	or.pred  	%p7, %p6, %p5;
	@%p7 bra 	$L__BB0_2;
	cvta.to.global.u64 	%rd3, %rd2;
	cvta.to.global.u64 	%rd4, %rd1;
	cvt.u64.u32 	%rd5, %r2;
	add.s32 	%r4, %r3, 1;
	cvt.u64.u32 	%rd6, %r4;
	mul.wide.u32 	%rd7, %r4, %r1;
	add.s64 	%rd8, %rd7, %rd5;
	shl.b64 	%rd9, %rd8, 3;
	add.s64 	%rd10, %rd3, %rd9;
	ld.global.f64 	%fd1, [%rd10+-8];
	sub.s64 	%rd11, %rd7, %rd6;
	add.s64 	%rd12, %rd11, %rd5;
	shl.b64 	%rd13, %rd12, 3;
	add.s64 	%rd14, %rd3, %rd13;
	ld.global.f64 	%fd2, [%rd14];
	add.f64 	%fd3, %fd1, %fd2;
	mul.wide.u32 	%rd15, %r4, 8;
	add.s64 	%rd16, %rd10, %rd15;
	ld.global.f64 	%fd4, [%rd16];
	add.f64 	%fd5, %fd3, %fd4;
	ld.global.f64 	%fd6, [%rd10+8];
	add.f64 	%fd7, %fd5, %fd6;
	mul.f64 	%fd8, %fd7, 0d3FD0000000000000;
	add.s64 	%rd17, %rd4, %rd9;
	st.global.f64 	[%rd17], %fd8;
$L__BB0_2:
	ret;

}
	// .globl	_Z19getDifferenceMatrixPKdS0_Pd
.visible .entry _Z19getDifferenceMatrixPKdS0_Pd(
	.param .u64 .ptr .align 1 _Z19getDifferenceMatrixPKdS0_Pd_param_0,
	.param .u64 .ptr .align 1 _Z19getDifferenceMatrixPKdS0_Pd_param_1,
	.param .u64 .ptr .align 1 _Z19getDifferenceMatrixPKdS0_Pd_param_2
)
{
	.reg .pred 	%p<8>;
	.reg .b32 	%r<24>;
	.reg .b64 	%rd<11>;
	.reg .b64 	%fd<5>;

	ld.param.u64 	%rd1, [_Z19getDifferenceMatrixPKdS0_Pd_param_0];
	ld.param.u64 	%rd2, [_Z19getDifferenceMatrixPKdS0_Pd_param_1];
	ld.param.u64 	%rd3, [_Z19getDifferenceMatrixPKdS0_Pd_param_2];
	mov.u32 	%r4, %ctaid.x;
	mov.u32 	%r5, %nctaid.y;
	mov.u32 	%r6, %ctaid.y;
	mad.lo.s32 	%r7, %r5, %r6, %r4;
	mov.u32 	%r8, %tid.x;
	mov.u32 	%r9, %tid.y;
	mov.u32 	%r10, %ntid.x;
	mov.u32 	%r11, %ntid.y;
	mad.lo.s32 	%r12, %r7, %r11, %r9;
	mad.lo.s32 	%r13, %r12, %r10, %r8;
	mov.u32 	%r14, %nctaid.x;
	mul.lo.s32 	%r15, %r14, %r10;
	mul.lo.s32 	%r16, %r5, %r11;
	div.s32 	%r18, %r13, %r15;
	mul.lo.s32 	%r19, %r18, %r15;
	sub.s32 	%r20, %r13, %r19;
	setp.eq.s32 	%p1, %r18, 0;
	add.s32 	%r21, %r16, -1;
	setp.eq.s32 	%p2, %r18, %r21;
	or.pred  	%p3, %p1, %p2;
	setp.eq.s32 	%p4, %r20, 0;
	or.pred  	%p5, %p3, %p4;
	add.s32 	%r22, %r15, -1;
	setp.eq.s32 	%p6, %r20, %r22;
	or.pred  	%p7, %p5, %p6;
	@%p7 bra 	$L__BB1_2;
	cvta.to.global.u64 	%rd4, %rd2;
	cvta.to.global.u64 	%rd5, %rd1;
	cvta.to.global.u64 	%rd6, %rd3;
	mad.lo.s32 	%r23, %r18, %r15, %r20;
	mul.wide.s32 	%rd7, %r23, 8;
	add.s64 	%rd8, %rd4, %rd7;
	ld.global.f64 	%fd1, [%rd8];
	add.s64 	%rd9, %rd5, %rd7;
	ld.global.f64 	%fd2, [%rd9];
	sub.f64 	%fd3, %fd1, %fd2;
	abs.f64 	%fd4, %fd3;
	add.s64 	%rd10, %rd6, %rd7;
	st.global.f64 	[%rd10], %fd4;
$L__BB1_2:
	ret;

}
	// .globl	_ZN3cub18CUB_300001_SM_10006detail11EmptyKernelIvEEvv
.visible .entry _ZN3cub18CUB_300001_SM_10006detail11EmptyKernelIvEEvv()
{


	ret;

}
	// .globl	_ZN3cub18CUB_300001_SM_10006detail6reduce28DeviceReduceSingleTileKernelINS2_10policy_hubIdjN4cuda3__47maximumIvEEE10Policy1000EPdSB_jS8_ddNS5_3std3__410__identityEEEvT0_T1_T2_T3_T4_T6_
.visible .entry _ZN3cub18CUB_300001_SM_10006detail6reduce28DeviceReduceSingleTileKernelINS2_10policy_hubIdjN4cuda3__47maximumIvEEE10Policy1000EPdSB_jS8_ddNS5_3std3__410__identityEEEvT0_T1_T2_T3_T4_T6_(
	.param .u64 .ptr .align 1 _ZN3cub18CUB_300001_SM_10006detail6reduce28DeviceReduceSingleTileKernelINS2_10policy_hubIdjN4cuda3__47maximumIvEEE10Policy1000EPdSB_jS8_ddNS5_3std3__410__identityEEEvT0_T1_T2_T3_T4_T6__param_0,
	.param .u64 .ptr .align 1 _ZN3cub18CUB_300001_SM_10006detail6reduce28DeviceReduceSingleTileKernelINS2_10policy_hubIdjN4cuda3__47maximumIvEEE10Policy1000EPdSB_jS8_ddNS5_3std3__410__identityEEEvT0_T1_T2_T3_T4_T6__param_1,
	.param .u32 _ZN3cub18CUB_300001_SM_10006detail6reduce28DeviceReduceSingleTileKernelINS2_10policy_hubIdjN4cuda3__47maximumIvEEE10Policy1000EPdSB_jS8_ddNS5_3std3__410__identityEEEvT0_T1_T2_T3_T4_T6__param_2,
	.param .align 1 .b8 _ZN3cub18CUB_300001_SM_10006detail6reduce28DeviceReduceSingleTileKernelINS2_10policy_hubIdjN4cuda3__47maximumIvEEE10Policy1000EPdSB_jS8_ddNS5_3std3__410__identityEEEvT0_T1_T2_T3_T4_T6__param_3[1],
	.param .f64 _ZN3cub18CUB_300001_SM_10006detail6reduce28DeviceReduceSingleTileKernelINS2_10policy_hubIdjN4cuda3__47maximumIvEEE10Policy1000EPdSB_jS8_ddNS5_3std3__410__identityEEEvT0_T1_T2_T3_T4_T6__param_4,
	.param .align 1 .b8 _ZN3cub18CUB_300001_SM_10006detail6reduce28DeviceReduceSingleTileKernelINS2_10policy_hubIdjN4cuda3__47maximumIvEEE10Policy1000EPdSB_jS8_ddNS5_3std3__410__identityEEEvT0_T1_T2_T3_T4_T6__param_5[1]
)
.maxntid 256
.minnctapersm 1
{
	.reg .pred 	%p<220>;
	.reg .b32 	%r<482>;
	.reg .b64 	%rd<205>;
	.reg .b64 	%fd<381>;
	// demoted variable
	.shared .align 8 .b8 _ZZN3cub18CUB_300001_SM_10006detail6reduce28DeviceReduceSingleTileKernelINS2_10policy_hubIdjN4cuda3__47maximumIvEEE10Policy1000EPdSB_jS8_ddNS5_3std3__410__identityEEEvT0_T1_T2_T3_T4_T6_E12temp_storage[80];
	ld.param.u64 	%rd16, [_ZN3cub18CUB_300001_SM_10006detail6reduce28DeviceReduceSingleTileKernelINS2_10policy_hubIdjN4cuda3__47maximumIvEEE10Policy1000EPdSB_jS8_ddNS5_3std3__410__identityEEEvT0_T1_T2_T3_T4_T6__param_0];
	ld.param.u64 	%rd17, [_ZN3cub18CUB_300001_SM_10006detail6reduce28DeviceReduceSingleTileKernelINS2_10policy_hubIdjN4cuda3__47maximumIvEEE10Policy1000EPdSB_jS8_ddNS5_3std3__410__identityEEEvT0_T1_T2_T3_T4_T6__param_1];
	ld.param.u32 	%r69, [_ZN3cub18CUB_300001_SM_10006detail6reduce28DeviceReduceSingleTileKernelINS2_10policy_hubIdjN4cuda3__47maximumIvEEE10Policy1000EPdSB_jS8_ddNS5_3std3__410__identityEEEvT0_T1_T2_T3_T4_T6__param_2];
	ld.param.f64 	%fd58, [_ZN3cub18CUB_300001_SM_10006detail6reduce28DeviceReduceSingleTileKernelINS2_10policy_hubIdjN4cuda3__47maximumIvEEE10Policy1000EPdSB_jS8_ddNS5_3std3__410__identityEEEvT0_T1_T2_T3_T4_T6__param_4];
	cvta.to.global.u64 	%rd1, %rd17;
	setp.ne.s32 	%p1, %r69, 0;
	@%p1 bra 	$L__BB3_3;
	mov.u32 	%r455, %tid.x;
	setp.ne.s32 	%p219, %r455, 0;
	@%p219 bra 	$L__BB3_76;
	st.global.f64 	[%rd1], %fd58;
	bra.uni 	$L__BB3_76;
$L__BB3_3:
	and.b64  	%rd18, %rd16, 31;
	setp.ne.s64 	%p2, %rd18, 0;
	@%p2 bra 	$L__BB3_39;
	setp.gt.u32 	%p110, %r69, 2047;
	@%p110 bra 	$L__BB3_23;
	mov.u32 	%r1, %tid.x;
	setp.ge.u32 	%p159, %r1, %r69;
	mov.f64 	%fd359, 0d0000000000000000;
	mov.u32 	%r459, %r1;
	@%p159 bra 	$L__BB3_7;
	mul.wide.u32 	%rd168, %r1, 8;
	add.s64 	%rd167, %rd16, %rd168;
	// begin inline asm
	ld.global.nc.u64 %rd166, [%rd167];
	// end inline asm
	mov.b64 	%fd359, %rd166;
	add.s32 	%r459, %r1, 256;
$L__BB3_7:
	setp.ge.u32 	%p160, %r459, %r69;
	@%p160 bra 	$L__BB3_14;
	not.b32 	%r331, %r459;
	add.s32 	%r4, %r69, %r331;
	and.b32  	%r332, %r4, 768;
	setp.eq.s32 	%p161, %r332, 768;
	@%p161 bra 	$L__BB3_11;
	mul.wide.u32 	%rd169, %r459, 8;
	add.s64 	%rd201, %rd16, %rd169;
	shr.u32 	%r333, %r4, 8;
	add.s32 	%r334, %r333, 1;
	and.b32  	%r335, %r334, 3;
	neg.s32 	%r457, %r335;
$L__BB3_10:
	.pragma "nounroll";
	// begin inline asm
	ld.global.nc.u64 %rd170, [%rd201];
	// end inline asm
	mov.b64 	%fd272, %rd170;
	setp.lt.f64 	%p162, %fd359, %fd272;
	selp.f64 	%fd359, %fd272, %fd359, %p162;
	add.s32 	%r459, %r459, 256;
	add.s64 	%rd201, %rd201, 2048;
	add.s32 	%r457, %r457, 1;
	setp.ne.s32 	%p163, %r457, 0;
	@%p163 bra 	$L__BB3_10;
$L__BB3_11:
	setp.lt.u32 	%p164, %r4, 768;
	@%p164 bra 	$L__BB3_14;
	mul.wide.u32 	%rd172, %r459, 8;
	add.s64 	%rd202, %rd16, %rd172;
$L__BB3_13:
	// begin inline asm
	ld.global.nc.u64 %rd173, [%rd202];
	// end inline asm
	mov.b64 	%fd273, %rd173;
	setp.lt.f64 	%p165, %fd359, %fd273;
	selp.f64 	%fd274, %fd273, %fd359, %p165;
	add.s64 	%rd176, %rd202, 2048;
	// begin inline asm
	ld.global.nc.u64 %rd175, [%rd176];
	// end inline asm
	mov.b64 	%fd275, %rd175;
	setp.lt.f64 	%p166, %fd274, %fd275;
	selp.f64 	%fd276, %fd275, %fd274, %p166;
	add.s64 	%rd178, %rd202, 4096;
	// begin inline asm
	ld.global.nc.u64 %rd177, [%rd178];
	// end inline asm
	mov.b64 	%fd277, %rd177;
	setp.lt.f64 	%p167, %fd276, %fd277;
	selp.f64 	%fd278, %fd277, %fd276, %p167;
	add.s64 	%rd180, %rd202, 6144;
	// begin inline asm
	ld.global.nc.u64 %rd179, [%rd180];
	// end inline asm
	mov.b64 	%fd279, %rd179;
	setp.lt.f64 	%p168, %fd278, %fd279;
	selp.f64 	%fd359, %fd279, %fd278, %p168;
	add.s32 	%r459, %r459, 1024;
	add.s64 	%rd202, %rd202, 8192;
	setp.lt.s32 	%p169, %r459, %r69;
	@%p169 bra 	$L__BB3_13;
$L__BB3_14:
	setp.lt.u32 	%p170, %r69, 256;
	@%p170 bra 	$L__BB3_19;
	// begin inline asm
	mov.u32 %r399, %laneid;
	// end inline asm
	mov.b64 	%rd191, %fd359;
	mov.b64 	{%r401, %r406}, %rd191;
	mov.b32 	%r407, 1;
	mov.b32 	%r448, 31;
	mov.b32 	%r449, -1;
	// begin inline asm
	shfl.sync.down.b32 %r400, %r401, %r407, %r448, %r449;
	// end inline asm
	// begin inline asm
	shfl.sync.down.b32 %r405, %r406, %r407, %r448, %r449;
	// end inline asm
	mov.b64 	%rd192, {%r400, %r405};
	mov.b64 	%fd327, %rd192;
	setp.gt.s32 	%p198, %r399, 30;
	setp.lt.f64 	%p199, %fd359, %fd327;
	selp.f64 	%fd328, %fd327, %fd359, %p199;
	selp.f64 	%fd329, %fd359, %fd328, %p198;
	mov.b64 	%rd193, %fd329;
	mov.b64 	{%r411, %r416}, %rd193;
	mov.b32 	%r417, 2;
	// begin inline asm
	shfl.sync.down.b32 %r410, %r411, %r417, %r448, %r449;
	// end inline asm
	// begin inline asm
	shfl.sync.down.b32 %r415, %r416, %r417, %r448, %r449;
	// end inline asm
	mov.b64 	%rd194, {%r410, %r415};
	mov.b64 	%fd330, %rd194;
	setp.gt.s32 	%p200, %r399, 29;
	setp.lt.f64 	%p201, %fd329, %fd330;
	selp.f64 	%fd331, %fd330, %fd329, %p201;
	selp.f64 	%fd332, %fd329, %fd331, %p200;
	mov.b64 	%rd195, %fd332;
	mov.b64 	{%r421, %r426}, %rd195;
	mov.b32 	%r427, 4;
	// begin inline asm
	shfl.sync.down.b32 %r420, %r421, %r427, %r448, %r449;
	// end inline asm
	// begin inline asm
	shfl.sync.down.b32 %r425, %r426, %r427, %r448, %r449;
	// end inline asm
	mov.b64 	%rd196, {%r420, %r425};
	mov.b64 	%fd333, %rd196;
	setp.gt.s32 	%p202, %r399, 27;
	setp.lt.f64 	%p203, %fd332, %fd333;
	selp.f64 	%fd334, %fd333, %fd332, %p203;
	selp.f64 	%fd335, %fd332, %fd334, %p202;
	mov.b64 	%rd197, %fd335;
	mov.b64 	{%r431, %r436}, %rd197;
	mov.b32 	%r437, 8;
	// begin inline asm
	shfl.sync.down.b32 %r430, %r431, %r437, %r448, %r449;
	// end inline asm
	// begin inline asm
	shfl.sync.down.b32 %r435, %r436, %r437, %r448, %r449;
	// end inline asm
	mov.b64 	%rd198, {%r430, %r435};
	mov.b64 	%fd336, %rd198;
	setp.gt.s32 	%p204, %r399, 23;
	setp.lt.f64 	%p205, %fd335, %fd336;
	selp.f64 	%fd337, %fd336, %fd335, %p205;
	selp.f64 	%fd338, %fd335, %fd337, %p204;
	mov.b64 	%rd199, %fd338;
	mov.b64 	{%r441, %r446}, %rd199;
	mov.b32 	%r447, 16;
	// begin inline asm
	shfl.sync.down.b32 %r440, %r441, %r447, %r448, %r449;
	// end inline asm
	// begin inline asm
	shfl.sync.down.b32 %r445, %r446, %r447, %r448, %r449;
	// end inline asm
	mov.b64 	%rd200, {%r440, %r445};
	mov.b64 	%fd339, %rd200;
	setp.gt.s32 	%p206, %r399, 15;
	setp.lt.f64 	%p207, %fd338, %fd339;
	selp.f64 	%fd10, %fd339, %fd338, %p207;
	selp.f64 	%fd380, %fd338, %fd10, %p206;
	setp.ne.s32 	%p208, %r399, 0;
	@%p208 bra 	$L__BB3_17;
	shr.u32 	%r450, %r1, 2;
	and.b32  	%r451, %r450, 248;
	mov.u32 	%r452, _ZZN3cub18CUB_300001_SM_10006detail6reduce28DeviceReduceSingleTileKernelINS2_10policy_hubIdjN4cuda3__47maximumIvEEE10Policy1000EPdSB_jS8_ddNS5_3std3__410__identityEEEvT0_T1_T2_T3_T4_T6_E12temp_storage;
	add.s32 	%r453, %r452, %r451;
	st.shared.f64 	[%r453+8], %fd10;
$L__BB3_17:
	bar.sync 	0;
	setp.ne.s32 	%p209, %r1, 0;
	@%p209 bra 	$L__BB3_74;
	ld.shared.f64 	%fd340, [_ZZN3cub18CUB_300001_SM_10006detail6reduce28DeviceReduceSingleTileKernelINS2_10policy_hubIdjN4cuda3__47maximumIvEEE10Policy1000EPdSB_jS8_ddNS5_3std3__410__identityEEEvT0_T1_T2_T3_T4_T6_E12temp_storage+16];
	setp.lt.f64 	%p210, %fd380, %fd340;
	selp.f64 	%fd341, %fd340, %fd380, %p210;
	ld.shared.f64 	%fd342, [_ZZN3cub18CUB_300001_SM_10006detail6reduce28DeviceReduceSingleTileKernelINS2_10policy_hubIdjN4cuda3__47maximumIvEEE10Policy1000EPdSB_jS8_ddNS5_3std3__410__identityEEEvT0_T1_T2_T3_T4_T6_E12temp_storage+24];
	setp.lt.f64 	%p211, %fd341, %fd342;
	selp.f64 	%fd343, %fd342, %fd341, %p211;
	ld.shared.f64 	%fd344, [_ZZN3cub18CUB_300001_SM_10006detail6reduce28DeviceReduceSingleTileKernelINS2_10policy_hubIdjN4cuda3__47maximumIvEEE10Policy1000EPdSB_jS8_ddNS5_3std3__410__identityEEEvT0_T1_T2_T3_T4_T6_E12temp_storage+32];
	setp.lt.f64 	%p212, %fd343, %fd344;
	selp.f64 	%fd345, %fd344, %fd343, %p212;
	ld.shared.f64 	%fd346, [_ZZN3cub18CUB_300001_SM_10006detail6reduce28DeviceReduceSingleTileKernelINS2_10policy_hubIdjN4cuda3__47maximumIvEEE10Policy1000EPdSB_jS8_ddNS5_3std3__410__identityEEEvT0_T1_T2_T3_T4_T6_E12temp_storage+40];
	setp.lt.f64 	%p213, %fd345, %fd346;
	selp.f64 	%fd347, %fd346, %fd345, %p213;
	ld.shared.f64 	%fd348, [_ZZN3cub18CUB_300001_SM_10006detail6reduce28DeviceReduceSingleTileKernelINS2_10policy_hubIdjN4cuda3__47maximumIvEEE10Policy1000EPdSB_jS8_ddNS5_3std3__410__identityEEEvT0_T1_T2_T3_T4_T6_E12temp_storage+48];
	setp.lt.f64 	%p214, %fd347, %fd348;
	selp.f64 	%fd349, %fd348, %fd347, %p214;
	ld.shared.f64 	%fd350, [_ZZN3cub18CUB_300001_SM_10006detail6reduce28DeviceReduceSingleTileKernelINS2_10policy_hubIdjN4cuda3__47maximumIvEEE10Policy1000EPdSB_jS8_ddNS5_3std3__410__identityEEEvT0_T1_T2_T3_T4_T6_E12temp_storage+56];
	setp.lt.f64 	%p215, %fd349, %fd350;
	selp.f64 	%fd351, %fd350, %fd349, %p215;
	ld.shared.f64 	%fd352, [_ZZN3cub18CUB_300001_SM_10006detail6reduce28DeviceReduceSingleTileKernelINS2_10policy_hubIdjN4cuda3__47maximumIvEEE10Policy1000EPdSB_jS8_ddNS5_3std3__410__identityEEEvT0_T1_T2_T3_T4_T6_E12temp_storage+64];
	setp.lt.f64 	%p216, %fd351, %fd352;
	selp.f64 	%fd380, %fd352, %fd351, %p216;
	bra.uni 	$L__BB3_74;
$L__BB3_19:
	// begin inline asm
	mov.u32 %r336, %laneid;
	// end inline asm
	and.b32  	%r387, %r1, 992;
	add.s32 	%r388, %r387, 32;
	setp.gt.u32 	%p171, %r388, %r69;
	not.b32 	%r389, %r387;
	add.s32 	%r390, %r69, %r389;
	selp.b32 	%r385, %r390, 31, %p171;
	mov.b64 	%rd181, %fd359;
	mov.b64 	{%r338, %r343}, %rd181;
	mov.b32 	%r344, 1;
	mov.b32 	%r386, -1;
	// begin inline asm
	shfl.sync.down.b32 %r337, %r338, %r344, %r385, %r386;
	// end inline asm
	// begin inline asm
	shfl.sync.down.b32 %r342, %r343, %r344, %r385, %r386;
	// end inline asm
	mov.b64 	%rd182, {%r337, %r342};
	mov.b64 	%fd280, %rd182;
	setp.lt.s32 	%p172, %r336, %r385;
	setp.lt.f64 	%p173, %fd359, %fd280;
	selp.f64 	%fd281, %fd280, %fd359, %p173;
	selp.f64 	%fd282, %fd281, %fd359, %p172;
	mov.b64 	%rd183, %fd282;
	mov.b64 	{%r348, %r353}, %rd183;
	mov.b32 	%r354, 2;
	// begin inline asm
	shfl.sync.down.b32 %r347, %r348, %r354, %r385, %r386;
	// end inline asm
	// begin inline asm
	shfl.sync.down.b32 %r352, %r353, %r354, %r385, %r386;
	// end inline asm
	mov.b64 	%rd184, {%r347, %r352};
	mov.b64 	%fd283, %rd184;
	add.s32 	%r391, %r336, 2;
	setp.gt.s32 	%p174, %r391, %r385;
	setp.lt.f64 	%p175, %fd282, %fd283;
	selp.f64 	%fd284, %fd283, %fd282, %p175;
	selp.f64 	%fd285, %fd282, %fd284, %p174;
	mov.b64 	%rd185, %fd285;
	mov.b64 	{%r358, %r363}, %rd185;
	mov.b32 	%r364, 4;
	// begin inline asm
	shfl.sync.down.b32 %r357, %r358, %r364, %r385, %r386;
	// end inline asm
	// begin inline asm
	shfl.sync.down.b32 %r362, %r363, %r364, %r385, %r386;
	// end inline asm
	mov.b64 	%rd186, {%r357, %r362};
	mov.b64 	%fd286, %rd186;
	add.s32 	%r392, %r336, 4;
	setp.gt.s32 	%p176, %r392, %r385;
	setp.lt.f64 	%p177, %fd285, %fd286;
	selp.f64 	%fd287, %fd286, %fd285, %p177;
	selp.f64 	%fd288, %fd285, %fd287, %p176;
	mov.b64 	%rd187, %fd288;
	mov.b64 	{%r368, %r373}, %rd187;
	mov.b32 	%r374, 8;
	// begin inline asm
	shfl.sync.down.b32 %r367, %r368, %r374, %r385, %r386;
	// end inline asm
	// begin inline asm
	shfl.sync.down.b32 %r372, %r373, %r374, %r385, %r386;
	// end inline asm
	mov.b64 	%rd188, {%r367, %r372};
	mov.b64 	%fd289, %rd188;
	add.s32 	%r393, %r336, 8;
	setp.gt.s32 	%p178, %r393, %r385;
	setp.lt.f64 	%p179, %fd288, %fd289;
	selp.f64 	%fd290, %fd289, %fd288, %p179;
	selp.f64 	%fd291, %fd288, %fd290, %p178;
	mov.b64 	%rd189, %fd291;
	mov.b64 	{%r378, %r383}, %rd189;
	mov.b32 	%r384, 16;
	// begin inline asm
	shfl.sync.down.b32 %r377, %r378, %r384, %r385, %r386;
	// end inline asm
	// begin inline asm
	shfl.sync.down.b32 %r382, %r383, %r384, %r385, %r386;
	// end inline asm
	mov.b64 	%rd190, {%r377, %r382};
	mov.b64 	%fd292, %rd190;
	add.s32 	%r394, %r336, 16;
	setp.gt.s32 	%p180, %r394, %r385;
	setp.lt.f64 	%p181, %fd291, %fd292;
	selp.f64 	%fd293, %fd292, %fd291, %p181;
	selp.f64 	%fd380, %fd291, %fd293, %p180;
	setp.ne.s32 	%p182, %r336, 0;
	@%p182 bra 	$L__BB3_21;
	shr.u32 	%r395, %r1, 2;
	and.b32  	%r396, %r395, 248;
	mov.u32 	%r397, _ZZN3cub18CUB_300001_SM_10006detail6reduce28DeviceReduceSingleTileKernelINS2_10policy_hubIdjN4cuda3__47maximumIvEEE10Policy1000EPdSB_jS8_ddNS5_3std3__410__identityEEEvT0_T1_T2_T3_T4_T6_E12temp_storage;
	add.s32 	%r398, %r397, %r396;
	st.shared.f64 	[%r398+8], %fd380;
$L__BB3_21:
	bar.sync 	0;
	setp.ne.s32 	%p183, %r1, 0;
	@%p183 bra 	$L__BB3_74;
	setp.gt.u32 	%p184, %r69, 32;
	ld.shared.f64 	%fd294, [_ZZN3cub18CUB_300001_SM_10006detail6reduce28DeviceReduceSingleTileKernelINS2_10policy_hubIdjN4cuda3__47maximumIvEEE10Policy1000EPdSB_jS8_ddNS5_3std3__410__identityEEEvT0_T1_T2_T3_T4_T6_E12temp_storage+16];
	setp.lt.f64 	%p185, %fd380, %fd294;
	selp.f64 	%fd296, %fd294, %fd380, %p185;
	selp.f64 	%fd297, %fd296, %fd380, %p184;
	setp.gt.u32 	%p186, %r69, 64;
	ld.shared.f64 	%fd299, [_ZZN3cub18CUB_300001_SM_10006detail6reduce28DeviceReduceSingleTileKernelINS2_10policy_hubIdjN4cuda3__47maximumIvEEE10Policy1000EPdSB_jS8_ddNS5_3std3__410__identityEEEvT0_T1_T2_T3_T4_T6_E12temp_storage+24];
	setp.lt.f64 	%p187, %fd297, %fd299;
	selp.f64 	%fd301, %fd299, %fd297, %p187;
	selp.f64 	%fd302, %fd301, %fd297, %p186;
	setp.gt.u32 	%p188, %r69, 96;
	ld.shared.f64 	%fd304, [_ZZN3cub18CUB_300001_SM_10006detail6reduce28DeviceReduceSingleTileKernelINS2_10policy_hubIdjN4cuda3__47maximumIvEEE10Policy1000EPdSB_jS8_ddNS5_3std3__410__identityEEEvT0_T1_T2_T3_T4_T6_E12temp_storage+32];
	setp.lt.f64 	%p189, %fd302, %fd304;
	selp.f64 	%fd306, %fd304, %fd302, %p189;
	selp.f64 	%fd307, %fd306, %fd302, %p188;
	setp.gt.u32 	%p190, %r69, 128;
	ld.shared.f64 	%fd309, [_ZZN3cub18CUB_300001_SM_10006detail6reduce28DeviceReduceSingleTileKernelINS2_10policy_hubIdjN4cuda3__47maximumIvEEE10Policy1000EPdSB_jS8_ddNS5_3std3__410__identityEEEvT0_T1_T2_T3_T4_T6_E12temp_storage+40];
	setp.lt.f64 	%p191, %fd307, %fd309;
	selp.f64 	%fd311, %fd309, %fd307, %p191;
	selp.f64 	%fd312, %fd311, %fd307, %p190;
	setp.gt.u32 	%p192, %r69, 160;
	ld.shared.f64 	%fd314, [_ZZN3cub18CUB_300001_SM_10006detail6reduce28DeviceReduceSingleTileKernelINS2_10policy_hubIdjN4cuda3__47maximumIvEEE10Policy1000EPdSB_jS8_ddNS5_3std3__410__identityEEEvT0_T1_T2_T3_T4_T6_E12temp_storage+48];
	setp.lt.f64 	%p193, %fd312, %fd314;
	selp.f64 	%fd316, %fd314, %fd312, %p193;
	selp.f64 	%fd317, %fd316, %fd312, %p192;
	setp.gt.u32 	%p194, %r69, 192;
	ld.shared.f64 	%fd319, [_ZZN3cub18CUB_300001_SM_10006detail6reduce28DeviceReduceSingleTileKernelINS2_10policy_hubIdjN4cuda3__47maximumIvEEE10Policy1000EPdSB_jS8_ddNS5_3std3__410__identityEEEvT0_T1_T2_T3_T4_T6_E12temp_storage+56];
	setp.lt.f64 	%p195, %fd317, %fd319;
	selp.f64 	%fd321, %fd319, %fd317, %p195;
	selp.f64 	%fd322, %fd321, %fd317, %p194;
	setp.gt.u32 	%p196, %r69, 224;
	ld.shared.f64 	%fd324, [_ZZN3cub18CUB_300001_SM_10006detail6reduce28DeviceReduceSingleTileKernelINS2_10policy_hubIdjN4cuda3__47maximumIvEEE10Policy1000EPdSB_jS8_ddNS5_3std3__410__identityEEEvT0_T1_T2_T3_T4_T6_E12temp_storage+64];
	setp.lt.f64 	%p197, %fd322, %fd324;
	selp.f64 	%fd326, %fd324, %fd322, %p197;
	selp.f64 	%fd380, %fd326, %fd322, %p196;
	bra.uni 	$L__BB3_74;
$L__BB3_23:
	mov.u32 	%r13, %tid.x;
	shl.b32 	%r263, %r13, 2;
	mul.wide.u32 	%rd127, %r263, 8;
	add.s64 	%rd117, %rd16, %rd127;
	// begin inline asm
	ld.global.nc.v2.u64 {%rd115, %rd116}, [%rd117];
	// end inline asm
	add.s64 	%rd120, %rd117, 16;
	// begin inline asm
	ld.global.nc.v2.u64 {%rd118, %rd119}, [%rd120];
	// end inline asm
	mov.b64 	%fd206, %rd115;
	mov.b64 	%fd207, %rd116;
	mov.b64 	%fd208, %rd118;
	mov.b64 	%fd209, %rd119;
	add.s64 	%rd123, %rd117, 8192;
	// begin inline asm
	ld.global.nc.v2.u64 {%rd121, %rd122}, [%rd123];
	// end inline asm
	add.s64 	%rd126, %rd117, 8208;
	// begin inline asm
	ld.global.nc.v2.u64 {%rd124, %rd125}, [%rd126];
	// end inline asm
	mov.b64 	%fd210, %rd121;
	mov.b64 	%fd211, %rd122;
	mov.b64 	%fd212, %rd124;
	mov.b64 	%fd213, %rd125;
	setp.lt.f64 	%p111, %fd206, %fd207;
	selp.f64 	%fd214, %fd207, %fd206, %p111;
	setp.lt.f64 	%p112, %fd214, %fd208;
	selp.f64 	%fd215, %fd208, %fd214, %p112;
	setp.lt.f64 	%p113, %fd215, %fd209;
	selp.f64 	%fd216, %fd209, %fd215, %p113;
	setp.lt.f64 	%p114, %fd216, %fd210;
	selp.f64 	%fd217, %fd210, %fd216, %p114;
	setp.lt.f64 	%p115, %fd217, %fd211;
	selp.f64 	%fd218, %fd211, %fd217, %p115;
	setp.lt.f64 	%p116, %fd218, %fd212;
	selp.f64 	%fd219, %fd212, %fd218, %p116;
	setp.lt.f64 	%p117, %fd219, %fd213;
	selp.f64 	%fd366, %fd213, %fd219, %p117;
	add.s32 	%r14, %r69, -2048;
	setp.lt.u32 	%p118, %r14, 2048;
	mov.b32 	%r462, 2048;
	@%p118 bra 	$L__BB3_27;
	mov.b32 	%r462, 2048;
$L__BB3_25:
	mul.wide.u32 	%rd140, %r462, 8;
	add.s64 	%rd130, %rd117, %rd140;
	// begin inline asm
	ld.global.nc.v2.u64 {%rd128, %rd129}, [%rd130];
	// end inline asm
	add.s64 	%rd133, %rd130, 16;
	// begin inline asm
	ld.global.nc.v2.u64 {%rd131, %rd132}, [%rd133];
	// end inline asm
	mov.b64 	%fd220, %rd128;
	mov.b64 	%fd221, %rd129;
	mov.b64 	%fd222, %rd131;
	mov.b64 	%fd223, %rd132;
	add.s64 	%rd136, %rd130, 8192;
	// begin inline asm
	ld.global.nc.v2.u64 {%rd134, %rd135}, [%rd136];
	// end inline asm
	add.s64 	%rd139, %rd130, 8208;
	// begin inline asm
	ld.global.nc.v2.u64 {%rd137, %rd138}, [%rd139];
	// end inline asm
	mov.b64 	%fd224, %rd134;
	mov.b64 	%fd225, %rd135;
	mov.b64 	%fd226, %rd137;
	mov.b64 	%fd227, %rd138;
	setp.lt.f64 	%p119, %fd366, %fd220;
	selp.f64 	%fd228, %fd220, %fd366, %p119;
	setp.lt.f64 	%p120, %fd228, %fd221;
	selp.f64 	%fd229, %fd221, %fd228, %p120;
	setp.lt.f64 	%p121, %fd229, %fd222;
	selp.f64 	%fd230, %fd222, %fd229, %p121;
	setp.lt.f64 	%p122, %fd230, %fd223;
	selp.f64 	%fd231, %fd223, %fd230, %p122;
	setp.lt.f64 	%p123, %fd231, %fd224;
	selp.f64 	%fd232, %fd224, %fd231, %p123;
	setp.lt.f64 	%p124, %fd232, %fd225;
	selp.f64 	%fd233, %fd225, %fd232, %p124;
	setp.lt.f64 	%p125, %fd233, %fd226;
	selp.f64 	%fd234, %fd226, %fd233, %p125;
	setp.lt.f64 	%p126, %fd234, %fd227;
	selp.f64 	%fd366, %fd227, %fd234, %p126;
	sub.s32 	%r265, %r69, %r462;
	setp.lt.u32 	%p127, %r265, 2048;
	@%p127 bra 	$L__BB3_35;
	add.s32 	%r462, %r462, 2048;
	setp.le.u32 	%p128, %r462, %r14;
	@%p128 bra 	$L__BB3_25;
$L__BB3_27:
	setp.le.u32 	%p129, %r69, %r462;
	@%p129 bra 	$L__BB3_35;
	sub.s32 	%r18, %r69, %r462;
	setp.ge.s32 	%p130, %r13, %r18;
	@%p130 bra 	$L__BB3_35;
	not.b32 	%r266, %r13;
	add.s32 	%r267, %r69, %r266;
	sub.s32 	%r19, %r267, %r462;
	and.b32  	%r268, %r19, 768;
	setp.eq.s32 	%p131, %r268, 768;
	mov.u32 	%r466, %r13;
	@%p131 bra 	$L__BB3_32;
	add.s32 	%r464, %r13, %r462;
	shr.u32 	%r269, %r19, 8;
	add.s32 	%r270, %r269, 1;
	and.b32  	%r271, %r270, 3;
	neg.s32 	%r463, %r271;
	mov.u32 	%r466, %r13;
$L__BB3_31:
	.pragma "nounroll";
	mul.wide.u32 	%rd143, %r464, 8;
	add.s64 	%rd142, %rd16, %rd143;
	// begin inline asm
	ld.global.nc.u64 %rd141, [%rd142];
	// end inline asm
	mov.b64 	%fd236, %rd141;
	setp.lt.f64 	%p132, %fd366, %fd236;
	selp.f64 	%fd366, %fd236, %fd366, %p132;
	add.s32 	%r466, %r466, 256;
	add.s32 	%r464, %r464, 256;
	add.s32 	%r463, %r463, 1;
	setp.ne.s32 	%p133, %r463, 0;
	@%p133 bra 	$L__BB3_31;
$L__BB3_32:
	setp.lt.u32 	%p134, %r19, 768;
	@%p134 bra 	$L__BB3_35;
	add.s32 	%r468, %r466, 512;
	add.s32 	%r467, %r466, %r462;
$L__BB3_34:
	mul.wide.u32 	%rd152, %r467, 8;
	add.s64 	%rd145, %rd16, %rd152;
	// begin inline asm
	ld.global.nc.u64 %rd144, [%rd145];
	// end inline asm
	mov.b64 	%fd237, %rd144;
	setp.lt.f64 	%p135, %fd366, %fd237;
	selp.f64 	%fd238, %fd237, %fd366, %p135;
	add.s32 	%r272, %r467, 256;
	mul.wide.u32 	%rd153, %r272, 8;
	add.s64 	%rd147, %rd16, %rd153;
	// begin inline asm
	ld.global.nc.u64 %rd146, [%rd147];
	// end inline asm
	mov.b64 	%fd239, %rd146;
	setp.lt.f64 	%p136, %fd238, %fd239;
	selp.f64 	%fd240, %fd239, %fd238, %p136;
	add.s32 	%r273, %r467, 512;
	mul.wide.u32 	%rd154, %r273, 8;
	add.s64 	%rd149, %rd16, %rd154;
	// begin inline asm
	ld.global.nc.u64 %rd148, [%rd149];
	// end inline asm
	mov.b64 	%fd241, %rd148;
	setp.lt.f64 	%p137, %fd240, %fd241;
	selp.f64 	%fd242, %fd241, %fd240, %p137;
	add.s32 	%r274, %r467, 768;
	mul.wide.u32 	%rd155, %r274, 8;
	add.s64 	%rd151, %rd16, %rd155;
	// begin inline asm
	ld.global.nc.u64 %rd150, [%rd151];
	// end inline asm
	mov.b64 	%fd243, %rd150;
	setp.lt.f64 	%p138, %fd242, %fd243;
	selp.f64 	%fd366, %fd243, %fd242, %p138;
	add.s32 	%r33, %r468, 1024;
	add.s32 	%r275, %r468, 512;
	add.s32 	%r467, %r467, 1024;
	setp.lt.s32 	%p139, %r275, %r18;
	mov.u32 	%r468, %r33;
	@%p139 bra 	$L__BB3_34;
$L__BB3_35:
	// begin inline asm
	mov.u32 %r276, %laneid;
	// end inline asm
	mov.b64 	%rd156, %fd366;
	mov.b64 	{%r278, %r283}, %rd156;
	mov.b32 	%r284, 1;
	mov.b32 	%r325, 31;
	mov.b32 	%r326, -1;
	// begin inline asm
	shfl.sync.down.b32 %r277, %r278, %r284, %r325, %r326;
	// end inline asm
	// begin inline asm
	shfl.sync.down.b32 %r282, %r283, %r284, %r325, %r326;
	// end inline asm
	mov.b64 	%rd157, {%r277, %r282};
	mov.b64 	%fd244, %rd157;
	setp.gt.s32 	%p140, %r276, 30;
	setp.lt.f64 	%p141, %fd366, %fd244;
	selp.f64 	%fd245, %fd244, %fd366, %p141;
	selp.f64 	%fd246, %fd366, %fd245, %p140;
	mov.b64 	%rd158, %fd246;
	mov.b64 	{%r288, %r293}, %rd158;
	mov.b32 	%r294, 2;
	// begin inline asm
	shfl.sync.down.b32 %r287, %r288, %r294, %r325, %r326;
	// end inline asm
	// begin inline asm
	shfl.sync.down.b32 %r292, %r293, %r294, %r325, %r326;
	// end inline asm
	mov.b64 	%rd159, {%r287, %r292};
	mov.b64 	%fd247, %rd159;
	setp.gt.s32 	%p142, %r276, 29;
	setp.lt.f64 	%p143, %fd246, %fd247;
	selp.f64 	%fd248, %fd247, %fd246, %p143;
	selp.f64 	%fd249, %fd246, %fd248, %p142;
	mov.b64 	%rd160, %fd249;
	mov.b64 	{%r298, %r303}, %rd160;
	mov.b32 	%r304, 4;
	// begin inline asm
	shfl.sync.down.b32 %r297, %r298, %r304, %r325, %r326;
	// end inline asm
	// begin inline asm
	shfl.sync.down.b32 %r302, %r303, %r304, %r325, %r326;
	// end inline asm
	mov.b64 	%rd161, {%r297, %r302};
	mov.b64 	%fd250, %rd161;
	setp.gt.s32 	%p144, %r276, 27;
	setp.lt.f64 	%p145, %fd249, %fd250;
	selp.f64 	%fd251, %fd250, %fd249, %p145;
	selp.f64 	%fd252, %fd249, %fd251, %p144;
	mov.b64 	%rd162, %fd252;
	mov.b64 	{%r308, %r313}, %rd162;
	mov.b32 	%r314, 8;
	// begin inline asm
	shfl.sync.down.b32 %r307, %r308, %r314, %r325, %r326;
	// end inline asm
	// begin inline asm
	shfl.sync.down.b32 %r312, %r313, %r314, %r325, %r326;
	// end inline asm
	mov.b64 	%rd163, {%r307, %r312};
	mov.b64 	%fd253, %rd163;
	setp.gt.s32 	%p146, %r276, 23;
	setp.lt.f64 	%p147, %fd252, %fd253;
	selp.f64 	%fd254, %fd253, %fd252, %p147;
	selp.f64 	%fd255, %fd252, %fd254, %p146;
	mov.b64 	%rd164, %fd255;
	mov.b64 	{%r318, %r323}, %rd164;
	mov.b32 	%r324, 16;
	// begin inline asm
	shfl.sync.down.b32 %r317, %r318, %r324, %r325, %r326;
	// end inline asm
	// begin inline asm
	shfl.sync.down.b32 %r322, %r323, %r324, %r325, %r326;
	// end inline asm
	mov.b64 	%rd165, {%r317, %r322};
	mov.b64 	%fd256, %rd165;
	setp.gt.s32 	%p148, %r276, 15;
	setp.lt.f64 	%p149, %fd255, %fd256;
	selp.f64 	%fd26, %fd256, %fd255, %p149;
	selp.f64 	%fd380, %fd255, %fd26, %p148;
	setp.ne.s32 	%p150, %r276, 0;
	@%p150 bra 	$L__BB3_37;
	shr.u32 	%r327, %r13, 2;
	and.b32  	%r328, %r327, 248;
	mov.u32 	%r329, _ZZN3cub18CUB_300001_SM_10006detail6reduce28DeviceReduceSingleTileKernelINS2_10policy_hubIdjN4cuda3__47maximumIvEEE10Policy1000EPdSB_jS8_ddNS5_3std3__410__identityEEEvT0_T1_T2_T3_T4_T6_E12temp_storage;
	add.s32 	%r330, %r329, %r328;
	st.shared.f64 	[%r330+8], %fd26;
$L__BB3_37:
	bar.sync 	0;
	setp.ne.s32 	%p151, %r13, 0;
	@%p151 bra 	$L__BB3_74;
	ld.shared.f64 	%fd257, [_ZZN3cub18CUB_300001_SM_10006detail6reduce28DeviceReduceSingleTileKernelINS2_10policy_hubIdjN4cuda3__47maximumIvEEE10Policy1000EPdSB_jS8_ddNS5_3std3__410__identityEEEvT0_T1_T2_T3_T4_T6_E12temp_storage+16];
	setp.lt.f64 	%p152, %fd380, %fd257;
	selp.f64 	%fd258, %fd257, %fd380, %p152;
	ld.shared.f64 	%fd259, [_ZZN3cub18CUB_300001_SM_10006detail6reduce28DeviceReduceSingleTileKernelINS2_10policy_hubIdjN4cuda3__47maximumIvEEE10Policy1000EPdSB_jS8_ddNS5_3std3__410__identityEEEvT0_T1_T2_T3_T4_T6_E12temp_storage+24];
	setp.lt.f64 	%p153, %fd258, %fd259;
	selp.f64 	%fd260, %fd259, %fd258, %p153;
	ld.shared.f64 	%fd261, [_ZZN3cub18CUB_300001_SM_10006detail6reduce28DeviceReduceSingleTileKernelINS2_10policy_hubIdjN4cuda3__47maximumIvEEE10Policy1000EPdSB_jS8_ddNS5_3std3__410__identityEEEvT0_T1_T2_T3_T4_T6_E12temp_storage+32];
	setp.lt.f64 	%p154, %fd260, %fd261;
	selp.f64 	%fd262, %fd261, %fd260, %p154;
	ld.shared.f64 	%fd263, [_ZZN3cub18CUB_300001_SM_10006detail6reduce28DeviceReduceSingleTileKernelINS2_10policy_hubIdjN4cuda3__47maximumIvEEE10Policy1000EPdSB_jS8_ddNS5_3std3__410__identityEEEvT0_T1_T2_T3_T4_T6_E12temp_storage+40];
	setp.lt.f64 	%p155, %fd262, %fd263;
	selp.f64 	%fd264, %fd263, %fd262, %p155;
	ld.shared.f64 	%fd265, [_ZZN3cub18CUB_300001_SM_10006detail6reduce28DeviceReduceSingleTileKernelINS2_10policy_hubIdjN4cuda3__47maximumIvEEE10Policy1000EPdSB_jS8_ddNS5_3std3__410__identityEEEvT0_T1_T2_T3_T4_T6_E12temp_storage+48];
	setp.lt.f64 	%p156, %fd264, %fd265;
	selp.f64 	%fd266, %fd265, %fd264, %p156;
	ld.shared.f64 	%fd267, [_ZZN3cub18CUB_300001_SM_10006detail6reduce28DeviceReduceSingleTileKernelINS2_10policy_hubIdjN4cuda3__47maximumIvEEE10Policy1000EPdSB_jS8_ddNS5_3std3__410__identityEEEvT0_T1_T2_T3_T4_T6_E12temp_storage+56];
	setp.lt.f64 	%p157, %fd266, %fd267;
	selp.f64 	%fd268, %fd267, %fd266, %p157;
	ld.shared.f64 	%fd269, [_ZZN3cub18CUB_300001_SM_10006detail6reduce28DeviceReduceSingleTileKernelINS2_10policy_hubIdjN4cuda3__47maximumIvEEE10Policy1000EPdSB_jS8_ddNS5_3std3__410__identityEEEvT0_T1_T2_T3_T4_T6_E12temp_storage+64];
	setp.lt.f64 	%p158, %fd268, %fd269;
	selp.f64 	%fd380, %fd269, %fd268, %p158;
	bra.uni 	$L__BB3_74;
$L__BB3_39:
	setp.gt.u32 	%p3, %r69, 2047;
	@%p3 bra 	$L__BB3_58;
	mov.u32 	%r35, %tid.x;
	setp.ge.u32 	%p52, %r35, %r69;
	mov.f64 	%fd372, 0d0000000000000000;
	mov.u32 	%r472, %r35;
	@%p52 bra 	$L__BB3_42;
	mul.wide.u32 	%rd82, %r35, 8;
	add.s64 	%rd81, %rd16, %rd82;
	// begin inline asm
	ld.global.nc.u64 %rd80, [%rd81];
	// end inline asm
	mov.b64 	%fd372, %rd80;
	add.s32 	%r472, %r35, 256;
$L__BB3_42:
	setp.ge.u32 	%p53, %r472, %r69;
	@%p53 bra 	$L__BB3_49;
	not.b32 	%r139, %r472;
	add.s32 	%r38, %r69, %r139;
	and.b32  	%r140, %r38, 768;
	setp.eq.s32 	%p54, %r140, 768;
	@%p54 bra 	$L__BB3_46;
	mul.wide.u32 	%rd83, %r472, 8;
	add.s64 	%rd203, %rd16, %rd83;
	shr.u32 	%r141, %r38, 8;
	add.s32 	%r142, %r141, 1;
	and.b32  	%r143, %r142, 3;
	neg.s32 	%r470, %r143;
$L__BB3_45:
	.pragma "nounroll";
	// begin inline asm
	ld.global.nc.u64 %rd84, [%rd203];
	// end inline asm
	mov.b64 	%fd125, %rd84;
	setp.lt.f64 	%p55, %fd372, %fd125;
	selp.f64 	%fd372, %fd125, %fd372, %p55;
	add.s32 	%r472, %r472, 256;
	add.s64 	%rd203, %rd203, 2048;
	add.s32 	%r470, %r470, 1;
	setp.ne.s32 	%p56, %r470, 0;
	@%p56 bra 	$L__BB3_45;
$L__BB3_46:
	setp.lt.u32 	%p57, %r38, 768;
	@%p57 bra 	$L__BB3_49;
	mul.wide.u32 	%rd86, %r472, 8;
	add.s64 	%rd204, %rd16, %rd86;
$L__BB3_48:
	// begin inline asm
	ld.global.nc.u64 %rd87, [%rd204];
	// end inline asm
	mov.b64 	%fd126, %rd87;
	setp.lt.f64 	%p58, %fd372, %fd126;
	selp.f64 	%fd127, %fd126, %fd372, %p58;
	add.s64 	%rd90, %rd204, 2048;
	// begin inline asm
	ld.global.nc.u64 %rd89, [%rd90];
	// end inline asm
	mov.b64 	%fd128, %rd89;
	setp.lt.f64 	%p59, %fd127, %fd128;
	selp.f64 	%fd129, %fd128, %fd127, %p59;
	add.s64 	%rd92, %rd204, 4096;
	// begin inline asm
	ld.global.nc.u64 %rd91, [%rd92];
	// end inline asm
	mov.b64 	%fd130, %rd91;
	setp.lt.f64 	%p60, %fd129, %fd130;
	selp.f64 	%fd131, %fd130, %fd129, %p60;
	add.s64 	%rd94, %rd204, 6144;
	// begin inline asm
	ld.global.nc.u64 %rd93, [%rd94];
	// end inline asm
	mov.b64 	%fd132, %rd93;
	setp.lt.f64 	%p61, %fd131, %fd132;
	selp.f64 	%fd372, %fd132, %fd131, %p61;
	add.s32 	%r472, %r472, 1024;
	add.s64 	%rd204, %rd204, 8192;
	setp.lt.s32 	%p62, %r472, %r69;
	@%p62 bra 	$L__BB3_48;
$L__BB3_49:
	setp.lt.u32 	%p63, %r69, 256;
	@%p63 bra 	$L__BB3_54;
	// begin inline asm
	mov.u32 %r207, %laneid;
	// end inline asm
	mov.b64 	%rd105, %fd372;
	mov.b64 	{%r209, %r214}, %rd105;
	mov.b32 	%r215, 1;
	mov.b32 	%r256, 31;
	mov.b32 	%r257, -1;
	// begin inline asm
	shfl.sync.down.b32 %r208, %r209, %r215, %r256, %r257;
	// end inline asm
	// begin inline asm
	shfl.sync.down.b32 %r213, %r214, %r215, %r256, %r257;
	// end inline asm
	mov.b64 	%rd106, {%r208, %r213};
	mov.b64 	%fd180, %rd106;
	setp.gt.s32 	%p91, %r207, 30;
	setp.lt.f64 	%p92, %fd372, %fd180;
	selp.f64 	%fd181, %fd180, %fd372, %p92;
	selp.f64 	%fd182, %fd372, %fd181, %p91;
	mov.b64 	%rd107, %fd182;
	mov.b64 	{%r219, %r224}, %rd107;
	mov.b32 	%r225, 2;
	// begin inline asm
	shfl.sync.down.b32 %r218, %r219, %r225, %r256, %r257;
	// end inline asm
	// begin inline asm
	shfl.sync.down.b32 %r223, %r224, %r225, %r256, %r257;
	// end inline asm
	mov.b64 	%rd108, {%r218, %r223};
	mov.b64 	%fd183, %rd108;
	setp.gt.s32 	%p93, %r207, 29;
	setp.lt.f64 	%p94, %fd182, %fd183;
	selp.f64 	%fd184, %fd183, %fd182, %p94;
	selp.f64 	%fd185, %fd182, %fd184, %p93;
	mov.b64 	%rd109, %fd185;
	mov.b64 	{%r229, %r234}, %rd109;
	mov.b32 	%r235, 4;
	// begin inline asm
	shfl.sync.down.b32 %r228, %r229, %r235, %r256, %r257;
	// end inline asm
	// begin inline asm
	shfl.sync.down.b32 %r233, %r234, %r235, %r256, %r257;
	// end inline asm
	mov.b64 	%rd110, {%r228, %r233};
	mov.b64 	%fd186, %rd110;
	setp.gt.s32 	%p95, %r207, 27;
	setp.lt.f64 	%p96, %fd185, %fd186;
	selp.f64 	%fd187, %fd186, %fd185, %p96;
	selp.f64 	%fd188, %fd185, %fd187, %p95;
	mov.b64 	%rd111, %fd188;
	mov.b64 	{%r239, %r244}, %rd111;
	mov.b32 	%r245, 8;
	// begin inline asm
	shfl.sync.down.b32 %r238, %r239, %r245, %r256, %r257;
	// end inline asm
	// begin inline asm
	shfl.sync.down.b32 %r243, %r244, %r245, %r256, %r257;
	// end inline asm
	mov.b64 	%rd112, {%r238, %r243};
	mov.b64 	%fd189, %rd112;
	setp.gt.s32 	%p97, %r207, 23;
	setp.lt.f64 	%p98, %fd188, %fd189;
	selp.f64 	%fd190, %fd189, %fd188, %p98;
	selp.f64 	%fd191, %fd188, %fd190, %p97;
	mov.b64 	%rd113, %fd191;
	mov.b64 	{%r249, %r254}, %rd113;
	mov.b32 	%r255, 16;
	// begin inline asm
	shfl.sync.down.b32 %r248, %r249, %r255, %r256, %r257;
	// end inline asm
	// begin inline asm
	shfl.sync.down.b32 %r253, %r254, %r255, %r256, %r257;
	// end inline asm
	mov.b64 	%rd114, {%r248, %r253};
	mov.b64 	%fd192, %rd114;
	setp.gt.s32 	%p99, %r207, 15;
	setp.lt.f64 	%p100, %fd191, %fd192;
	selp.f64 	%fd38, %fd192, %fd191, %p100;
	selp.f64 	%fd380, %fd191, %fd38, %p99;
	setp.ne.s32 	%p101, %r207, 0;
	@%p101 bra 	$L__BB3_52;
	shr.u32 	%r258, %r35, 2;
	and.b32  	%r259, %r258, 248;
	mov.u32 	%r260, _ZZN3cub18CUB_300001_SM_10006detail6reduce28DeviceReduceSingleTileKernelINS2_10policy_hubIdjN4cuda3__47maximumIvEEE10Policy1000EPdSB_jS8_ddNS5_3std3__410__identityEEEvT0_T1_T2_T3_T4_T6_E12temp_storage;
	add.s32 	%r261, %r260, %r259;
	st.shared.f64 	[%r261+8], %fd38;
$L__BB3_52:
	bar.sync 	0;
	setp.ne.s32 	%p102, %r35, 0;
	@%p102 bra 	$L__BB3_74;
	ld.shared.f64 	%fd193, [_ZZN3cub18CUB_300001_SM_10006detail6reduce28DeviceReduceSingleTileKernelINS2_10policy_hubIdjN4cuda3__47maximumIvEEE10Policy1000EPdSB_jS8_ddNS5_3std3__410__identityEEEvT0_T1_T2_T3_T4_T6_E12temp_storage+16];
	setp.lt.f64 	%p103, %fd380, %fd193;
	selp.f64 	%fd194, %fd193, %fd380, %p103;
	ld.shared.f64 	%fd195, [_ZZN3cub18CUB_300001_SM_10006detail6reduce28DeviceReduceSingleTileKernelINS2_10policy_hubIdjN4cuda3__47maximumIvEEE10Policy1000EPdSB_jS8_ddNS5_3std3__410__identityEEEvT0_T1_T2_T3_T4_T6_E12temp_storage+24];
	setp.lt.f64 	%p104, %fd194, %fd195;
	selp.f64 	%fd196, %fd195, %fd194, %p104;
	ld.shared.f64 	%fd197, [_ZZN3cub18CUB_300001_SM_10006detail6reduce28DeviceReduceSingleTileKernelINS2_10policy_hubIdjN4cuda3__47maximumIvEEE10Policy1000EPdSB_jS8_ddNS5_3std3__410__identityEEEvT0_T1_T2_T3_T4_T6_E12temp_storage+32];
	setp.lt.f64 	%p105, %fd196, %fd197;
	selp.f64 	%fd198, %fd197, %fd196, %p105;
	ld.shared.f64 	%fd199, [_ZZN3cub18CUB_300001_SM_10006detail6reduce28DeviceReduceSingleTileKernelINS2_10policy_hubIdjN4cuda3__47maximumIvEEE10Policy1000EPdSB_jS8_ddNS5_3std3__410__identityEEEvT0_T1_T2_T3_T4_T6_E12temp_storage+40];
	setp.lt.f64 	%p106, %fd198, %fd199;
	selp.f64 	%fd200, %fd199, %fd198, %p106;
	ld.shared.f64 	%fd201, [_ZZN3cub18CUB_300001_SM_10006detail6reduce28DeviceReduceSingleTileKernelINS2_10policy_hubIdjN4cuda3__47maximumIvEEE10Policy1000EPdSB_jS8_ddNS5_3std3__410__identityEEEvT0_T1_T2_T3_T4_T6_E12temp_storage+48];
	setp.lt.f64 	%p107, %fd200, %fd201;
	selp.f64 	%fd202, %fd201, %fd200, %p107;
	ld.shared.f64 	%fd203, [_ZZN3cub18CUB_300001_SM_10006detail6reduce28DeviceReduceSingleTileKernelINS2_10policy_hubIdjN4cuda3__47maximumIvEEE10Policy1000EPdSB_jS8_ddNS5_3std3__410__identityEEEvT0_T1_T2_T3_T4_T6_E12temp_storage+56];
	setp.lt.f64 	%p108, %fd202, %fd203;
	selp.f64 	%fd204, %fd203, %fd202, %p108;
	ld.shared.f64 	%fd205, [_ZZN3cub18CUB_300001_SM_10006detail6reduce28DeviceReduceSingleTileKernelINS2_10policy_hubIdjN4cuda3__47maximumIvEEE10Policy1000EPdSB_jS8_ddNS5_3std3__410__identityEEEvT0_T1_T2_T3_T4_T6_E12temp_storage+64];
	setp.lt.f64 	%p109, %fd204, %fd205;
	selp.f64 	%fd380, %fd205, %fd204, %p109;
	bra.uni 	$L__BB3_74;
$L__BB3_54:
	// begin inline asm
	mov.u32 %r144, %laneid;
	// end inline asm
	and.b32  	%r195, %r35, 992;
	add.s32 	%r196, %r195, 32;
	setp.gt.u32 	%p64, %r196, %r69;
	not.b32 	%r197, %r195;
	add.s32 	%r198, %r69, %r197;
	selp.b32 	%r193, %r198, 31, %p64;
	mov.b64 	%rd95, %fd372;
	mov.b64 	{%r146, %r151}, %rd95;
	mov.b32 	%r152, 1;
	mov.b32 	%r194, -1;
	// begin inline asm
	shfl.sync.down.b32 %r145, %r146, %r152, %r193, %r194;
	// end inline asm
	// begin inline asm
	shfl.sync.down.b32 %r150, %r151, %r152, %r193, %r194;
	// end inline asm
	mov.b64 	%rd96, {%r145, %r150};
	mov.b64 	%fd133, %rd96;
	setp.lt.s32 	%p65, %r144, %r193;
	setp.lt.f64 	%p66, %fd372, %fd133;
	selp.f64 	%fd134, %fd133, %fd372, %p66;
	selp.f64 	%fd135, %fd134, %fd372, %p65;
	mov.b64 	%rd97, %fd135;
	mov.b64 	{%r156, %r161}, %rd97;
	mov.b32 	%r162, 2;
	// begin inline asm
	shfl.sync.down.b32 %r155, %r156, %r162, %r193, %r194;
	// end inline asm
	// begin inline asm
	shfl.sync.down.b32 %r160, %r161, %r162, %r193, %r194;
	// end inline asm
	mov.b64 	%rd98, {%r155, %r160};
	mov.b64 	%fd136, %rd98;
	add.s32 	%r199, %r144, 2;
	setp.gt.s32 	%p67, %r199, %r193;
	setp.lt.f64 	%p68, %fd135, %fd136;
	selp.f64 	%fd137, %fd136, %fd135, %p68;
	selp.f64 	%fd138, %fd135, %fd137, %p67;
	mov.b64 	%rd99, %fd138;
	mov.b64 	{%r166, %r171}, %rd99;
	mov.b32 	%r172, 4;
	// begin inline asm
	shfl.sync.down.b32 %r165, %r166, %r172, %r193, %r194;
	// end inline asm
	// begin inline asm
	shfl.sync.down.b32 %r170, %r171, %r172, %r193, %r194;
	// end inline asm
	mov.b64 	%rd100, {%r165, %r170};
	mov.b64 	%fd139, %rd100;
	add.s32 	%r200, %r144, 4;
	setp.gt.s32 	%p69, %r200, %r193;
	setp.lt.f64 	%p70, %fd138, %fd139;
	selp.f64 	%fd140, %fd139, %fd138, %p70;
	selp.f64 	%fd141, %fd138, %fd140, %p69;
	mov.b64 	%rd101, %fd141;
	mov.b64 	{%r176, %r181}, %rd101;
	mov.b32 	%r182, 8;
	// begin inline asm
	shfl.sync.down.b32 %r175, %r176, %r182, %r193, %r194;
	// end inline asm
	// begin inline asm
	shfl.sync.down.b32 %r180, %r181, %r182, %r193, %r194;
	// end inline asm
	mov.b64 	%rd102, {%r175, %r180};
	mov.b64 	%fd142, %rd102;
	add.s32 	%r201, %r144, 8;
	setp.gt.s32 	%p71, %r201, %r193;
	setp.lt.f64 	%p72, %fd141, %fd142;
	selp.f64 	%fd143, %fd142, %fd141, %p72;
	selp.f64 	%fd144, %fd141, %fd143, %p71;
	mov.b64 	%rd103, %fd144;
	mov.b64 	{%r186, %r191}, %rd103;
	mov.b32 	%r192, 16;
	// begin inline asm
	shfl.sync.down.b32 %r185, %r186, %r192, %r193, %r194;
	// end inline asm
	// begin inline asm
	shfl.sync.down.b32 %r190, %r191, %r192, %r193, %r194;
	// end inline asm
	mov.b64 	%rd104, {%r185, %r190};
	mov.b64 	%fd145, %rd104;
	add.s32 	%r202, %r144, 16;
	setp.gt.s32 	%p73, %r202, %r193;
	setp.lt.f64 	%p74, %fd144, %fd145;
	selp.f64 	%fd146, %fd145, %fd144, %p74;
	selp.f64 	%fd380, %fd144, %fd146, %p73;
	setp.ne.s32 	%p75, %r144, 0;
	@%p75 bra 	$L__BB3_56;
	shr.u32 	%r203, %r35, 2;
	and.b32  	%r204, %r203, 248;
	mov.u32 	%r205, _ZZN3cub18CUB_300001_SM_10006detail6reduce28DeviceReduceSingleTileKernelINS2_10policy_hubIdjN4cuda3__47maximumIvEEE10Policy1000EPdSB_jS8_ddNS5_3std3__410__identityEEEvT0_T1_T2_T3_T4_T6_E12temp_storage;
	add.s32 	%r206, %r205, %r204;
	st.shared.f64 	[%r206+8], %fd380;
$L__BB3_56:
	bar.sync 	0;
	setp.ne.s32 	%p76, %r35, 0;
	@%p76 bra 	$L__BB3_74;
	setp.gt.u32 	%p77, %r69, 32;
	ld.shared.f64 	%fd147, [_ZZN3cub18CUB_300001_SM_10006detail6reduce28DeviceReduceSingleTileKernelINS2_10policy_hubIdjN4cuda3__47maximumIvEEE10Policy1000EPdSB_jS8_ddNS5_3std3__410__identityEEEvT0_T1_T2_T3_T4_T6_E12temp_storage+16];
	setp.lt.f64 	%p78, %fd380, %fd147;
	selp.f64 	%fd149, %fd147, %fd380, %p78;
	selp.f64 	%fd150, %fd149, %fd380, %p77;
	setp.gt.u32 	%p79, %r69, 64;
	ld.shared.f64 	%fd152, [_ZZN3cub18CUB_300001_SM_10006detail6reduce28DeviceReduceSingleTileKernelINS2_10policy_hubIdjN4cuda3__47maximumIvEEE10Policy1000EPdSB_jS8_ddNS5_3std3__410__identityEEEvT0_T1_T2_T3_T4_T6_E12temp_storage+24];
	setp.lt.f64 	%p80, %fd150, %fd152;
	selp.f64 	%fd154, %fd152, %fd150, %p80;
	selp.f64 	%fd155, %fd154, %fd150, %p79;
	setp.gt.u32 	%p81, %r69, 96;
	ld.shared.f64 	%fd157, [_ZZN3cub18CUB_300001_SM_10006detail6reduce28DeviceReduceSingleTileKernelINS2_10policy_hubIdjN4cuda3__47maximumIvEEE10Policy1000EPdSB_jS8_ddNS5_3std3__410__identityEEEvT0_T1_T2_T3_T4_T6_E12temp_storage+32];
	setp.lt.f64 	%p82, %fd155, %fd157;
	selp.f64 	%fd159, %fd157, %fd155, %p82;
	selp.f64 	%fd160, %fd159, %fd155, %p81;
	setp.gt.u32 	%p83, %r69, 128;
	ld.shared.f64 	%fd162, [_ZZN3cub18CUB_300001_SM_10006detail6reduce28DeviceReduceSingleTileKernelINS2_10policy_hubIdjN4cuda3__47maximumIvEEE10Policy1000EPdSB_jS8_ddNS5_3std3__410__identityEEEvT0_T1_T2_T3_T4_T6_E12temp_storage+40];
	setp.lt.f64 	%p84, %fd160, %fd162;
	selp.f64 	%fd164, %fd162, %fd160, %p84;
	selp.f64 	%fd165, %fd164, %fd160, %p83;
	setp.gt.u32 	%p85, %r69, 160;
	ld.shared.f64 	%fd167, [_ZZN3cub18CUB_300001_SM_10006detail6reduce28DeviceReduceSingleTileKernelINS2_10policy_hubIdjN4cuda3__47maximumIvEEE10Policy1000EPdSB_jS8_ddNS5_3std3__410__identityEEEvT0_T1_T2_T3_T4_T6_E12temp_storage+48];
	setp.lt.f64 	%p86, %fd165, %fd167;
	selp.f64 	%fd169, %fd167, %fd165, %p86;
	selp.f64 	%fd170, %fd169, %fd165, %p85;
	setp.gt.u32 	%p87, %r69, 192;
	ld.shared.f64 	%fd172, [_ZZN3cub18CUB_300001_SM_10006detail6reduce28DeviceReduceSingleTileKernelINS2_10policy_hubIdjN4cuda3__47maximumIvEEE10Policy1000EPdSB_jS8_ddNS5_3std3__410__identityEEEvT0_T1_T2_T3_T4_T6_E12temp_storage+56];
	setp.lt.f64 	%p88, %fd170, %fd172;
	selp.f64 	%fd174, %fd172, %fd170, %p88;
	selp.f64 	%fd175, %fd174, %fd170, %p87;
	setp.gt.u32 	%p89, %r69, 224;
	ld.shared.f64 	%fd177, [_ZZN3cub18CUB_300001_SM_10006detail6reduce28DeviceReduceSingleTileKernelINS2_10policy_hubIdjN4cuda3__47maximumIvEEE10Policy1000EPdSB_jS8_ddNS5_3std3__410__identityEEEvT0_T1_T2_T3_T4_T6_E12temp_storage+64];
	setp.lt.f64 	%p90, %fd175, %fd177;
	selp.f64 	%fd179, %fd177, %fd175, %p90;
	selp.f64 	%fd380, %fd179, %fd175, %p89;
	bra.uni 	$L__BB3_74;
$L__BB3_58:
	mov.u32 	%r47, %tid.x;
	mul.wide.u32 	%rd35, %r47, 8;
	add.s64 	%rd20, %rd16, %rd35;
	// begin inline asm
	ld.global.nc.u64 %rd19, [%rd20];
	// end inline asm
	mov.b64 	%fd59, %rd19;
	add.s64 	%rd22, %rd20, 2048;
	// begin inline asm
	ld.global.nc.u64 %rd21, [%rd22];
	// end inline asm
	mov.b64 	%fd60, %rd21;
	add.s64 	%rd24, %rd20, 4096;
	// begin inline asm
	ld.global.nc.u64 %rd23, [%rd24];
	// end inline asm
	mov.b64 	%fd61, %rd23;
	add.s64 	%rd26, %rd20, 6144;
	// begin inline asm
	ld.global.nc.u64 %rd25, [%rd26];
	// end inline asm
	mov.b64 	%fd62, %rd25;
	add.s64 	%rd28, %rd20, 8192;
	// begin inline asm
	ld.global.nc.u64 %rd27, [%rd28];
	// end inline asm
	mov.b64 	%fd63, %rd27;
	add.s64 	%rd30, %rd20, 10240;
	// begin inline asm
	ld.global.nc.u64 %rd29, [%rd30];
	// end inline asm
	mov.b64 	%fd64, %rd29;
	add.s64 	%rd32, %rd20, 12288;
	// begin inline asm
	ld.global.nc.u64 %rd31, [%rd32];
	// end inline asm
	mov.b64 	%fd65, %rd31;
	add.s64 	%rd34, %rd20, 14336;
	// begin inline asm
	ld.global.nc.u64 %rd33, [%rd34];
	// end inline asm
	mov.b64 	%fd66, %rd33;
	setp.lt.f64 	%p4, %fd59, %fd60;
	selp.f64 	%fd67, %fd60, %fd59, %p4;
	setp.lt.f64 	%p5, %fd67, %fd61;
	selp.f64 	%fd68, %fd61, %fd67, %p5;
	setp.lt.f64 	%p6, %fd68, %fd62;
	selp.f64 	%fd69, %fd62, %fd68, %p6;
	setp.lt.f64 	%p7, %fd69, %fd63;
	selp.f64 	%fd70, %fd63, %fd69, %p7;
	setp.lt.f64 	%p8, %fd70, %fd64;
	selp.f64 	%fd71, %fd64, %fd70, %p8;
	setp.lt.f64 	%p9, %fd71, %fd65;
	selp.f64 	%fd72, %fd65, %fd71, %p9;
	setp.lt.f64 	%p10, %fd72, %fd66;
	selp.f64 	%fd379, %fd66, %fd72, %p10;
	add.s32 	%r48, %r69, -2048;
	setp.lt.u32 	%p11, %r48, 2048;
	mov.b32 	%r475, 2048;
	@%p11 bra 	$L__BB3_62;
	mov.b32 	%r475, 2048;
$L__BB3_60:
	add.s32 	%r72, %r47, %r475;
	mul.wide.u32 	%rd52, %r72, 8;
	add.s64 	%rd37, %rd16, %rd52;
	// begin inline asm
	ld.global.nc.u64 %rd36, [%rd37];
	// end inline asm
	mov.b64 	%fd73, %rd36;
	mul.wide.u32 	%rd53, %r475, 8;
	add.s64 	%rd54, %rd20, %rd53;
	add.s64 	%rd39, %rd54, 2048;
	// begin inline asm
	ld.global.nc.u64 %rd38, [%rd39];
	// end inline asm
	mov.b64 	%fd74, %rd38;
	add.s64 	%rd41, %rd54, 4096;
	// begin inline asm
	ld.global.nc.u64 %rd40, [%rd41];
	// end inline asm
	mov.b64 	%fd75, %rd40;
	add.s64 	%rd43, %rd54, 6144;
	// begin inline asm
	ld.global.nc.u64 %rd42, [%rd43];
	// end inline asm
	mov.b64 	%fd76, %rd42;
	add.s64 	%rd45, %rd54, 8192;
	// begin inline asm
	ld.global.nc.u64 %rd44, [%rd45];
	// end inline asm
	mov.b64 	%fd77, %rd44;
	add.s64 	%rd47, %rd54, 10240;
	// begin inline asm
	ld.global.nc.u64 %rd46, [%rd47];
	// end inline asm
	mov.b64 	%fd78, %rd46;
	add.s64 	%rd49, %rd54, 12288;
	// begin inline asm
	ld.global.nc.u64 %rd48, [%rd49];
	// end inline asm
	mov.b64 	%fd79, %rd48;
	add.s64 	%rd51, %rd54, 14336;
	// begin inline asm
	ld.global.nc.u64 %rd50, [%rd51];
	// end inline asm
	mov.b64 	%fd80, %rd50;
	setp.lt.f64 	%p12, %fd379, %fd73;
	selp.f64 	%fd81, %fd73, %fd379, %p12;
	setp.lt.f64 	%p13, %fd81, %fd74;
	selp.f64 	%fd82, %fd74, %fd81, %p13;
	setp.lt.f64 	%p14, %fd82, %fd75;
	selp.f64 	%fd83, %fd75, %fd82, %p14;
	setp.lt.f64 	%p15, %fd83, %fd76;
	selp.f64 	%fd84, %fd76, %fd83, %p15;
	setp.lt.f64 	%p16, %fd84, %fd77;
	selp.f64 	%fd85, %fd77, %fd84, %p16;
	setp.lt.f64 	%p17, %fd85, %fd78;
	selp.f64 	%fd86, %fd78, %fd85, %p17;
	setp.lt.f64 	%p18, %fd86, %fd79;
	selp.f64 	%fd87, %fd79, %fd86, %p18;
	setp.lt.f64 	%p19, %fd87, %fd80;
	selp.f64 	%fd379, %fd80, %fd87, %p19;
	sub.s32 	%r73, %r69, %r475;
	setp.lt.u32 	%p20, %r73, 2048;
	@%p20 bra 	$L__BB3_70;
	add.s32 	%r475, %r475, 2048;
	setp.le.u32 	%p21, %r475, %r48;
	@%p21 bra 	$L__BB3_60;
$L__BB3_62:
	setp.le.u32 	%p22, %r69, %r475;
	@%p22 bra 	$L__BB3_70;
	sub.s32 	%r52, %r69, %r475;
	setp.ge.s32 	%p23, %r47, %r52;
	@%p23 bra 	$L__BB3_70;
	not.b32 	%r74, %r47;
	add.s32 	%r75, %r69, %r74;
	sub.s32 	%r53, %r75, %r475;
	and.b32  	%r76, %r53, 768;
	setp.eq.s32 	%p24, %r76, 768;
	mov.u32 	%r479, %r47;
	@%p24 bra 	$L__BB3_67;
	add.s32 	%r477, %r47, %r475;
	shr.u32 	%r77, %r53, 8;
	add.s32 	%r78, %r77, 1;
	and.b32  	%r79, %r78, 3;
	neg.s32 	%r476, %r79;
	mov.u32 	%r479, %r47;
$L__BB3_66:
	.pragma "nounroll";
	mul.wide.u32 	%rd57, %r477, 8;
	add.s64 	%rd56, %rd16, %rd57;
	// begin inline asm
	ld.global.nc.u64 %rd55, [%rd56];
	// end inline asm
	mov.b64 	%fd89, %rd55;
	setp.lt.f64 	%p25, %fd379, %fd89;
	selp.f64 	%fd379, %fd89, %fd379, %p25;
	add.s32 	%r479, %r479, 256;
	add.s32 	%r477, %r477, 256;
	add.s32 	%r476, %r476, 1;
	setp.ne.s32 	%p26, %r476, 0;
	@%p26 bra 	$L__BB3_66;
$L__BB3_67:
	setp.lt.u32 	%p27, %r53, 768;
	@%p27 bra 	$L__BB3_70;
	add.s32 	%r481, %r479, 512;
	add.s32 	%r480, %r479, %r475;
$L__BB3_69:
	mul.wide.u32 	%rd66, %r480, 8;
	add.s64 	%rd59, %rd16, %rd66;
	// begin inline asm
	ld.global.nc.u64 %rd58, [%rd59];
	// end inline asm
	mov.b64 	%fd90, %rd58;
	setp.lt.f64 	%p28, %fd379, %fd90;
	selp.f64 	%fd91, %fd90, %fd379, %p28;
	add.s32 	%r80, %r480, 256;
	mul.wide.u32 	%rd67, %r80, 8;
	add.s64 	%rd61, %rd16, %rd67;
	// begin inline asm
	ld.global.nc.u64 %rd60, [%rd61];
	// end inline asm
	mov.b64 	%fd92, %rd60;
	setp.lt.f64 	%p29, %fd91, %fd92;
	selp.f64 	%fd93, %fd92, %fd91, %p29;
	add.s32 	%r81, %r480, 512;
	mul.wide.u32 	%rd68, %r81, 8;
	add.s64 	%rd63, %rd16, %rd68;
	// begin inline asm
	ld.global.nc.u64 %rd62, [%rd63];
	// end inline asm
	mov.b64 	%fd94, %rd62;
	setp.lt.f64 	%p30, %fd93, %fd94;
	selp.f64 	%fd95, %fd94, %fd93, %p30;
	add.s32 	%r82, %r480, 768;
	mul.wide.u32 	%rd69, %r82, 8;
	add.s64 	%rd65, %rd16, %rd69;
	// begin inline asm
	ld.global.nc.u64 %rd64, [%rd65];
	// end inline asm
	mov.b64 	%fd96, %rd64;
	setp.lt.f64 	%p31, %fd95, %fd96;
	selp.f64 	%fd379, %fd96, %fd95, %p31;
	add.s32 	%r67, %r481, 1024;
	add.s32 	%r83, %r481, 512;
	add.s32 	%r480, %r480, 1024;
	setp.lt.s32 	%p32, %r83, %r52;
	mov.u32 	%r481, %r67;
	@%p32 bra 	$L__BB3_69;
$L__BB3_70:
	// begin inline asm
	mov.u32 %r84, %laneid;
	// end inline asm
	mov.b64 	%rd70, %fd379;
	mov.b64 	{%r86, %r91}, %rd70;
	mov.b32 	%r92, 1;
	mov.b32 	%r133, 31;
	mov.b32 	%r134, -1;
	// begin inline asm
	shfl.sync.down.b32 %r85, %r86, %r92, %r133, %r134;
	// end inline asm
	// begin inline asm
	shfl.sync.down.b32 %r90, %r91, %r92, %r133, %r134;
	// end inline asm
	mov.b64 	%rd71, {%r85, %r90};
	mov.b64 	%fd97, %rd71;
	setp.gt.s32 	%p33, %r84, 30;
	setp.lt.f64 	%p34, %fd379, %fd97;
	selp.f64 	%fd98, %fd97, %fd379, %p34;
	selp.f64 	%fd99, %fd379, %fd98, %p33;
	mov.b64 	%rd72, %fd99;
	mov.b64 	{%r96, %r101}, %rd72;
	mov.b32 	%r102, 2;
	// begin inline asm
	shfl.sync.down.b32 %r95, %r96, %r102, %r133, %r134;
	// end inline asm
	// begin inline asm
	shfl.sync.down.b32 %r100, %r101, %r102, %r133, %r134;
	// end inline asm
	mov.b64 	%rd73, {%r95, %r100};
	mov.b64 	%fd100, %rd73;
	setp.gt.s32 	%p35, %r84, 29;
	setp.lt.f64 	%p36, %fd99, %fd100;
	selp.f64 	%fd101, %fd100, %fd99, %p36;
	selp.f64 	%fd102, %fd99, %fd101, %p35;
	mov.b64 	%rd74, %fd102;
	mov.b64 	{%r106, %r111}, %rd74;
	mov.b32 	%r112, 4;
	// begin inline asm
	shfl.sync.down.b32 %r105, %r106, %r112, %r133, %r134;
	// end inline asm
	// begin inline asm
	shfl.sync.down.b32 %r110, %r111, %r112, %r133, %r134;
	// end inline asm
	mov.b64 	%rd75, {%r105, %r110};
	mov.b64 	%fd103, %rd75;
	setp.gt.s32 	%p37, %r84, 27;
	setp.lt.f64 	%p38, %fd102, %fd103;
	selp.f64 	%fd104, %fd103, %fd102, %p38;
	selp.f64 	%fd105, %fd102, %fd104, %p37;
	mov.b64 	%rd76, %fd105;
	mov.b64 	{%r116, %r121}, %rd76;
	mov.b32 	%r122, 8;
	// begin inline asm
	shfl.sync.down.b32 %r115, %r116, %r122, %r133, %r134;
	// end inline asm
	// begin inline asm
	shfl.sync.down.b32 %r120, %r121, %r122, %r133, %r134;
	// end inline asm
	mov.b64 	%rd77, {%r115, %r120};
	mov.b64 	%fd106, %rd77;
	setp.gt.s32 	%p39, %r84, 23;
	setp.lt.f64 	%p40, %fd105, %fd106;
	selp.f64 	%fd107, %fd106, %fd105, %p40;
	selp.f64 	%fd108, %fd105, %fd107, %p39;
	mov.b64 	%rd78, %fd108;
	mov.b64 	{%r126, %r131}, %rd78;
	mov.b32 	%r132, 16;
	// begin inline asm
	shfl.sync.down.b32 %r125, %r126, %r132, %r133, %r134;
	// end inline asm
	// begin inline asm
	shfl.sync.down.b32 %r130, %r131, %r132, %r133, %r134;
	// end inline asm
	mov.b64 	%rd79, {%r125, %r130};
	mov.b64 	%fd109, %rd79;
	setp.gt.s32 	%p41, %r84, 15;
	setp.lt.f64 	%p42, %fd108, %fd109;
	selp.f64 	%fd54, %fd109, %fd108, %p42;
	selp.f64 	%fd380, %fd108, %fd54, %p41;
	setp.ne.s32 	%p43, %r84, 0;
	@%p43 bra 	$L__BB3_72;
	shr.u32 	%r135, %r47, 2;
	and.b32  	%r136, %r135, 248;
	mov.u32 	%r137, _ZZN3cub18CUB_300001_SM_10006detail6reduce28DeviceReduceSingleTileKernelINS2_10policy_hubIdjN4cuda3__47maximumIvEEE10Policy1000EPdSB_jS8_ddNS5_3std3__410__identityEEEvT0_T1_T2_T3_T4_T6_E12temp_storage;
	add.s32 	%r138, %r137, %r136;
	st.shared.f64 	[%r138+8], %fd54;
$L__BB3_72:
	bar.sync 	0;
	setp.ne.s32 	%p44, %r47, 0;
	@%p44 bra 	$L__BB3_74;
	ld.shared.f64 	%fd110, [_ZZN3cub18CUB_300001_SM_10006detail6reduce28DeviceReduceSingleTileKernelINS2_10policy_hubIdjN4cuda3__47maximumIvEEE10Policy1000EPdSB_jS8_ddNS5_3std3__410__identityEEEvT0_T1_T2_T3_T4_T6_E12temp_storage+16];
	setp.lt.f64 	%p45, %fd380, %fd110;
	selp.f64 	%fd111, %fd110, %fd380, %p45;
	ld.shared.f64 	%fd112, [_ZZN3cub18CUB_300001_SM_10006detail6reduce28DeviceReduceSingleTileKernelINS2_10policy_hubIdjN4cuda3__47maximumIvEEE10Policy1000EPdSB_jS8_ddNS5_3std3__410__identityEEEvT0_T1_T2_T3_T4_T6_E12temp_storage+24];
	setp.lt.f64 	%p46, %fd111, %fd112;
	selp.f64 	%fd113, %fd112, %fd111, %p46;
	ld.shared.f64 	%fd114, [_ZZN3cub18CUB_300001_SM_10006detail6reduce28DeviceReduceSingleTileKernelINS2_10policy_hubIdjN4cuda3__47maximumIvEEE10Policy1000EPdSB_jS8_ddNS5_3std3__410__identityEEEvT0_T1_T2_T3_T4_T6_E12temp_storage+32];
	setp.lt.f64 	%p47, %fd113, %fd114;
	selp.f64 	%fd115, %fd114, %fd113, %p47;
	ld.shared.f64 	%fd116, [_ZZN3cub18CUB_300001_SM_10006detail6reduce28DeviceReduceSingleTileKernelINS2_10policy_hubIdjN4cuda3__47maximumIvEEE10Policy1000EPdSB_jS8_ddNS5_3std3__410__identityEEEvT0_T1_T2_T3_T4_T6_E12temp_storage+40];
	setp.lt.f64 	%p48, %fd115, %fd116;
	selp.f64 	%fd117, %fd116, %fd115, %p48;
	ld.shared.f64 	%fd118, [_ZZN3cub18CUB_300001_SM_10006detail6reduce28DeviceReduceSingleTileKernelINS2_10policy_hubIdjN4cuda3__47maximumIvEEE10Policy1000EPdSB_jS8_ddNS5_3std3__410__identityEEEvT0_T1_T2_T3_T4_T6_E12temp_storage+48];
	setp.lt.f64 	%p49, %fd117, %fd118;
	selp.f64 	%fd119, %fd118, %fd117, %p49;
	ld.shared.f64 	%fd120, [_ZZN3cub18CUB_300001_SM_10006detail6reduce28DeviceReduceSingleTileKernelINS2_10policy_hubIdjN4cuda3__47maximumIvEEE10Policy1000EPdSB_jS8_ddNS5_3std3__410__identityEEEvT0_T1_T2_T3_T4_T6_E12temp_storage+56];
	setp.lt.f64 	%p50, %fd119, %fd120;
	selp.f64 	%fd121, %fd120, %fd119, %p50;
	ld.shared.f64 	%fd122, [_ZZN3cub18CUB_300001_SM_10006detail6reduce28DeviceReduceSingleTileKernelINS2_10policy_hubIdjN4cuda3__47maximumIvEEE10Policy1000EPdSB_jS8_ddNS5_3std3__410__identityEEEvT0_T1_T2_T3_T4_T6_E12temp_storage+64];
	setp.lt.f64 	%p51, %fd121, %fd122;
	selp.f64 	%fd380, %fd122, %fd121, %p51;
$L__BB3_74:
	mov.u32 	%r454, %tid.x;
	setp.ne.s32 	%p217, %r454, 0;
	@%p217 bra 	$L__BB3_76;
	setp.lt.f64 	%p218, %fd58, %fd380;
	selp.f64 	%fd353, %fd380, %fd58, %p218;
	st.global.f64 	[%rd1], %fd353;
$L__BB3_76:
	ret;

}
	// .globl	_ZN3cub18CUB_300001_SM_10006detail6reduce18DeviceReduceKernelINS2_10policy_hubIdjN4cuda3__47maximumIvEEE10Policy1000EPdjS8_dNS5_3std3__410__identityEEEvT0_PT3_T1_NS0_13GridEvenShareISI_EET2_T4_
.visible .entry _ZN3cub18CUB_300001_SM_10006detail6reduce18DeviceReduceKernelINS2_10policy_hubIdjN4cuda3__47maximumIvEEE10Policy1000EPdjS8_dNS5_3std3__410__identityEEEvT0_PT3_T1_NS0_13GridEvenShareISI_EET2_T4_(
	.param .u64 .ptr .align 1 _ZN3cub18CUB_300001_SM_10006detail6reduce18DeviceReduceKernelINS2_10policy_hubIdjN4cuda3__47maximumIvEEE10Policy1000EPdjS8_dNS5_3std3__410__identityEEEvT0_PT3_T1_NS0_13GridEvenShareISI_EET2_T4__param_0,
	.param .u64 .ptr .align 1 _ZN3cub18CUB_300001_SM_10006detail6reduce18DeviceReduceKernelINS2_10policy_hubIdjN4cuda3__47maximumIvEEE10Policy1000EPdjS8_dNS5_3std3__410__identityEEEvT0_PT3_T1_NS0_13GridEvenShareISI_EET2_T4__param_1,
	.param .u32 _ZN3cub18CUB_300001_SM_10006detail6reduce18DeviceReduceKernelINS2_10policy_hubIdjN4cuda3__47maximumIvEEE10Policy1000EPdjS8_dNS5_3std3__410__identityEEEvT0_PT3_T1_NS0_13GridEvenShareISI_EET2_T4__param_2,
	.param .align 4 .b8 _ZN3cub18CUB_300001_SM_10006detail6reduce18DeviceReduceKernelINS2_10policy_hubIdjN4cuda3__47maximumIvEEE10Policy1000EPdjS8_dNS5_3std3__410__identityEEEvT0_PT3_T1_NS0_13GridEvenShareISI_EET2_T4__param_3[40],
	.param .align 1 .b8 _ZN3cub18CUB_300001_SM_10006detail6reduce18DeviceReduceKernelINS2_10policy_hubIdjN4cuda3__47maximumIvEEE10Policy1000EPdjS8_dNS5_3std3__410__identityEEEvT0_PT3_T1_NS0_13GridEvenShareISI_EET2_T4__param_4[1],
	.param .align 1 .b8 _ZN3cub18CUB_300001_SM_10006detail6reduce18DeviceReduceKernelINS2_10policy_hubIdjN4cuda3__47maximumIvEEE10Policy1000EPdjS8_dNS5_3std3__410__identityEEEvT0_PT3_T1_NS0_13GridEvenShareISI_EET2_T4__param_5[1]
)
.maxntid 256
{
	.reg .pred 	%p<217>;
	.reg .b32 	%r<542>;
	.reg .b64 	%rd<197>;
	.reg .b64 	%fd<375>;
	// demoted variable
	.shared .align 8 .b8 _ZZN3cub18CUB_300001_SM_10006detail6reduce18DeviceReduceKernelINS2_10policy_hubIdjN4cuda3__47maximumIvEEE10Policy1000EPdjS8_dNS5_3std3__410__identityEEEvT0_PT3_T1_NS0_13GridEvenShareISI_EET2_T4_E12temp_storage[80];
	ld.param.u32 	%r1, [_ZN3cub18CUB_300001_SM_10006detail6reduce18DeviceReduceKernelINS2_10policy_hubIdjN4cuda3__47maximumIvEEE10Policy1000EPdjS8_dNS5_3std3__410__identityEEEvT0_PT3_T1_NS0_13GridEvenShareISI_EET2_T4__param_3+20];
	ld.param.u64 	%rd1, [_ZN3cub18CUB_300001_SM_10006detail6reduce18DeviceReduceKernelINS2_10policy_hubIdjN4cuda3__47maximumIvEEE10Policy1000EPdjS8_dNS5_3std3__410__identityEEEvT0_PT3_T1_NS0_13GridEvenShareISI_EET2_T4__param_0];
	ld.param.u32 	%r2, [_ZN3cub18CUB_300001_SM_10006detail6reduce18DeviceReduceKernelINS2_10policy_hubIdjN4cuda3__47maximumIvEEE10Policy1000EPdjS8_dNS5_3std3__410__identityEEEvT0_PT3_T1_NS0_13GridEvenShareISI_EET2_T4__param_3+24];
	mov.u32 	%r3, %ctaid.x;
	shl.b32 	%r4, %r2, 11;
	shl.b32 	%r5, %r3, 11;
	and.b64  	%rd3, %rd1, 31;
	setp.ne.s64 	%p1, %rd3, 0;
	@%p1 bra 	$L__BB4_36;
	sub.s32 	%r6, %r1, %r5;
	setp.gt.u32 	%p109, %r6, 2047;
	@%p109 bra 	$L__BB4_20;
	mov.u32 	%r7, %tid.x;
	setp.ge.u32 	%p158, %r7, %r6;
	mov.f64 	%fd355, 0d0000000000000000;
	mov.u32 	%r512, %r7;
	@%p158 bra 	$L__BB4_4;
	add.s32 	%r378, %r5, %r7;
	mul.wide.u32 	%rd157, %r378, 8;
	add.s64 	%rd156, %rd1, %rd157;
	// begin inline asm
	ld.global.nc.u64 %rd155, [%rd156];
	// end inline asm
	mov.b64 	%fd355, %rd155;
	add.s32 	%r512, %r7, 256;
$L__BB4_4:
	setp.ge.u32 	%p159, %r512, %r6;
	@%p159 bra 	$L__BB4_11;
	not.b32 	%r379, %r512;
	add.s32 	%r10, %r1, %r379;
	and.b32  	%r380, %r10, 768;
	setp.eq.s32 	%p160, %r380, 768;
	@%p160 bra 	$L__BB4_8;
	add.s32 	%r510, %r512, %r5;
	shr.u32 	%r381, %r10, 8;
	add.s32 	%r382, %r381, 1;
	and.b32  	%r383, %r382, 3;
	neg.s32 	%r509, %r383;
$L__BB4_7:
	.pragma "nounroll";
	mul.wide.u32 	%rd160, %r510, 8;
	add.s64 	%rd159, %rd1, %rd160;
	// begin inline asm
	ld.global.nc.u64 %rd158, [%rd159];
	// end inline asm
	mov.b64 	%fd269, %rd158;
	setp.lt.f64 	%p161, %fd355, %fd269;
	selp.f64 	%fd355, %fd269, %fd355, %p161;
	add.s32 	%r512, %r512, 256;
	add.s32 	%r510, %r510, 256;
	add.s32 	%r509, %r509, 1;
	setp.ne.s32 	%p162, %r509, 0;
	@%p162 bra 	$L__BB4_7;
$L__BB4_8:
	sub.s32 	%r384, %r10, %r5;
	setp.lt.u32 	%p163, %r384, 768;
	@%p163 bra 	$L__BB4_11;
	add.s32 	%r514, %r512, 512;
	add.s32 	%r513, %r512, %r5;
$L__BB4_10:
	mul.wide.u32 	%rd169, %r513, 8;
	add.s64 	%rd162, %rd1, %rd169;
	// begin inline asm
	ld.global.nc.u64 %rd161, [%rd162];
	// end inline asm
	mov.b64 	%fd270, %rd161;
	setp.lt.f64 	%p164, %fd355, %fd270;
	selp.f64 	%fd271, %fd270, %fd355, %p164;
	add.s32 	%r385, %r513, 256;
	mul.wide.u32 	%rd170, %r385, 8;
	add.s64 	%rd164, %rd1, %rd170;
	// begin inline asm
	ld.global.nc.u64 %rd163, [%rd164];
	// end inline asm
	mov.b64 	%fd272, %rd163;
	setp.lt.f64 	%p165, %fd271, %fd272;
	selp.f64 	%fd273, %fd272, %fd271, %p165;
	add.s32 	%r386, %r513, 512;
	mul.wide.u32 	%rd171, %r386, 8;
	add.s64 	%rd166, %rd1, %rd171;
	// begin inline asm
	ld.global.nc.u64 %rd165, [%rd166];
	// end inline asm
	mov.b64 	%fd274, %rd165;
	setp.lt.f64 	%p166, %fd273, %fd274;
	selp.f64 	%fd275, %fd274, %fd273, %p166;
	add.s32 	%r387, %r513, 768;
	mul.wide.u32 	%rd172, %r387, 8;
	add.s64 	%rd168, %rd1, %rd172;
	// begin inline asm
	ld.global.nc.u64 %rd167, [%rd168];
	// end inline asm
	mov.b64 	%fd276, %rd167;
	setp.lt.f64 	%p167, %fd275, %fd276;
	selp.f64 	%fd355, %fd276, %fd275, %p167;
	add.s32 	%r24, %r514, 1024;
	add.s32 	%r388, %r514, 512;
	add.s32 	%r513, %r513, 1024;
	setp.lt.s32 	%p168, %r388, %r6;
	mov.u32 	%r514, %r24;
	@%p168 bra 	$L__BB4_10;
$L__BB4_11:
	setp.lt.u32 	%p169, %r6, 256;
	@%p169 bra 	$L__BB4_16;
	// begin inline asm
	mov.u32 %r452, %laneid;
	// end inline asm
	mov.b64 	%rd183, %fd355;
	mov.b64 	{%r454, %r459}, %rd183;
	mov.b32 	%r460, 1;
	mov.b32 	%r501, 31;
	mov.b32 	%r502, -1;
	// begin inline asm
	shfl.sync.down.b32 %r453, %r454, %r460, %r501, %r502;
	// end inline asm
	// begin inline asm
	shfl.sync.down.b32 %r458, %r459, %r460, %r501, %r502;
	// end inline asm
	mov.b64 	%rd184, {%r453, %r458};
	mov.b64 	%fd324, %rd184;
	setp.gt.s32 	%p197, %r452, 30;
	setp.lt.f64 	%p198, %fd355, %fd324;
	selp.f64 	%fd325, %fd324, %fd355, %p198;
	selp.f64 	%fd326, %fd355, %fd325, %p197;
	mov.b64 	%rd185, %fd326;
	mov.b64 	{%r464, %r469}, %rd185;
	mov.b32 	%r470, 2;
	// begin inline asm
	shfl.sync.down.b32 %r463, %r464, %r470, %r501, %r502;
	// end inline asm
	// begin inline asm
	shfl.sync.down.b32 %r468, %r469, %r470, %r501, %r502;
	// end inline asm
	mov.b64 	%rd186, {%r463, %r468};
	mov.b64 	%fd327, %rd186;
	setp.gt.s32 	%p199, %r452, 29;
	setp.lt.f64 	%p200, %fd326, %fd327;
	selp.f64 	%fd328, %fd327, %fd326, %p200;
	selp.f64 	%fd329, %fd326, %fd328, %p199;
	mov.b64 	%rd187, %fd329;
	mov.b64 	{%r474, %r479}, %rd187;
	mov.b32 	%r480, 4;
	// begin inline asm
	shfl.sync.down.b32 %r473, %r474, %r480, %r501, %r502;
	// end inline asm
	// begin inline asm
	shfl.sync.down.b32 %r478, %r479, %r480, %r501, %r502;
	// end inline asm
	mov.b64 	%rd188, {%r473, %r478};
	mov.b64 	%fd330, %rd188;
	setp.gt.s32 	%p201, %r452, 27;
	setp.lt.f64 	%p202, %fd329, %fd330;
	selp.f64 	%fd331, %fd330, %fd329, %p202;
	selp.f64 	%fd332, %fd329, %fd331, %p201;
	mov.b64 	%rd189, %fd332;
	mov.b64 	{%r484, %r489}, %rd189;
	mov.b32 	%r490, 8;
	// begin inline asm
	shfl.sync.down.b32 %r483, %r484, %r490, %r501, %r502;
	// end inline asm
	// begin inline asm
	shfl.sync.down.b32 %r488, %r489, %r490, %r501, %r502;
	// end inline asm
	mov.b64 	%rd190, {%r483, %r488};
	mov.b64 	%fd333, %rd190;
	setp.gt.s32 	%p203, %r452, 23;
	setp.lt.f64 	%p204, %fd332, %fd333;
	selp.f64 	%fd334, %fd333, %fd332, %p204;
	selp.f64 	%fd335, %fd332, %fd334, %p203;
	mov.b64 	%rd191, %fd335;
	mov.b64 	{%r494, %r499}, %rd191;
	mov.b32 	%r500, 16;
	// begin inline asm
	shfl.sync.down.b32 %r493, %r494, %r500, %r501, %r502;
	// end inline asm
	// begin inline asm
	shfl.sync.down.b32 %r498, %r499, %r500, %r501, %r502;
	// end inline asm
	mov.b64 	%rd192, {%r493, %r498};
	mov.b64 	%fd336, %rd192;
	setp.gt.s32 	%p205, %r452, 15;
	setp.lt.f64 	%p206, %fd335, %fd336;
	selp.f64 	%fd10, %fd336, %fd335, %p206;
	selp.f64 	%fd374, %fd335, %fd10, %p205;
	setp.ne.s32 	%p207, %r452, 0;
	@%p207 bra 	$L__BB4_14;
	shr.u32 	%r503, %r7, 2;
	and.b32  	%r504, %r503, 248;
	mov.u32 	%r505, _ZZN3cub18CUB_300001_SM_10006detail6reduce18DeviceReduceKernelINS2_10policy_hubIdjN4cuda3__47maximumIvEEE10Policy1000EPdjS8_dNS5_3std3__410__identityEEEvT0_PT3_T1_NS0_13GridEvenShareISI_EET2_T4_E12temp_storage;
	add.s32 	%r506, %r505, %r504;
	st.shared.f64 	[%r506+8], %fd10;
$L__BB4_14:
	bar.sync 	0;
	setp.ne.s32 	%p208, %r7, 0;
	@%p208 bra 	$L__BB4_71;
	ld.shared.f64 	%fd337, [_ZZN3cub18CUB_300001_SM_10006detail6reduce18DeviceReduceKernelINS2_10policy_hubIdjN4cuda3__47maximumIvEEE10Policy1000EPdjS8_dNS5_3std3__410__identityEEEvT0_PT3_T1_NS0_13GridEvenShareISI_EET2_T4_E12temp_storage+16];
	setp.lt.f64 	%p209, %fd374, %fd337;
	selp.f64 	%fd338, %fd337, %fd374, %p209;
	ld.shared.f64 	%fd339, [_ZZN3cub18CUB_300001_SM_10006detail6reduce18DeviceReduceKernelINS2_10policy_hubIdjN4cuda3__47maximumIvEEE10Policy1000EPdjS8_dNS5_3std3__410__identityEEEvT0_PT3_T1_NS0_13GridEvenShareISI_EET2_T4_E12temp_storage+24];
	setp.lt.f64 	%p210, %fd338, %fd339;
	selp.f64 	%fd340, %fd339, %fd338, %p210;
	ld.shared.f64 	%fd341, [_ZZN3cub18CUB_300001_SM_10006detail6reduce18DeviceReduceKernelINS2_10policy_hubIdjN4cuda3__47maximumIvEEE10Policy1000EPdjS8_dNS5_3std3__410__identityEEEvT0_PT3_T1_NS0_13GridEvenShareISI_EET2_T4_E12temp_storage+32];
	setp.lt.f64 	%p211, %fd340, %fd341;
	selp.f64 	%fd342, %fd341, %fd340, %p211;
	ld.shared.f64 	%fd343, [_ZZN3cub18CUB_300001_SM_10006detail6reduce18DeviceReduceKernelINS2_10policy_hubIdjN4cuda3__47maximumIvEEE10Policy1000EPdjS8_dNS5_3std3__410__identityEEEvT0_PT3_T1_NS0_13GridEvenShareISI_EET2_T4_E12temp_storage+40];
	setp.lt.f64 	%p212, %fd342, %fd343;
	selp.f64 	%fd344, %fd343, %fd342, %p212;
	ld.shared.f64 	%fd345, [_ZZN3cub18CUB_300001_SM_10006detail6reduce18DeviceReduceKernelINS2_10policy_hubIdjN4cuda3__47maximumIvEEE10Policy1000EPdjS8_dNS5_3std3__410__identityEEEvT0_PT3_T1_NS0_13GridEvenShareISI_EET2_T4_E12temp_storage+48];
	setp.lt.f64 	%p213, %fd344, %fd345;
	selp.f64 	%fd346, %fd345, %fd344, %p213;
	ld.shared.f64 	%fd347, [_ZZN3cub18CUB_300001_SM_10006detail6reduce18DeviceReduceKernelINS2_10policy_hubIdjN4cuda3__47maximumIvEEE10Policy1000EPdjS8_dNS5_3std3__410__identityEEEvT0_PT3_T1_NS0_13GridEvenShareISI_EET2_T4_E12temp_storage+56];
	setp.lt.f64 	%p214, %fd346, %fd347;
	selp.f64 	%fd348, %fd347, %fd346, %p214;
	ld.shared.f64 	%fd349, [_ZZN3cub18CUB_300001_SM_10006detail6reduce18DeviceReduceKernelINS2_10policy_hubIdjN4cuda3__47maximumIvEEE10Policy1000EPdjS8_dNS5_3std3__410__identityEEEvT0_PT3_T1_NS0_13GridEvenShareISI_EET2_T4_E12temp_storage+64];
	setp.lt.f64 	%p215, %fd348, %fd349;
	selp.f64 	%fd374, %fd349, %fd348, %p215;
	bra.uni 	$L__BB4_71;
$L__BB4_16:
	// begin inline asm
	mov.u32 %r389, %laneid;
	// end inline asm
	and.b32  	%r440, %r7, 992;
	add.s32 	%r441, %r440, 32;
	setp.gt.u32 	%p170, %r441, %r6;
	not.b32 	%r442, %r440;
	add.s32 	%r443, %r6, %r442;
	selp.b32 	%r438, %r443, 31, %p170;
	mov.b64 	%rd173, %fd355;
	mov.b64 	{%r391, %r396}, %rd173;
	mov.b32 	%r397, 1;
	mov.b32 	%r439, -1;
	// begin inline asm
	shfl.sync.down.b32 %r390, %r391, %r397, %r438, %r439;
	// end inline asm
	// begin inline asm
	shfl.sync.down.b32 %r395, %r396, %r397, %r438, %r439;
	// end inline asm
	mov.b64 	%rd174, {%r390, %r395};
	mov.b64 	%fd277, %rd174;
	setp.lt.s32 	%p171, %r389, %r438;
	setp.lt.f64 	%p172, %fd355, %fd277;
	selp.f64 	%fd278, %fd277, %fd355, %p172;
	selp.f64 	%fd279, %fd278, %fd355, %p171;
	mov.b64 	%rd175, %fd279;
	mov.b64 	{%r401, %r406}, %rd175;
	mov.b32 	%r407, 2;
	// begin inline asm
	shfl.sync.down.b32 %r400, %r401, %r407, %r438, %r439;
	// end inline asm
	// begin inline asm
	shfl.sync.down.b32 %r405, %r406, %r407, %r438, %r439;
	// end inline asm
	mov.b64 	%rd176, {%r400, %r405};
	mov.b64 	%fd280, %rd176;
	add.s32 	%r444, %r389, 2;
	setp.gt.s32 	%p173, %r444, %r438;
	setp.lt.f64 	%p174, %fd279, %fd280;
	selp.f64 	%fd281, %fd280, %fd279, %p174;
	selp.f64 	%fd282, %fd279, %fd281, %p173;
	mov.b64 	%rd177, %fd282;
	mov.b64 	{%r411, %r416}, %rd177;
	mov.b32 	%r417, 4;
	// begin inline asm
	shfl.sync.down.b32 %r410, %r411, %r417, %r438, %r439;
	// end inline asm
	// begin inline asm
	shfl.sync.down.b32 %r415, %r416, %r417, %r438, %r439;
	// end inline asm
	mov.b64 	%rd178, {%r410, %r415};
	mov.b64 	%fd283, %rd178;
	add.s32 	%r445, %r389, 4;
	setp.gt.s32 	%p175, %r445, %r438;
	setp.lt.f64 	%p176, %fd282, %fd283;
	selp.f64 	%fd284, %fd283, %fd282, %p176;
	selp.f64 	%fd285, %fd282, %fd284, %p175;
	mov.b64 	%rd179, %fd285;
	mov.b64 	{%r421, %r426}, %rd179;
	mov.b32 	%r427, 8;
	// begin inline asm
	shfl.sync.down.b32 %r420, %r421, %r427, %r438, %r439;
	// end inline asm
	// begin inline asm
	shfl.sync.down.b32 %r425, %r426, %r427, %r438, %r439;
	// end inline asm
	mov.b64 	%rd180, {%r420, %r425};
	mov.b64 	%fd286, %rd180;
	add.s32 	%r446, %r389, 8;
	setp.gt.s32 	%p177, %r446, %r438;
	setp.lt.f64 	%p178, %fd285, %fd286;
	selp.f64 	%fd287, %fd286, %fd285, %p178;
	selp.f64 	%fd288, %fd285, %fd287, %p177;
	mov.b64 	%rd181, %fd288;
	mov.b64 	{%r431, %r436}, %rd181;
	mov.b32 	%r437, 16;
	// begin inline asm
	shfl.sync.down.b32 %r430, %r431, %r437, %r438, %r439;
	// end inline asm
	// begin inline asm
	shfl.sync.down.b32 %r435, %r436, %r437, %r438, %r439;
	// end inline asm
	mov.b64 	%rd182, {%r430, %r435};
	mov.b64 	%fd289, %rd182;
	add.s32 	%r447, %r389, 16;
	setp.gt.s32 	%p179, %r447, %r438;
	setp.lt.f64 	%p180, %fd288, %fd289;
	selp.f64 	%fd290, %fd289, %fd288, %p180;
	selp.f64 	%fd374, %fd288, %fd290, %p179;
	setp.ne.s32 	%p181, %r389, 0;
	@%p181 bra 	$L__BB4_18;
	shr.u32 	%r448, %r7, 2;
	and.b32  	%r449, %r448, 248;
	mov.u32 	%r450, _ZZN3cub18CUB_300001_SM_10006detail6reduce18DeviceReduceKernelINS2_10policy_hubIdjN4cuda3__47maximumIvEEE10Policy1000EPdjS8_dNS5_3std3__410__identityEEEvT0_PT3_T1_NS0_13GridEvenShareISI_EET2_T4_E12temp_storage;
	add.s32 	%r451, %r450, %r449;
	st.shared.f64 	[%r451+8], %fd374;
$L__BB4_18:
	bar.sync 	0;
	setp.ne.s32 	%p182, %r7, 0;
	@%p182 bra 	$L__BB4_71;
	setp.gt.u32 	%p183, %r6, 32;
	ld.shared.f64 	%fd291, [_ZZN3cub18CUB_300001_SM_10006detail6reduce18DeviceReduceKernelINS2_10policy_hubIdjN4cuda3__47maximumIvEEE10Policy1000EPdjS8_dNS5_3std3__410__identityEEEvT0_PT3_T1_NS0_13GridEvenShareISI_EET2_T4_E12temp_storage+16];
	setp.lt.f64 	%p184, %fd374, %fd291;
	selp.f64 	%fd293, %fd291, %fd374, %p184;
	selp.f64 	%fd294, %fd293, %fd374, %p183;
	setp.gt.u32 	%p185, %r6, 64;
	ld.shared.f64 	%fd296, [_ZZN3cub18CUB_300001_SM_10006detail6reduce18DeviceReduceKernelINS2_10policy_hubIdjN4cuda3__47maximumIvEEE10Policy1000EPdjS8_dNS5_3std3__410__identityEEEvT0_PT3_T1_NS0_13GridEvenShareISI_EET2_T4_E12temp_storage+24];
	setp.lt.f64 	%p186, %fd294, %fd296;
	selp.f64 	%fd298, %fd296, %fd294, %p186;
	selp.f64 	%fd299, %fd298, %fd294, %p185;
	setp.gt.u32 	%p187, %r6, 96;
	ld.shared.f64 	%fd301, [_ZZN3cub18CUB_300001_SM_10006detail6reduce18DeviceReduceKernelINS2_10policy_hubIdjN4cuda3__47maximumIvEEE10Policy1000EPdjS8_dNS5_3std3__410__identityEEEvT0_PT3_T1_NS0_13GridEvenShareISI_EET2_T4_E12temp_storage+32];
	setp.lt.f64 	%p188, %fd299, %fd301;
	selp.f64 	%fd303, %fd301, %fd299, %p188;
	selp.f64 	%fd304, %fd303, %fd299, %p187;
	setp.gt.u32 	%p189, %r6, 128;
	ld.shared.f64 	%fd306, [_ZZN3cub18CUB_300001_SM_10006detail6reduce18DeviceReduceKernelINS2_10policy_hubIdjN4cuda3__47maximumIvEEE10Policy1000EPdjS8_dNS5_3std3__410__identityEEEvT0_PT3_T1_NS0_13GridEvenShareISI_EET2_T4_E12temp_storage+40];
	setp.lt.f64 	%p190, %fd304, %fd306;
	selp.f64 	%fd308, %fd306, %fd304, %p190;
	selp.f64 	%fd309, %fd308, %fd304, %p189;
	setp.gt.u32 	%p191, %r6, 160;
	ld.shared.f64 	%fd311, [_ZZN3cub18CUB_300001_SM_10006detail6reduce18DeviceReduceKernelINS2_10policy_hubIdjN4cuda3__47maximumIvEEE10Policy1000EPdjS8_dNS5_3std3__410__identityEEEvT0_PT3_T1_NS0_13GridEvenShareISI_EET2_T4_E12temp_storage+48];
	setp.lt.f64 	%p192, %fd309, %fd311;
	selp.f64 	%fd313, %fd311, %fd309, %p192;
	selp.f64 	%fd314, %fd313, %fd309, %p191;
	setp.gt.u32 	%p193, %r6, 192;
	ld.shared.f64 	%fd316, [_ZZN3cub18CUB_300001_SM_10006detail6reduce18DeviceReduceKernelINS2_10policy_hubIdjN4cuda3__47maximumIvEEE10Policy1000EPdjS8_dNS5_3std3__410__identityEEEvT0_PT3_T1_NS0_13GridEvenShareISI_EET2_T4_E12temp_storage+56];
	setp.lt.f64 	%p194, %fd314, %fd316;
	selp.f64 	%fd318, %fd316, %fd314, %p194;
	selp.f64 	%fd319, %fd318, %fd314, %p193;
	setp.gt.u32 	%p195, %r6, 224;
	ld.shared.f64 	%fd321, [_ZZN3cub18CUB_300001_SM_10006detail6reduce18DeviceReduceKernelINS2_10policy_hubIdjN4cuda3__47maximumIvEEE10Policy1000EPdjS8_dNS5_3std3__410__identityEEEvT0_PT3_T1_NS0_13GridEvenShareISI_EET2_T4_E12temp_storage+64];
	setp.lt.f64 	%p196, %fd319, %fd321;
	selp.f64 	%fd323, %fd321, %fd319, %p196;
	selp.f64 	%fd374, %fd323, %fd319, %p195;
	bra.uni 	$L__BB4_71;
$L__BB4_20:
	mov.u32 	%r26, %tid.x;
	shl.b32 	%r305, %r26, 2;
	add.s32 	%r306, %r5, %r305;
	mul.wide.u32 	%rd113, %r306, 8;
	add.s64 	%rd103, %rd1, %rd113;
	// begin inline asm
	ld.global.nc.v2.u64 {%rd101, %rd102}, [%rd103];
	// end inline asm
	add.s64 	%rd106, %rd103, 16;
	// begin inline asm
	ld.global.nc.v2.u64 {%rd104, %rd105}, [%rd106];
	// end inline asm
	mov.b64 	%fd203, %rd101;
	mov.b64 	%fd204, %rd102;
	mov.b64 	%fd205, %rd104;
	mov.b64 	%fd206, %rd105;
	add.s64 	%rd109, %rd103, 8192;
	// begin inline asm
	ld.global.nc.v2.u64 {%rd107, %rd108}, [%rd109];
	// end inline asm
	add.s64 	%rd112, %rd103, 8208;
	// begin inline asm
	ld.global.nc.v2.u64 {%rd110, %rd111}, [%rd112];
	// end inline asm
	mov.b64 	%fd207, %rd107;
	mov.b64 	%fd208, %rd108;
	mov.b64 	%fd209, %rd110;
	mov.b64 	%fd210, %rd111;
	setp.lt.f64 	%p110, %fd203, %fd204;
	selp.f64 	%fd211, %fd204, %fd203, %p110;
	setp.lt.f64 	%p111, %fd211, %fd205;
	selp.f64 	%fd212, %fd205, %fd211, %p111;
	setp.lt.f64 	%p112, %fd212, %fd206;
	selp.f64 	%fd213, %fd206, %fd212, %p112;
	setp.lt.f64 	%p113, %fd213, %fd207;
	selp.f64 	%fd214, %fd207, %fd213, %p113;
	setp.lt.f64 	%p114, %fd214, %fd208;
	selp.f64 	%fd215, %fd208, %fd214, %p114;
	setp.lt.f64 	%p115, %fd215, %fd209;
	selp.f64 	%fd216, %fd209, %fd215, %p115;
	setp.lt.f64 	%p116, %fd216, %fd210;
	selp.f64 	%fd361, %fd210, %fd216, %p116;
	setp.lt.u32 	%p117, %r6, %r4;
	@%p117 bra 	$L__BB4_32;
	add.s32 	%r27, %r4, %r5;
	add.s32 	%r516, %r27, 256;
	add.s32 	%r515, %r27, %r26;
	mov.b32 	%r517, 0;
$L__BB4_22:
	add.s32 	%r5, %r5, %r4;
	add.s32 	%r308, %r1, -2048;
	setp.gt.u32 	%p118, %r5, %r308;
	@%p118 bra 	$L__BB4_24;
	cvt.u64.u32 	%rd126, %r5;
	cvt.u64.u32 	%rd127, %r305;
	add.s64 	%rd128, %rd126, %rd127;
	shl.b64 	%rd129, %rd128, 3;
	add.s64 	%rd116, %rd1, %rd129;
	// begin inline asm
	ld.global.nc.v2.u64 {%rd114, %rd115}, [%rd116];
	// end inline asm
	add.s64 	%rd119, %rd116, 16;
	// begin inline asm
	ld.global.nc.v2.u64 {%rd117, %rd118}, [%rd119];
	// end inline asm
	mov.b64 	%fd217, %rd114;
	mov.b64 	%fd218, %rd115;
	mov.b64 	%fd219, %rd117;
	mov.b64 	%fd220, %rd118;
	add.s64 	%rd122, %rd116, 8192;
	// begin inline asm
	ld.global.nc.v2.u64 {%rd120, %rd121}, [%rd122];
	// end inline asm
	add.s64 	%rd125, %rd116, 8208;
	// begin inline asm
	ld.global.nc.v2.u64 {%rd123, %rd124}, [%rd125];
	// end inline asm
	mov.b64 	%fd221, %rd120;
	mov.b64 	%fd222, %rd121;
	mov.b64 	%fd223, %rd123;
	mov.b64 	%fd224, %rd124;
	setp.lt.f64 	%p119, %fd361, %fd217;
	selp.f64 	%fd225, %fd217, %fd361, %p119;
	setp.lt.f64 	%p120, %fd225, %fd218;
	selp.f64 	%fd226, %fd218, %fd225, %p120;
	setp.lt.f64 	%p121, %fd226, %fd219;
	selp.f64 	%fd227, %fd219, %fd226, %p121;
	setp.lt.f64 	%p122, %fd227, %fd220;
	selp.f64 	%fd228, %fd220, %fd227, %p122;
	setp.lt.f64 	%p123, %fd228, %fd221;
	selp.f64 	%fd229, %fd221, %fd228, %p123;
	setp.lt.f64 	%p124, %fd229, %fd222;
	selp.f64 	%fd230, %fd222, %fd229, %p124;
	setp.lt.f64 	%p125, %fd230, %fd223;
	selp.f64 	%fd231, %fd223, %fd230, %p125;
	setp.lt.f64 	%p126, %fd231, %fd224;
	selp.f64 	%fd361, %fd224, %fd231, %p126;
	sub.s32 	%r310, %r1, %r5;
	setp.lt.u32 	%p127, %r310, %r4;
	add.s32 	%r517, %r517, 1;
	add.s32 	%r516, %r516, %r4;
	add.s32 	%r515, %r515, %r4;
	@%p127 bra 	$L__BB4_32;
	bra.uni 	$L__BB4_22;
$L__BB4_24:
	setp.le.u32 	%p128, %r1, %r5;
	@%p128 bra 	$L__BB4_32;
	sub.s32 	%r38, %r1, %r5;
	setp.ge.s32 	%p129, %r26, %r38;
	@%p129 bra 	$L__BB4_32;
	not.b32 	%r311, %r26;
	add.s32 	%r312, %r1, %r311;
	sub.s32 	%r313, %r312, %r27;
	mul.lo.s32 	%r314, %r2, %r517;
	shl.b32 	%r315, %r314, 11;
	sub.s32 	%r39, %r313, %r315;
	shr.u32 	%r316, %r312, 8;
	add.s32 	%r40, %r316, 1;
	and.b32  	%r317, %r312, 768;
	setp.eq.s32 	%p130, %r317, 768;
	mov.u32 	%r522, %r26;
	@%p130 bra 	$L__BB4_29;
	and.b32  	%r318, %r40, 3;
	neg.s32 	%r519, %r318;
	mov.u32 	%r522, %r26;
$L__BB4_28:
	.pragma "nounroll";
	mul.wide.u32 	%rd132, %r515, 8;
	add.s64 	%rd131, %rd1, %rd132;
	// begin inline asm
	ld.global.nc.u64 %rd130, [%rd131];
	// end inline asm
	mov.b64 	%fd233, %rd130;
	setp.lt.f64 	%p131, %fd361, %fd233;
	selp.f64 	%fd361, %fd233, %fd361, %p131;
	add.s32 	%r522, %r522, 256;
	add.s32 	%r515, %r515, 256;
	add.s32 	%r519, %r519, 1;
	setp.ne.s32 	%p132, %r519, 0;
	@%p132 bra 	$L__BB4_28;
$L__BB4_29:
	setp.lt.u32 	%p133, %r39, 768;
	@%p133 bra 	$L__BB4_32;
	add.s32 	%r524, %r522, 512;
	add.s32 	%r523, %r522, %r516;
$L__BB4_31:
	add.s32 	%r319, %r523, -256;
	mul.wide.u32 	%rd141, %r319, 8;
	add.s64 	%rd134, %rd1, %rd141;
	// begin inline asm
	ld.global.nc.u64 %rd133, [%rd134];
	// end inline asm
	mov.b64 	%fd234, %rd133;
	setp.lt.f64 	%p134, %fd361, %fd234;
	selp.f64 	%fd235, %fd234, %fd361, %p134;
	mul.wide.u32 	%rd142, %r523, 8;
	add.s64 	%rd136, %rd1, %rd142;
	// begin inline asm
	ld.global.nc.u64 %rd135, [%rd136];
	// end inline asm
	mov.b64 	%fd236, %rd135;
	setp.lt.f64 	%p135, %fd235, %fd236;
	selp.f64 	%fd237, %fd236, %fd235, %p135;
	add.s32 	%r320, %r523, 256;
	mul.wide.u32 	%rd143, %r320, 8;
	add.s64 	%rd138, %rd1, %rd143;
	// begin inline asm
	ld.global.nc.u64 %rd137, [%rd138];
	// end inline asm
	mov.b64 	%fd238, %rd137;
	setp.lt.f64 	%p136, %fd237, %fd238;
	selp.f64 	%fd239, %fd238, %fd237, %p136;
	add.s32 	%r321, %r523, 512;
	mul.wide.u32 	%rd144, %r321, 8;
	add.s64 	%rd140, %rd1, %rd144;
	// begin inline asm
	ld.global.nc.u64 %rd139, [%rd140];
	// end inline asm
	mov.b64 	%fd240, %rd139;
	setp.lt.f64 	%p137, %fd239, %fd240;
	selp.f64 	%fd361, %fd240, %fd239, %p137;
	add.s32 	%r53, %r524, 1024;
	add.s32 	%r322, %r524, 512;
	add.s32 	%r523, %r523, 1024;
	setp.lt.s32 	%p138, %r322, %r38;
	mov.u32 	%r524, %r53;
	@%p138 bra 	$L__BB4_31;
$L__BB4_32:
	// begin inline asm
	mov.u32 %r323, %laneid;
	// end inline asm
	mov.b64 	%rd145, %fd361;
	mov.b64 	{%r325, %r330}, %rd145;
	mov.b32 	%r331, 1;
	mov.b32 	%r372, 31;
	mov.b32 	%r373, -1;
	// begin inline asm
	shfl.sync.down.b32 %r324, %r325, %r331, %r372, %r373;
	// end inline asm
	// begin inline asm
	shfl.sync.down.b32 %r329, %r330, %r331, %r372, %r373;
	// end inline asm
	mov.b64 	%rd146, {%r324, %r329};
	mov.b64 	%fd241, %rd146;
	setp.gt.s32 	%p139, %r323, 30;
	setp.lt.f64 	%p140, %fd361, %fd241;
	selp.f64 	%fd242, %fd241, %fd361, %p140;
	selp.f64 	%fd243, %fd361, %fd242, %p139;
	mov.b64 	%rd147, %fd243;
	mov.b64 	{%r335, %r340}, %rd147;
	mov.b32 	%r341, 2;
	// begin inline asm
	shfl.sync.down.b32 %r334, %r335, %r341, %r372, %r373;
	// end inline asm
	// begin inline asm
	shfl.sync.down.b32 %r339, %r340, %r341, %r372, %r373;
	// end inline asm
	mov.b64 	%rd148, {%r334, %r339};
	mov.b64 	%fd244, %rd148;
	setp.gt.s32 	%p141, %r323, 29;
	setp.lt.f64 	%p142, %fd243, %fd244;
	selp.f64 	%fd245, %fd244, %fd243, %p142;
	selp.f64 	%fd246, %fd243, %fd245, %p141;
	mov.b64 	%rd149, %fd246;
	mov.b64 	{%r345, %r350}, %rd149;
	mov.b32 	%r351, 4;
	// begin inline asm
	shfl.sync.down.b32 %r344, %r345, %r351, %r372, %r373;
	// end inline asm
	// begin inline asm
	shfl.sync.down.b32 %r349, %r350, %r351, %r372, %r373;
	// end inline asm
	mov.b64 	%rd150, {%r344, %r349};
	mov.b64 	%fd247, %rd150;
	setp.gt.s32 	%p143, %r323, 27;
	setp.lt.f64 	%p144, %fd246, %fd247;
	selp.f64 	%fd248, %fd247, %fd246, %p144;
	selp.f64 	%fd249, %fd246, %fd248, %p143;
	mov.b64 	%rd151, %fd249;
	mov.b64 	{%r355, %r360}, %rd151;
	mov.b32 	%r361, 8;
	// begin inline asm
	shfl.sync.down.b32 %r354, %r355, %r361, %r372, %r373;
	// end inline asm
	// begin inline asm
	shfl.sync.down.b32 %r359, %r360, %r361, %r372, %r373;
	// end inline asm
	mov.b64 	%rd152, {%r354, %r359};
	mov.b64 	%fd250, %rd152;
	setp.gt.s32 	%p145, %r323, 23;
	setp.lt.f64 	%p146, %fd249, %fd250;
	selp.f64 	%fd251, %fd250, %fd249, %p146;
	selp.f64 	%fd252, %fd249, %fd251, %p145;
	mov.b64 	%rd153, %fd252;
	mov.b64 	{%r365, %r370}, %rd153;
	mov.b32 	%r371, 16;
	// begin inline asm
	shfl.sync.down.b32 %r364, %r365, %r371, %r372, %r373;
	// end inline asm
	// begin inline asm
	shfl.sync.down.b32 %r369, %r370, %r371, %r372, %r373;
	// end inline asm
	mov.b64 	%rd154, {%r364, %r369};
	mov.b64 	%fd253, %rd154;
	setp.gt.s32 	%p147, %r323, 15;
	setp.lt.f64 	%p148, %fd252, %fd253;
	selp.f64 	%fd25, %fd253, %fd252, %p148;
	selp.f64 	%fd374, %fd252, %fd25, %p147;
	setp.ne.s32 	%p149, %r323, 0;
	@%p149 bra 	$L__BB4_34;
	shr.u32 	%r374, %r26, 2;
	and.b32  	%r375, %r374, 248;
	mov.u32 	%r376, _ZZN3cub18CUB_300001_SM_10006detail6reduce18DeviceReduceKernelINS2_10policy_hubIdjN4cuda3__47maximumIvEEE10Policy1000EPdjS8_dNS5_3std3__410__identityEEEvT0_PT3_T1_NS0_13GridEvenShareISI_EET2_T4_E12temp_storage;
	add.s32 	%r377, %r376, %r375;
	st.shared.f64 	[%r377+8], %fd25;
$L__BB4_34:
	bar.sync 	0;
	setp.ne.s32 	%p150, %r26, 0;
	@%p150 bra 	$L__BB4_71;
	ld.shared.f64 	%fd254, [_ZZN3cub18CUB_300001_SM_10006detail6reduce18DeviceReduceKernelINS2_10policy_hubIdjN4cuda3__47maximumIvEEE10Policy1000EPdjS8_dNS5_3std3__410__identityEEEvT0_PT3_T1_NS0_13GridEvenShareISI_EET2_T4_E12temp_storage+16];
	setp.lt.f64 	%p151, %fd374, %fd254;
	selp.f64 	%fd255, %fd254, %fd374, %p151;
	ld.shared.f64 	%fd256, [_ZZN3cub18CUB_300001_SM_10006detail6reduce18DeviceReduceKernelINS2_10policy_hubIdjN4cuda3__47maximumIvEEE10Policy1000EPdjS8_dNS5_3std3__410__identityEEEvT0_PT3_T1_NS0_13GridEvenShareISI_EET2_T4_E12temp_storage+24];
	setp.lt.f64 	%p152, %fd255, %fd256;
	selp.f64 	%fd257, %fd256, %fd255, %p152;
	ld.shared.f64 	%fd258, [_ZZN3cub18CUB_300001_SM_10006detail6reduce18DeviceReduceKernelINS2_10policy_hubIdjN4cuda3__47maximumIvEEE10Policy1000EPdjS8_dNS5_3std3__410__identityEEEvT0_PT3_T1_NS0_13GridEvenShareISI_EET2_T4_E12temp_storage+32];
	setp.lt.f64 	%p153, %fd257, %fd258;
	selp.f64 	%fd259, %fd258, %fd257, %p153;
	ld.shared.f64 	%fd260, [_ZZN3cub18CUB_300001_SM_10006detail6reduce18DeviceReduceKernelINS2_10policy_hubIdjN4cuda3__47maximumIvEEE10Policy1000EPdjS8_dNS5_3std3__410__identityEEEvT0_PT3_T1_NS0_13GridEvenShareISI_EET2_T4_E12temp_storage+40];
	setp.lt.f64 	%p154, %fd259, %fd260;
	selp.f64 	%fd261, %fd260, %fd259, %p154;
	ld.shared.f64 	%fd262, [_ZZN3cub18CUB_300001_SM_10006detail6reduce18DeviceReduceKernelINS2_10policy_hubIdjN4cuda3__47maximumIvEEE10Policy1000EPdjS8_dNS5_3std3__410__identityEEEvT0_PT3_T1_NS0_13GridEvenShareISI_EET2_T4_E12temp_storage+48];
	setp.lt.f64 	%p155, %fd261, %fd262;
	selp.f64 	%fd263, %fd262, %fd261, %p155;
	ld.shared.f64 	%fd264, [_ZZN3cub18CUB_300001_SM_10006detail6reduce18DeviceReduceKernelINS2_10policy_hubIdjN4cuda3__47maximumIvEEE10Policy1000EPdjS8_dNS5_3std3__410__identityEEEvT0_PT3_T1_NS0_13GridEvenShareISI_EET2_T4_E12temp_storage+56];
	setp.lt.f64 	%p156, %fd263, %fd264;
	selp.f64 	%fd265, %fd264, %fd263, %p156;
	ld.shared.f64 	%fd266, [_ZZN3cub18CUB_300001_SM_10006detail6reduce18DeviceReduceKernelINS2_10policy_hubIdjN4cuda3__47maximumIvEEE10Policy1000EPdjS8_dNS5_3std3__410__identityEEEvT0_PT3_T1_NS0_13GridEvenShareISI_EET2_T4_E12temp_storage+64];
	setp.lt.f64 	%p157, %fd265, %fd266;
	selp.f64 	%fd374, %fd266, %fd265, %p157;
	bra.uni 	$L__BB4_71;
$L__BB4_36:
	sub.s32 	%r55, %r1, %r5;
	setp.gt.u32 	%p2, %r55, 2047;
	@%p2 bra 	$L__BB4_55;
	mov.u32 	%r56, %tid.x;
	setp.ge.u32 	%p51, %r56, %r55;
	mov.f64 	%fd367, 0d0000000000000000;
	mov.u32 	%r529, %r56;
	@%p51 bra 	$L__BB4_39;
	add.s32 	%r176, %r5, %r56;
	mul.wide.u32 	%rd65, %r176, 8;
	add.s64 	%rd64, %rd1, %rd65;
	// begin inline asm
	ld.global.nc.u64 %rd63, [%rd64];
	// end inline asm
	mov.b64 	%fd367, %rd63;
	add.s32 	%r529, %r56, 256;
$L__BB4_39:
	setp.ge.u32 	%p52, %r529, %r55;
	@%p52 bra 	$L__BB4_46;
	not.b32 	%r177, %r529;
	add.s32 	%r59, %r1, %r177;
	and.b32  	%r178, %r59, 768;
	setp.eq.s32 	%p53, %r178, 768;
	@%p53 bra 	$L__BB4_43;
	add.s32 	%r527, %r529, %r5;
	shr.u32 	%r179, %r59, 8;
	add.s32 	%r180, %r179, 1;
	and.b32  	%r181, %r180, 3;
	neg.s32 	%r526, %r181;
$L__BB4_42:
	.pragma "nounroll";
	mul.wide.u32 	%rd68, %r527, 8;
	add.s64 	%rd67, %rd1, %rd68;
	// begin inline asm
	ld.global.nc.u64 %rd66, [%rd67];
	// end inline asm
	mov.b64 	%fd122, %rd66;
	setp.lt.f64 	%p54, %fd367, %fd122;
	selp.f64 	%fd367, %fd122, %fd367, %p54;
	add.s32 	%r529, %r529, 256;
	add.s32 	%r527, %r527, 256;
	add.s32 	%r526, %r526, 1;
	setp.ne.s32 	%p55, %r526, 0;
	@%p55 bra 	$L__BB4_42;
$L__BB4_43:
	sub.s32 	%r182, %r59, %r5;
	setp.lt.u32 	%p56, %r182, 768;
	@%p56 bra 	$L__BB4_46;
	add.s32 	%r531, %r529, 512;
	add.s32 	%r530, %r529, %r5;
$L__BB4_45:
	mul.wide.u32 	%rd77, %r530, 8;
	add.s64 	%rd70, %rd1, %rd77;
	// begin inline asm
	ld.global.nc.u64 %rd69, [%rd70];
	// end inline asm
	mov.b64 	%fd123, %rd69;
	setp.lt.f64 	%p57, %fd367, %fd123;
	selp.f64 	%fd124, %fd123, %fd367, %p57;
	add.s32 	%r183, %r530, 256;
	mul.wide.u32 	%rd78, %r183, 8;
	add.s64 	%rd72, %rd1, %rd78;
	// begin inline asm
	ld.global.nc.u64 %rd71, [%rd72];
	// end inline asm
	mov.b64 	%fd125, %rd71;
	setp.lt.f64 	%p58, %fd124, %fd125;
	selp.f64 	%fd126, %fd125, %fd124, %p58;
	add.s32 	%r184, %r530, 512;
	mul.wide.u32 	%rd79, %r184, 8;
	add.s64 	%rd74, %rd1, %rd79;
	// begin inline asm
	ld.global.nc.u64 %rd73, [%rd74];
	// end inline asm
	mov.b64 	%fd127, %rd73;
	setp.lt.f64 	%p59, %fd126, %fd127;
	selp.f64 	%fd128, %fd127, %fd126, %p59;
	add.s32 	%r185, %r530, 768;
	mul.wide.u32 	%rd80, %r185, 8;
	add.s64 	%rd76, %rd1, %rd80;
	// begin inline asm
	ld.global.nc.u64 %rd75, [%rd76];
	// end inline asm
	mov.b64 	%fd129, %rd75;
	setp.lt.f64 	%p60, %fd128, %fd129;
	selp.f64 	%fd367, %fd129, %fd128, %p60;
	add.s32 	%r73, %r531, 1024;
	add.s32 	%r186, %r531, 512;
	add.s32 	%r530, %r530, 1024;
	setp.lt.s32 	%p61, %r186, %r55;
	mov.u32 	%r531, %r73;
	@%p61 bra 	$L__BB4_45;
$L__BB4_46:
	setp.lt.u32 	%p62, %r55, 256;
	@%p62 bra 	$L__BB4_51;
	// begin inline asm
	mov.u32 %r250, %laneid;
	// end inline asm
	mov.b64 	%rd91, %fd367;
	mov.b64 	{%r252, %r257}, %rd91;
	mov.b32 	%r258, 1;
	mov.b32 	%r299, 31;
	mov.b32 	%r300, -1;
	// begin inline asm
	shfl.sync.down.b32 %r251, %r252, %r258, %r299, %r300;
	// end inline asm
	// begin inline asm
	shfl.sync.down.b32 %r256, %r257, %r258, %r299, %r300;
	// end inline asm
	mov.b64 	%rd92, {%r251, %r256};
	mov.b64 	%fd177, %rd92;
	setp.gt.s32 	%p90, %r250, 30;
	setp.lt.f64 	%p91, %fd367, %fd177;
	selp.f64 	%fd178, %fd177, %fd367, %p91;
	selp.f64 	%fd179, %fd367, %fd178, %p90;
	mov.b64 	%rd93, %fd179;
	mov.b64 	{%r262, %r267}, %rd93;
	mov.b32 	%r268, 2;
	// begin inline asm
	shfl.sync.down.b32 %r261, %r262, %r268, %r299, %r300;
	// end inline asm
	// begin inline asm
	shfl.sync.down.b32 %r266, %r267, %r268, %r299, %r300;
	// end inline asm
	mov.b64 	%rd94, {%r261, %r266};
	mov.b64 	%fd180, %rd94;
	setp.gt.s32 	%p92, %r250, 29;
	setp.lt.f64 	%p93, %fd179, %fd180;
	selp.f64 	%fd181, %fd180, %fd179, %p93;
	selp.f64 	%fd182, %fd179, %fd181, %p92;
	mov.b64 	%rd95, %fd182;
	mov.b64 	{%r272, %r277}, %rd95;
	mov.b32 	%r278, 4;
	// begin inline asm
	shfl.sync.down.b32 %r271, %r272, %r278, %r299, %r300;
	// end inline asm
	// begin inline asm
	shfl.sync.down.b32 %r276, %r277, %r278, %r299, %r300;
	// end inline asm
	mov.b64 	%rd96, {%r271, %r276};
	mov.b64 	%fd183, %rd96;
	setp.gt.s32 	%p94, %r250, 27;
	setp.lt.f64 	%p95, %fd182, %fd183;
	selp.f64 	%fd184, %fd183, %fd182, %p95;
	selp.f64 	%fd185, %fd182, %fd184, %p94;
	mov.b64 	%rd97, %fd185;
	mov.b64 	{%r282, %r287}, %rd97;
	mov.b32 	%r288, 8;
	// begin inline asm
	shfl.sync.down.b32 %r281, %r282, %r288, %r299, %r300;
	// end inline asm
	// begin inline asm
	shfl.sync.down.b32 %r286, %r287, %r288, %r299, %r300;
	// end inline asm
	mov.b64 	%rd98, {%r281, %r286};
	mov.b64 	%fd186, %rd98;
	setp.gt.s32 	%p96, %r250, 23;
	setp.lt.f64 	%p97, %fd185, %fd186;
	selp.f64 	%fd187, %fd186, %fd185, %p97;
	selp.f64 	%fd188, %fd185, %fd187, %p96;
	mov.b64 	%rd99, %fd188;
	mov.b64 	{%r292, %r297}, %rd99;
	mov.b32 	%r298, 16;
	// begin inline asm
	shfl.sync.down.b32 %r291, %r292, %r298, %r299, %r300;
	// end inline asm
	// begin inline asm
	shfl.sync.down.b32 %r296, %r297, %r298, %r299, %r300;
	// end inline asm
	mov.b64 	%rd100, {%r291, %r296};
	mov.b64 	%fd189, %rd100;
	setp.gt.s32 	%p98, %r250, 15;
	setp.lt.f64 	%p99, %fd188, %fd189;
	selp.f64 	%fd37, %fd189, %fd188, %p99;
	selp.f64 	%fd374, %fd188, %fd37, %p98;
	setp.ne.s32 	%p100, %r250, 0;
	@%p100 bra 	$L__BB4_49;
	shr.u32 	%r301, %r56, 2;
	and.b32  	%r302, %r301, 248;
	mov.u32 	%r303, _ZZN3cub18CUB_300001_SM_10006detail6reduce18DeviceReduceKernelINS2_10policy_hubIdjN4cuda3__47maximumIvEEE10Policy1000EPdjS8_dNS5_3std3__410__identityEEEvT0_PT3_T1_NS0_13GridEvenShareISI_EET2_T4_E12temp_storage;
	add.s32 	%r304, %r303, %r302;
	st.shared.f64 	[%r304+8], %fd37;
$L__BB4_49:
	bar.sync 	0;
	setp.ne.s32 	%p101, %r56, 0;
	@%p101 bra 	$L__BB4_71;
	ld.shared.f64 	%fd190, [_ZZN3cub18CUB_300001_SM_10006detail6reduce18DeviceReduceKernelINS2_10policy_hubIdjN4cuda3__47maximumIvEEE10Policy1000EPdjS8_dNS5_3std3__410__identityEEEvT0_PT3_T1_NS0_13GridEvenShareISI_EET2_T4_E12temp_storage+16];
	setp.lt.f64 	%p102, %fd374, %fd190;
	selp.f64 	%fd191, %fd190, %fd374, %p102;
	ld.shared.f64 	%fd192, [_ZZN3cub18CUB_300001_SM_10006detail6reduce18DeviceReduceKernelINS2_10policy_hubIdjN4cuda3__47maximumIvEEE10Policy1000EPdjS8_dNS5_3std3__410__identityEEEvT0_PT3_T1_NS0_13GridEvenShareISI_EET2_T4_E12temp_storage+24];
	setp.lt.f64 	%p103, %fd191, %fd192;
	selp.f64 	%fd193, %fd192, %fd191, %p103;
	ld.shared.f64 	%fd194, [_ZZN3cub18CUB_300001_SM_10006detail6reduce18DeviceReduceKernelINS2_10policy_hubIdjN4cuda3__47maximumIvEEE10Policy1000EPdjS8_dNS5_3std3__410__identityEEEvT0_PT3_T1_NS0_13GridEvenShareISI_EET2_T4_E12temp_storage+32];
	setp.lt.f64 	%p104, %fd193, %fd194;
	selp.f64 	%fd195, %fd194, %fd193, %p104;
	ld.shared.f64 	%fd196, [_ZZN3cub18CUB_300001_SM_10006detail6reduce18DeviceReduceKernelINS2_10policy_hubIdjN4cuda3__47maximumIvEEE10Policy1000EPdjS8_dNS5_3std3__410__identityEEEvT0_PT3_T1_NS0_13GridEvenShareISI_EET2_T4_E12temp_storage+40];
	setp.lt.f64 	%p105, %fd195, %fd196;
	selp.f64 	%fd197, %fd196, %fd195, %p105;
	ld.shared.f64 	%fd198, [_ZZN3cub18CUB_300001_SM_10006detail6reduce18DeviceReduceKernelINS2_10policy_hubIdjN4cuda3__47maximumIvEEE10Policy1000EPdjS8_dNS5_3std3__410__identityEEEvT0_PT3_T1_NS0_13GridEvenShareISI_EET2_T4_E12temp_storage+48];
	setp.lt.f64 	%p106, %fd197, %fd198;
	selp.f64 	%fd199, %fd198, %fd197, %p106;
	ld.shared.f64 	%fd200, [_ZZN3cub18CUB_300001_SM_10006detail6reduce18DeviceReduceKernelINS2_10policy_hubIdjN4cuda3__47maximumIvEEE10Policy1000EPdjS8_dNS5_3std3__410__identityEEEvT0_PT3_T1_NS0_13GridEvenShareISI_EET2_T4_E12temp_storage+56];
	setp.lt.f64 	%p107, %fd199, %fd200;
	selp.f64 	%fd201, %fd200, %fd199, %p107;
	ld.shared.f64 	%fd202, [_ZZN3cub18CUB_300001_SM_10006detail6reduce18DeviceReduceKernelINS2_10policy_hubIdjN4cuda3__47maximumIvEEE10Policy1000EPdjS8_dNS5_3std3__410__identityEEEvT0_PT3_T1_NS0_13GridEvenShareISI_EET2_T4_E12temp_storage+64];
	setp.lt.f64 	%p108, %fd201, %fd202;
	selp.f64 	%fd374, %fd202, %fd201, %p108;
	bra.uni 	$L__BB4_71;
$L__BB4_51:
	// begin inline asm
	mov.u32 %r187, %laneid;
	// end inline asm
	and.b32  	%r238, %r56, 992;
	add.s32 	%r239, %r238, 32;
	setp.gt.u32 	%p63, %r239, %r55;
	not.b32 	%r240, %r238;
	add.s32 	%r241, %r55, %r240;
	selp.b32 	%r236, %r241, 31, %p63;
	mov.b64 	%rd81, %fd367;
	mov.b64 	{%r189, %r194}, %rd81;
	mov.b32 	%r195, 1;
	mov.b32 	%r237, -1;
	// begin inline asm
	shfl.sync.down.b32 %r188, %r189, %r195, %r236, %r237;
	// end inline asm
	// begin inline asm
	shfl.sync.down.b32 %r193, %r194, %r195, %r236, %r237;
	// end inline asm
	mov.b64 	%rd82, {%r188, %r193};
	mov.b64 	%fd130, %rd82;
	setp.lt.s32 	%p64, %r187, %r236;
	setp.lt.f64 	%p65, %fd367, %fd130;
	selp.f64 	%fd131, %fd130, %fd367, %p65;
	selp.f64 	%fd132, %fd131, %fd367, %p64;
	mov.b64 	%rd83, %fd132;
	mov.b64 	{%r199, %r204}, %rd83;
	mov.b32 	%r205, 2;
	// begin inline asm
	shfl.sync.down.b32 %r198, %r199, %r205, %r236, %r237;
	// end inline asm
	// begin inline asm
	shfl.sync.down.b32 %r203, %r204, %r205, %r236, %r237;
	// end inline asm
	mov.b64 	%rd84, {%r198, %r203};
	mov.b64 	%fd133, %rd84;
	add.s32 	%r242, %r187, 2;
	setp.gt.s32 	%p66, %r242, %r236;
	setp.lt.f64 	%p67, %fd132, %fd133;
	selp.f64 	%fd134, %fd133, %fd132, %p67;
	selp.f64 	%fd135, %fd132, %fd134, %p66;
	mov.b64 	%rd85, %fd135;
	mov.b64 	{%r209, %r214}, %rd85;
	mov.b32 	%r215, 4;
	// begin inline asm
	shfl.sync.down.b32 %r208, %r209, %r215, %r236, %r237;
	// end inline asm
	// begin inline asm
	shfl.sync.down.b32 %r213, %r214, %r215, %r236, %r237;
	// end inline asm
	mov.b64 	%rd86, {%r208, %r213};
	mov.b64 	%fd136, %rd86;
	add.s32 	%r243, %r187, 4;
	setp.gt.s32 	%p68, %r243, %r236;
	setp.lt.f64 	%p69, %fd135, %fd136;
	selp.f64 	%fd137, %fd136, %fd135, %p69;
	selp.f64 	%fd138, %fd135, %fd137, %p68;
	mov.b64 	%rd87, %fd138;
	mov.b64 	{%r219, %r224}, %rd87;
	mov.b32 	%r225, 8;
	// begin inline asm
	shfl.sync.down.b32 %r218, %r219, %r225, %r236, %r237;
	// end inline asm
	// begin inline asm
	shfl.sync.down.b32 %r223, %r224, %r225, %r236, %r237;
	// end inline asm
	mov.b64 	%rd88, {%r218, %r223};
	mov.b64 	%fd139, %rd88;
	add.s32 	%r244, %r187, 8;
	setp.gt.s32 	%p70, %r244, %r236;
	setp.lt.f64 	%p71, %fd138, %fd139;
	selp.f64 	%fd140, %fd139, %fd138, %p71;
	selp.f64 	%fd141, %fd138, %fd140, %p70;
	mov.b64 	%rd89, %fd141;
	mov.b64 	{%r229, %r234}, %rd89;
	mov.b32 	%r235, 16;
	// begin inline asm
	shfl.sync.down.b32 %r228, %r229, %r235, %r236, %r237;
	// end inline asm
	// begin inline asm
	shfl.sync.down.b32 %r233, %r234, %r235, %r236, %r237;
	// end inline asm
	mov.b64 	%rd90, {%r228, %r233};
	mov.b64 	%fd142, %rd90;
	add.s32 	%r245, %r187, 16;
	setp.gt.s32 	%p72, %r245, %r236;
	setp.lt.f64 	%p73, %fd141, %fd142;
	selp.f64 	%fd143, %fd142, %fd141, %p73;
	selp.f64 	%fd374, %fd141, %fd143, %p72;
	setp.ne.s32 	%p74, %r187, 0;
	@%p74 bra 	$L__BB4_53;
	shr.u32 	%r246, %r56, 2;
	and.b32  	%r247, %r246, 248;
	mov.u32 	%r248, _ZZN3cub18CUB_300001_SM_10006detail6reduce18DeviceReduceKernelINS2_10policy_hubIdjN4cuda3__47maximumIvEEE10Policy1000EPdjS8_dNS5_3std3__410__identityEEEvT0_PT3_T1_NS0_13GridEvenShareISI_EET2_T4_E12temp_storage;
	add.s32 	%r249, %r248, %r247;
	st.shared.f64 	[%r249+8], %fd374;
$L__BB4_53:
	bar.sync 	0;
	setp.ne.s32 	%p75, %r56, 0;
	@%p75 bra 	$L__BB4_71;
	setp.gt.u32 	%p76, %r55, 32;
	ld.shared.f64 	%fd144, [_ZZN3cub18CUB_300001_SM_10006detail6reduce18DeviceReduceKernelINS2_10policy_hubIdjN4cuda3__47maximumIvEEE10Policy1000EPdjS8_dNS5_3std3__410__identityEEEvT0_PT3_T1_NS0_13GridEvenShareISI_EET2_T4_E12temp_storage+16];
	setp.lt.f64 	%p77, %fd374, %fd144;
	selp.f64 	%fd146, %fd144, %fd374, %p77;
	selp.f64 	%fd147, %fd146, %fd374, %p76;
	setp.gt.u32 	%p78, %r55, 64;
	ld.shared.f64 	%fd149, [_ZZN3cub18CUB_300001_SM_10006detail6reduce18DeviceReduceKernelINS2_10policy_hubIdjN4cuda3__47maximumIvEEE10Policy1000EPdjS8_dNS5_3std3__410__identityEEEvT0_PT3_T1_NS0_13GridEvenShareISI_EET2_T4_E12temp_storage+24];
	setp.lt.f64 	%p79, %fd147, %fd149;
	selp.f64 	%fd151, %fd149, %fd147, %p79;
	selp.f64 	%fd152, %fd151, %fd147, %p78;
	setp.gt.u32 	%p80, %r55, 96;
	ld.shared.f64 	%fd154, [_ZZN3cub18CUB_300001_SM_10006detail6reduce18DeviceReduceKernelINS2_10policy_hubIdjN4cuda3__47maximumIvEEE10Policy1000EPdjS8_dNS5_3std3__410__identityEEEvT0_PT3_T1_NS0_13GridEvenShareISI_EET2_T4_E12temp_storage+32];
	setp.lt.f64 	%p81, %fd152, %fd154;
	selp.f64 	%fd156, %fd154, %fd152, %p81;
	selp.f64 	%fd157, %fd156, %fd152, %p80;
	setp.gt.u32 	%p82, %r55, 128;
	ld.shared.f64 	%fd159, [_ZZN3cub18CUB_300001_SM_10006detail6reduce18DeviceReduceKernelINS2_10policy_hubIdjN4cuda3__47maximumIvEEE10Policy1000EPdjS8_dNS5_3std3__410__identityEEEvT0_PT3_T1_NS0_13GridEvenShareISI_EET2_T4_E12temp_storage+40];
	setp.lt.f64 	%p83, %fd157, %fd159;
	selp.f64 	%fd161, %fd159, %fd157, %p83;
	selp.f64 	%fd162, %fd161, %fd157, %p82;
	setp.gt.u32 	%p84, %r55, 160;
	ld.shared.f64 	%fd164, [_ZZN3cub18CUB_300001_SM_10006detail6reduce18DeviceReduceKernelINS2_10policy_hubIdjN4cuda3__47maximumIvEEE10Policy1000EPdjS8_dNS5_3std3__410__identityEEEvT0_PT3_T1_NS0_13GridEvenShareISI_EET2_T4_E12temp_storage+48];
	setp.lt.f64 	%p85, %fd162, %fd164;
	selp.f64 	%fd166, %fd164, %fd162, %p85;
	selp.f64 	%fd167, %fd166, %fd162, %p84;
	setp.gt.u32 	%p86, %r55, 192;
	ld.shared.f64 	%fd169, [_ZZN3cub18CUB_300001_SM_10006detail6reduce18DeviceReduceKernelINS2_10policy_hubIdjN4cuda3__47maximumIvEEE10Policy1000EPdjS8_dNS5_3std3__410__identityEEEvT0_PT3_T1_NS0_13GridEvenShareISI_EET2_T4_E12temp_storage+56];
	setp.lt.f64 	%p87, %fd167, %fd169;
	selp.f64 	%fd171, %fd169, %fd167, %p87;
	selp.f64 	%fd172, %fd171, %fd167, %p86;
	setp.gt.u32 	%p88, %r55, 224;
	ld.shared.f64 	%fd174, [_ZZN3cub18CUB_300001_SM_10006detail6reduce18DeviceReduceKernelINS2_10policy_hubIdjN4cuda3__47maximumIvEEE10Policy1000EPdjS8_dNS5_3std3__410__identityEEEvT0_PT3_T1_NS0_13GridEvenShareISI_EET2_T4_E12temp_storage+64];
	setp.lt.f64 	%p89, %fd172, %fd174;
	selp.f64 	%fd176, %fd174, %fd172, %p89;
	selp.f64 	%fd374, %fd176, %fd172, %p88;
	bra.uni 	$L__BB4_71;
$L__BB4_55:
	mov.u32 	%r75, %tid.x;
	add.s32 	%r104, %r75, %r5;
	mul.wide.u32 	%rd20, %r104, 8;
	add.s64 	%rd5, %rd1, %rd20;
	// begin inline asm
	ld.global.nc.u64 %rd4, [%rd5];
	// end inline asm
	mov.b64 	%fd56, %rd4;
	add.s64 	%rd7, %rd5, 2048;
	// begin inline asm
	ld.global.nc.u64 %rd6, [%rd7];
	// end inline asm
	mov.b64 	%fd57, %rd6;
	add.s64 	%rd9, %rd5, 4096;
	// begin inline asm
	ld.global.nc.u64 %rd8, [%rd9];
	// end inline asm
	mov.b64 	%fd58, %rd8;
	add.s64 	%rd11, %rd5, 6144;
	// begin inline asm
	ld.global.nc.u64 %rd10, [%rd11];
	// end inline asm
	mov.b64 	%fd59, %rd10;
	add.s64 	%rd13, %rd5, 8192;
	// begin inline asm
	ld.global.nc.u64 %rd12, [%rd13];
	// end inline asm
	mov.b64 	%fd60, %rd12;
	add.s64 	%rd15, %rd5, 10240;
	// begin inline asm
	ld.global.nc.u64 %rd14, [%rd15];
	// end inline asm
	mov.b64 	%fd61, %rd14;
	add.s64 	%rd17, %rd5, 12288;
	// begin inline asm
	ld.global.nc.u64 %rd16, [%rd17];
	// end inline asm
	mov.b64 	%fd62, %rd16;
	add.s64 	%rd19, %rd5, 14336;
	// begin inline asm
	ld.global.nc.u64 %rd18, [%rd19];
	// end inline asm
	mov.b64 	%fd63, %rd18;
	setp.lt.f64 	%p3, %fd56, %fd57;
	selp.f64 	%fd64, %fd57, %fd56, %p3;
	setp.lt.f64 	%p4, %fd64, %fd58;
	selp.f64 	%fd65, %fd58, %fd64, %p4;
	setp.lt.f64 	%p5, %fd65, %fd59;
	selp.f64 	%fd66, %fd59, %fd65, %p5;
	setp.lt.f64 	%p6, %fd66, %fd60;
	selp.f64 	%fd67, %fd60, %fd66, %p6;
	setp.lt.f64 	%p7, %fd67, %fd61;
	selp.f64 	%fd68, %fd61, %fd67, %p7;
	setp.lt.f64 	%p8, %fd68, %fd62;
	selp.f64 	%fd69, %fd62, %fd68, %p8;
	setp.lt.f64 	%p9, %fd69, %fd63;
	selp.f64 	%fd373, %fd63, %fd69, %p9;
	setp.lt.u32 	%p10, %r55, %r4;
	@%p10 bra 	$L__BB4_67;
	add.s32 	%r76, %r4, %r5;
	add.s32 	%r533, %r76, 256;
	add.s32 	%r532, %r76, %r75;
	mov.b32 	%r534, 0;
$L__BB4_57:
	add.s32 	%r5, %r5, %r4;
	add.s32 	%r106, %r1, -2048;
	setp.gt.u32 	%p11, %r5, %r106;
	@%p11 bra 	$L__BB4_59;
	add.s32 	%r107, %r75, %r5;
	mul.wide.u32 	%rd37, %r107, 8;
	add.s64 	%rd22, %rd1, %rd37;
	// begin inline asm
	ld.global.nc.u64 %rd21, [%rd22];
	// end inline asm
	mov.b64 	%fd70, %rd21;
	add.s64 	%rd24, %rd22, 2048;
	// begin inline asm
	ld.global.nc.u64 %rd23, [%rd24];
	// end inline asm
	mov.b64 	%fd71, %rd23;
	add.s64 	%rd26, %rd22, 4096;
	// begin inline asm
	ld.global.nc.u64 %rd25, [%rd26];
	// end inline asm
	mov.b64 	%fd72, %rd25;
	add.s64 	%rd28, %rd22, 6144;
	// begin inline asm
	ld.global.nc.u64 %rd27, [%rd28];
	// end inline asm
	mov.b64 	%fd73, %rd27;
	add.s64 	%rd30, %rd22, 8192;
	// begin inline asm
	ld.global.nc.u64 %rd29, [%rd30];
	// end inline asm
	mov.b64 	%fd74, %rd29;
	add.s64 	%rd32, %rd22, 10240;
	// begin inline asm
	ld.global.nc.u64 %rd31, [%rd32];
	// end inline asm
	mov.b64 	%fd75, %rd31;
	add.s64 	%rd34, %rd22, 12288;
	// begin inline asm
	ld.global.nc.u64 %rd33, [%rd34];
	// end inline asm
	mov.b64 	%fd76, %rd33;
	add.s64 	%rd36, %rd22, 14336;
	// begin inline asm
	ld.global.nc.u64 %rd35, [%rd36];
	// end inline asm
	mov.b64 	%fd77, %rd35;
	setp.lt.f64 	%p12, %fd373, %fd70;
	selp.f64 	%fd78, %fd70, %fd373, %p12;
	setp.lt.f64 	%p13, %fd78, %fd71;
	selp.f64 	%fd79, %fd71, %fd78, %p13;
	setp.lt.f64 	%p14, %fd79, %fd72;
	selp.f64 	%fd80, %fd72, %fd79, %p14;
	setp.lt.f64 	%p15, %fd80, %fd73;
	selp.f64 	%fd81, %fd73, %fd80, %p15;
	setp.lt.f64 	%p16, %fd81, %fd74;
	selp.f64 	%fd82, %fd74, %fd81, %p16;
	setp.lt.f64 	%p17, %fd82, %fd75;
	selp.f64 	%fd83, %fd75, %fd82, %p17;
	setp.lt.f64 	%p18, %fd83, %fd76;
	selp.f64 	%fd84, %fd76, %fd83, %p18;
	setp.lt.f64 	%p19, %fd84, %fd77;
	selp.f64 	%fd373, %fd77, %fd84, %p19;
	sub.s32 	%r108, %r1, %r5;
	setp.lt.u32 	%p20, %r108, %r4;
	add.s32 	%r534, %r534, 1;
	add.s32 	%r533, %r533, %r4;
	add.s32 	%r532, %r532, %r4;
	@%p20 bra 	$L__BB4_67;
	bra.uni 	$L__BB4_57;
$L__BB4_59:
	setp.le.u32 	%p21, %r1, %r5;
	@%p21 bra 	$L__BB4_67;
	sub.s32 	%r87, %r1, %r5;
	setp.ge.s32 	%p22, %r75, %r87;
	@%p22 bra 	$L__BB4_67;
	not.b32 	%r109, %r75;
	add.s32 	%r110, %r1, %r109;
	sub.s32 	%r111, %r110, %r76;
	mul.lo.s32 	%r112, %r2, %r534;
	shl.b32 	%r113, %r112, 11;
	sub.s32 	%r88, %r111, %r113;
	shr.u32 	%r114, %r110, 8;
	add.s32 	%r89, %r114, 1;
	and.b32  	%r115, %r110, 768;
	setp.eq.s32 	%p23, %r115, 768;
	mov.u32 	%r539, %r75;
	@%p23 bra 	$L__BB4_64;
	and.b32  	%r116, %r89, 3;
	neg.s32 	%r536, %r116;
	mov.u32 	%r539, %r75;
$L__BB4_63:
	.pragma "nounroll";
	mul.wide.u32 	%rd40, %r532, 8;
	add.s64 	%rd39, %rd1, %rd40;
	// begin inline asm
	ld.global.nc.u64 %rd38, [%rd39];
	// end inline asm
	mov.b64 	%fd86, %rd38;
	setp.lt.f64 	%p24, %fd373, %fd86;
	selp.f64 	%fd373, %fd86, %fd373, %p24;
	add.s32 	%r539, %r539, 256;
	add.s32 	%r532, %r532, 256;
	add.s32 	%r536, %r536, 1;
	setp.ne.s32 	%p25, %r536, 0;
	@%p25 bra 	$L__BB4_63;
$L__BB4_64:
	setp.lt.u32 	%p26, %r88, 768;
	@%p26 bra 	$L__BB4_67;
	add.s32 	%r541, %r539, 512;
	add.s32 	%r540, %r539, %r533;
$L__BB4_66:
	add.s32 	%r117, %r540, -256;
	mul.wide.u32 	%rd49, %r117, 8;
	add.s64 	%rd42, %rd1, %rd49;
	// begin inline asm
	ld.global.nc.u64 %rd41, [%rd42];
	// end inline asm
	mov.b64 	%fd87, %rd41;
	setp.lt.f64 	%p27, %fd373, %fd87;
	selp.f64 	%fd88, %fd87, %fd373, %p27;
	mul.wide.u32 	%rd50, %r540, 8;
	add.s64 	%rd44, %rd1, %rd50;
	// begin inline asm
	ld.global.nc.u64 %rd43, [%rd44];
	// end inline asm
	mov.b64 	%fd89, %rd43;
	setp.lt.f64 	%p28, %fd88, %fd89;
	selp.f64 	%fd90, %fd89, %fd88, %p28;
	add.s32 	%r118, %r540, 256;
	mul.wide.u32 	%rd51, %r118, 8;
	add.s64 	%rd46, %rd1, %rd51;
	// begin inline asm
	ld.global.nc.u64 %rd45, [%rd46];
	// end inline asm
	mov.b64 	%fd91, %rd45;
	setp.lt.f64 	%p29, %fd90, %fd91;
	selp.f64 	%fd92, %fd91, %fd90, %p29;
	add.s32 	%r119, %r540, 512;
	mul.wide.u32 	%rd52, %r119, 8;
	add.s64 	%rd48, %rd1, %rd52;
	// begin inline asm
	ld.global.nc.u64 %rd47, [%rd48];
	// end inline asm
	mov.b64 	%fd93, %rd47;
	setp.lt.f64 	%p30, %fd92, %fd93;
	selp.f64 	%fd373, %fd93, %fd92, %p30;
	add.s32 	%r102, %r541, 1024;
	add.s32 	%r120, %r541, 512;
	add.s32 	%r540, %r540, 1024;
	setp.lt.s32 	%p31, %r120, %r87;
	mov.u32 	%r541, %r102;
	@%p31 bra 	$L__BB4_66;
$L__BB4_67:
	// begin inline asm
	mov.u32 %r121, %laneid;
	// end inline asm
	mov.b64 	%rd53, %fd373;
	mov.b64 	{%r123, %r128}, %rd53;
	mov.b32 	%r129, 1;
	mov.b32 	%r170, 31;
	mov.b32 	%r171, -1;
	// begin inline asm
	shfl.sync.down.b32 %r122, %r123, %r129, %r170, %r171;
	// end inline asm
	// begin inline asm
	shfl.sync.down.b32 %r127, %r128, %r129, %r170, %r171;
	// end inline asm
	mov.b64 	%rd54, {%r122, %r127};
	mov.b64 	%fd94, %rd54;
	setp.gt.s32 	%p32, %r121, 30;
	setp.lt.f64 	%p33, %fd373, %fd94;
	selp.f64 	%fd95, %fd94, %fd373, %p33;
	selp.f64 	%fd96, %fd373, %fd95, %p32;
	mov.b64 	%rd55, %fd96;
	mov.b64 	{%r133, %r138}, %rd55;
	mov.b32 	%r139, 2;
	// begin inline asm
	shfl.sync.down.b32 %r132, %r133, %r139, %r170, %r171;
	// end inline asm
	// begin inline asm
	shfl.sync.down.b32 %r137, %r138, %r139, %r170, %r171;
	// end inline asm
	mov.b64 	%rd56, {%r132, %r137};
	mov.b64 	%fd97, %rd56;
	setp.gt.s32 	%p34, %r121, 29;
	setp.lt.f64 	%p35, %fd96, %fd97;
	selp.f64 	%fd98, %fd97, %fd96, %p35;
	selp.f64 	%fd99, %fd96, %fd98, %p34;
	mov.b64 	%rd57, %fd99;
	mov.b64 	{%r143, %r148}, %rd57;
	mov.b32 	%r149, 4;
	// begin inline asm
	shfl.sync.down.b32 %r142, %r143, %r149, %r170, %r171;
	// end inline asm
	// begin inline asm
	shfl.sync.down.b32 %r147, %r148, %r149, %r170, %r171;
	// end inline asm
	mov.b64 	%rd58, {%r142, %r147};
	mov.b64 	%fd100, %rd58;
	setp.gt.s32 	%p36, %r121, 27;
	setp.lt.f64 	%p37, %fd99, %fd100;
	selp.f64 	%fd101, %fd100, %fd99, %p37;
	selp.f64 	%fd102, %fd99, %fd101, %p36;
	mov.b64 	%rd59, %fd102;
	mov.b64 	{%r153, %r158}, %rd59;
	mov.b32 	%r159, 8;
	// begin inline asm
	shfl.sync.down.b32 %r152, %r153, %r159, %r170, %r171;
	// end inline asm
	// begin inline asm
	shfl.sync.down.b32 %r157, %r158, %r159, %r170, %r171;
	// end inline asm
	mov.b64 	%rd60, {%r152, %r157};
	mov.b64 	%fd103, %rd60;
	setp.gt.s32 	%p38, %r121, 23;
	setp.lt.f64 	%p39, %fd102, %fd103;
	selp.f64 	%fd104, %fd103, %fd102, %p39;
	selp.f64 	%fd105, %fd102, %fd104, %p38;
	mov.b64 	%rd61, %fd105;
	mov.b64 	{%r163, %r168}, %rd61;
	mov.b32 	%r169, 16;
	// begin inline asm
	shfl.sync.down.b32 %r162, %r163, %r169, %r170, %r171;
	// end inline asm
	// begin inline asm
	shfl.sync.down.b32 %r167, %r168, %r169, %r170, %r171;
	// end inline asm
	mov.b64 	%rd62, {%r162, %r167};
	mov.b64 	%fd106, %rd62;
	setp.gt.s32 	%p40, %r121, 15;
	setp.lt.f64 	%p41, %fd105, %fd106;
	selp.f64 	%fd52, %fd106, %fd105, %p41;
	selp.f64 	%fd374, %fd105, %fd52, %p40;
	setp.ne.s32 	%p42, %r121, 0;
	@%p42 bra 	$L__BB4_69;
	shr.u32 	%r172, %r75, 2;
	and.b32  	%r173, %r172, 248;
	mov.u32 	%r174, _ZZN3cub18CUB_300001_SM_10006detail6reduce18DeviceReduceKernelINS2_10policy_hubIdjN4cuda3__47maximumIvEEE10Policy1000EPdjS8_dNS5_3std3__410__identityEEEvT0_PT3_T1_NS0_13GridEvenShareISI_EET2_T4_E12temp_storage;
	add.s32 	%r175, %r174, %r173;
	st.shared.f64 	[%r175+8], %fd52;
$L__BB4_69:
	bar.sync 	0;
	setp.ne.s32 	%p43, %r75, 0;
	@%p43 bra 	$L__BB4_71;
	ld.shared.f64 	%fd107, [_ZZN3cub18CUB_300001_SM_10006detail6reduce18DeviceReduceKernelINS2_10policy_hubIdjN4cuda3__47maximumIvEEE10Policy1000EPdjS8_dNS5_3std3__410__identityEEEvT0_PT3_T1_NS0_13GridEvenShareISI_EET2_T4_E12temp_storage+16];
	setp.lt.f64 	%p44, %fd374, %fd107;
	selp.f64 	%fd108, %fd107, %fd374, %p44;
	ld.shared.f64 	%fd109, [_ZZN3cub18CUB_300001_SM_10006detail6reduce18DeviceReduceKernelINS2_10policy_hubIdjN4cuda3__47maximumIvEEE10Policy1000EPdjS8_dNS5_3std3__410__identityEEEvT0_PT3_T1_NS0_13GridEvenShareISI_EET2_T4_E12temp_storage+24];
	setp.lt.f64 	%p45, %fd108, %fd109;
	selp.f64 	%fd110, %fd109, %fd108, %p45;
	ld.shared.f64 	%fd111, [_ZZN3cub18CUB_300001_SM_10006detail6reduce18DeviceReduceKernelINS2_10policy_hubIdjN4cuda3__47maximumIvEEE10Policy1000EPdjS8_dNS5_3std3__410__identityEEEvT0_PT3_T1_NS0_13GridEvenShareISI_EET2_T4_E12temp_storage+32];
	setp.lt.f64 	%p46, %fd110, %fd111;
	selp.f64 	%fd112, %fd111, %fd110, %p46;
	ld.shared.f64 	%fd113, [_ZZN3cub18CUB_300001_SM_10006detail6reduce18DeviceReduceKernelINS2_10policy_hubIdjN4cuda3__47maximumIvEEE10Policy1000EPdjS8_dNS5_3std3__410__identityEEEvT0_PT3_T1_NS0_13GridEvenShareISI_EET2_T4_E12temp_storage+40];
	setp.lt.f64 	%p47, %fd112, %fd113;
	selp.f64 	%fd114, %fd113, %fd112, %p47;
	ld.shared.f64 	%fd115, [_ZZN3cub18CUB_300001_SM_10006detail6reduce18DeviceReduceKernelINS2_10policy_hubIdjN4cuda3__47maximumIvEEE10Policy1000EPdjS8_dNS5_3std3__410__identityEEEvT0_PT3_T1_NS0_13GridEvenShareISI_EET2_T4_E12temp_storage+48];
	setp.lt.f64 	%p48, %fd114, %fd115;
	selp.f64 	%fd116, %fd115, %fd114, %p48;
	ld.shared.f64 	%fd117, [_ZZN3cub18CUB_300001_SM_10006detail6reduce18DeviceReduceKernelINS2_10policy_hubIdjN4cuda3__47maximumIvEEE10Policy1000EPdjS8_dNS5_3std3__410__identityEEEvT0_PT3_T1_NS0_13GridEvenShareISI_EET2_T4_E12temp_storage+56];
	setp.lt.f64 	%p49, %fd116, %fd117;
	selp.f64 	%fd118, %fd117, %fd116, %p49;
	ld.shared.f64 	%fd119, [_ZZN3cub18CUB_300001_SM_10006detail6reduce18DeviceReduceKernelINS2_10policy_hubIdjN4cuda3__47maximumIvEEE10Policy1000EPdjS8_dNS5_3std3__410__identityEEEvT0_PT3_T1_NS0_13GridEvenShareISI_EET2_T4_E12temp_storage+64];
	setp.lt.f64 	%p50, %fd118, %fd119;
	selp.f64 	%fd374, %fd119, %fd118, %p50;
$L__BB4_71:
	mov.u32 	%r507, %tid.x;
	setp.ne.s32 	%p216, %r507, 0;
	@%p216 bra 	$L__BB4_73;
	ld.param.u64 	%rd196, [_ZN3cub18CUB_300001_SM_10006detail6reduce18DeviceReduceKernelINS2_10policy_hubIdjN4cuda3__47maximumIvEEE10Policy1000EPdjS8_dNS5_3std3__410__identityEEEvT0_PT3_T1_NS0_13GridEvenShareISI_EET2_T4__param_1];
	cvta.to.global.u64 	%rd193, %rd196;
	mul.wide.u32 	%rd194, %r3, 8;
	add.s64 	%rd195, %rd193, %rd194;
	st.global.f64 	[%rd195], %fd374;
$L__BB4_73:
	ret;

}
	// .globl	_ZN3cub18CUB_300001_SM_10006detail6reduce28DeviceReduceSingleTileKernelINS2_10policy_hubIdjN4cuda3__47maximumIvEEE10Policy1000EPdSB_iS8_ddNS5_3std3__410__identityEEEvT0_T1_T2_T3_T4_T6_
.visible .entry _ZN3cub18CUB_300001_SM_10006detail6reduce28DeviceReduceSingleTileKernelINS2_10policy_hubIdjN4cuda3__47maximumIvEEE10Policy1000EPdSB_iS8_ddNS5_3std3__410__identityEEEvT0_T1_T2_T3_T4_T6_(
	.param .u64 .ptr .align 1 _ZN3cub18CUB_300001_SM_10006detail6reduce28DeviceReduceSingleTileKernelINS2_10policy_hubIdjN4cuda3__47maximumIvEEE10Policy1000EPdSB_iS8_ddNS5_3std3__410__identityEEEvT0_T1_T2_T3_T4_T6__param_0,
	.param .u64 .ptr .align 1 _ZN3cub18CUB_300001_SM_10006detail6reduce28DeviceReduceSingleTileKernelINS2_10policy_hubIdjN4cuda3__47maximumIvEEE10Policy1000EPdSB_iS8_ddNS5_3std3__410__identityEEEvT0_T1_T2_T3_T4_T6__param_1,
	.param .u32 _ZN3cub18CUB_300001_SM_10006detail6reduce28DeviceReduceSingleTileKernelINS2_10policy_hubIdjN4cuda3__47maximumIvEEE10Policy1000EPdSB_iS8_ddNS5_3std3__410__identityEEEvT0_T1_T2_T3_T4_T6__param_2,
	.param .align 1 .b8 _ZN3cub18CUB_300001_SM_10006detail6reduce28DeviceReduceSingleTileKernelINS2_10policy_hubIdjN4cuda3__47maximumIvEEE10Policy1000EPdSB_iS8_ddNS5_3std3__410__identityEEEvT0_T1_T2_T3_T4_T6__param_3[1],
	.param .f64 _ZN3cub18CUB_300001_SM_10006detail6reduce28DeviceReduceSingleTileKernelINS2_10policy_hubIdjN4cuda3__47maximumIvEEE10Policy1000EPdSB_iS8_ddNS5_3std3__410__identityEEEvT0_T1_T2_T3_T4_T6__param_4,
	.param .align 1 .b8 _ZN3cub18CUB_300001_SM_10006detail6reduce28DeviceReduceSingleTileKernelINS2_10policy_hubIdjN4cuda3__47maximumIvEEE10Policy1000EPdSB_iS8_ddNS5_3std3__410__identityEEEvT0_T1_T2_T3_T4_T6__param_5[1]
)
.maxntid 256
.minnctapersm 1
{
	.reg .pred 	%p<220>;
	.reg .b32 	%r<472>;
	.reg .b64 	%rd<206>;
	.reg .b64 	%fd<381>;
	// demoted variable
	.shared .align 8 .b8 _ZZN3cub18CUB_300001_SM_10006detail6reduce28DeviceReduceSingleTileKernelINS2_10policy_hubIdjN4cuda3__47maximumIvEEE10Policy1000EPdSB_iS8_ddNS5_3std3__410__identityEEEvT0_T1_T2_T3_T4_T6_E12temp_storage[80];
	ld.param.u64 	%rd15, [_ZN3cub18CUB_300001_SM_10006detail6reduce28DeviceReduceSingleTileKernelINS2_10policy_hubIdjN4cuda3__47maximumIvEEE10Policy1000EPdSB_iS8_ddNS5_3std3__410__identityEEEvT0_T1_T2_T3_T4_T6__param_0];
	ld.param.u64 	%rd16, [_ZN3cub18CUB_300001_SM_10006detail6reduce28DeviceReduceSingleTileKernelINS2_10policy_hubIdjN4cuda3__47maximumIvEEE10Policy1000EPdSB_iS8_ddNS5_3std3__410__identityEEEvT0_T1_T2_T3_T4_T6__param_1];
	ld.param.u32 	%r68, [_ZN3cub18CUB_300001_SM_10006detail6reduce28DeviceReduceSingleTileKernelINS2_10policy_hubIdjN4cuda3__47maximumIvEEE10Policy1000EPdSB_iS8_ddNS5_3std3__410__identityEEEvT0_T1_T2_T3_T4_T6__param_2];
	ld.param.f64 	%fd58, [_ZN3cub18CUB_300001_SM_10006detail6reduce28DeviceReduceSingleTileKernelINS2_10policy_hubIdjN4cuda3__47maximumIvEEE10Policy1000EPdSB_iS8_ddNS5_3std3__410__identityEEEvT0_T1_T2_T3_T4_T6__param_4];
	cvta.to.global.u64 	%rd1, %rd16;
	setp.ne.s32 	%p1, %r68, 0;
	@%p1 bra 	$L__BB5_3;
	mov.u32 	%r445, %tid.x;
	setp.ne.s32 	%p219, %r445, 0;
	@%p219 bra 	$L__BB5_74;
	st.global.f64 	[%rd1], %fd58;
	bra.uni 	$L__BB5_74;
$L__BB5_3:
	and.b64  	%rd17, %rd15, 31;
	setp.ne.s64 	%p2, %rd17, 0;
	@%p2 bra 	$L__BB5_38;
	setp.gt.s32 	%p110, %r68, 2047;
	@%p110 bra 	$L__BB5_22;
	mov.u32 	%r1, %tid.x;
	setp.ge.s32 	%p159, %r1, %r68;
	mov.f64 	%fd359, 0d0000000000000000;
	mov.u32 	%r449, %r1;
	@%p159 bra 	$L__BB5_7;
	mul.wide.u32 	%rd169, %r1, 8;
	add.s64 	%rd168, %rd15, %rd169;
	// begin inline asm
	ld.global.nc.u64 %rd167, [%rd168];
	// end inline asm
	mov.b64 	%fd359, %rd167;
	add.s32 	%r449, %r1, 256;
$L__BB5_7:
	setp.ge.s32 	%p160, %r449, %r68;
	@%p160 bra 	$L__BB5_13;
	not.b32 	%r321, %r449;
	add.s32 	%r4, %r68, %r321;
	and.b32  	%r322, %r4, 768;
	setp.eq.s32 	%p161, %r322, 768;
	@%p161 bra 	$L__BB5_11;
	mul.wide.u32 	%rd170, %r449, 8;
	add.s64 	%rd202, %rd15, %rd170;
	shr.u32 	%r323, %r4, 8;
	add.s32 	%r324, %r323, 1;
	and.b32  	%r325, %r324, 3;
	neg.s32 	%r447, %r325;
$L__BB5_10:
	.pragma "nounroll";
	// begin inline asm
	ld.global.nc.u64 %rd171, [%rd202];
	// end inline asm
	mov.b64 	%fd272, %rd171;
	setp.lt.f64 	%p162, %fd359, %fd272;
	selp.f64 	%fd359, %fd272, %fd359, %p162;
	add.s32 	%r449, %r449, 256;
	add.s64 	%rd202, %rd202, 2048;
	add.s32 	%r447, %r447, 1;
	setp.ne.s32 	%p163, %r447, 0;
	@%p163 bra 	$L__BB5_10;
$L__BB5_11:
	setp.lt.u32 	%p164, %r4, 768;
	@%p164 bra 	$L__BB5_13;
$L__BB5_12:
	mul.wide.s32 	%rd181, %r449, 8;
	add.s64 	%rd174, %rd15, %rd181;
	// begin inline asm
	ld.global.nc.u64 %rd173, [%rd174];
	// end inline asm
	mov.b64 	%fd273, %rd173;
	setp.lt.f64 	%p165, %fd359, %fd273;
	selp.f64 	%fd274, %fd273, %fd359, %p165;
	add.s64 	%rd176, %rd174, 2048;
	// begin inline asm
	ld.global.nc.u64 %rd175, [%rd176];
	// end inline asm
	mov.b64 	%fd275, %rd175;
	setp.lt.f64 	%p166, %fd274, %fd275;
	selp.f64 	%fd276, %fd275, %fd274, %p166;
	add.s64 	%rd178, %rd174, 4096;
	// begin inline asm
	ld.global.nc.u64 %rd177, [%rd178];
	// end inline asm
	mov.b64 	%fd277, %rd177;
	setp.lt.f64 	%p167, %fd276, %fd277;
	selp.f64 	%fd278, %fd277, %fd276, %p167;
	add.s64 	%rd180, %rd174, 6144;
	// begin inline asm
	ld.global.nc.u64 %rd179, [%rd180];
	// end inline asm
	mov.b64 	%fd279, %rd179;
	setp.lt.f64 	%p168, %fd278, %fd279;
	selp.f64 	%fd359, %fd279, %fd278, %p168;
	add.s32 	%r449, %r449, 1024;
	setp.lt.s32 	%p169, %r449, %r68;
	@%p169 bra 	$L__BB5_12;
$L__BB5_13:
	setp.lt.s32 	%p170, %r68, 256;
	@%p170 bra 	$L__BB5_18;
	// begin inline asm
	mov.u32 %r389, %laneid;
	// end inline asm
	mov.b64 	%rd192, %fd359;
	mov.b64 	{%r391, %r396}, %rd192;
	mov.b32 	%r397, 1;
	mov.b32 	%r438, 31;
	mov.b32 	%r439, -1;
	// begin inline asm
	shfl.sync.down.b32 %r390, %r391, %r397, %r438, %r439;
	// end inline asm
	// begin inline asm
	shfl.sync.down.b32 %r395, %r396, %r397, %r438, %r439;
	// end inline asm
	mov.b64 	%rd193, {%r390, %r395};
	mov.b64 	%fd327, %rd193;
	setp.gt.s32 	%p198, %r389, 30;
	setp.lt.f64 	%p199, %fd359, %fd327;
	selp.f64 	%fd328, %fd327, %fd359, %p199;
	selp.f64 	%fd329, %fd359, %fd328, %p198;
	mov.b64 	%rd194, %fd329;
	mov.b64 	{%r401, %r406}, %rd194;
	mov.b32 	%r407, 2;
	// begin inline asm
	shfl.sync.down.b32 %r400, %r401, %r407, %r438, %r439;
	// end inline asm
	// begin inline asm
	shfl.sync.down.b32 %r405, %r406, %r407, %r438, %r439;
	// end inline asm
	mov.b64 	%rd195, {%r400, %r405};
	mov.b64 	%fd330, %rd195;
	setp.gt.s32 	%p200, %r389, 29;
	setp.lt.f64 	%p201, %fd329, %fd330;
	selp.f64 	%fd331, %fd330, %fd329, %p201;
	selp.f64 	%fd332, %fd329, %fd331, %p200;
	mov.b64 	%rd196, %fd332;
	mov.b64 	{%r411, %r416}, %rd196;
	mov.b32 	%r417, 4;
	// begin inline asm
	shfl.sync.down.b32 %r410, %r411, %r417, %r438, %r439;
	// end inline asm
	// begin inline asm
	shfl.sync.down.b32 %r415, %r416, %r417, %r438, %r439;
	// end inline asm
	mov.b64 	%rd197, {%r410, %r415};
	mov.b64 	%fd333, %rd197;
	setp.gt.s32 	%p202, %r389, 27;
	setp.lt.f64 	%p203, %fd332, %fd333;
	selp.f64 	%fd334, %fd333, %fd332, %p203;
	selp.f64 	%fd335, %fd332, %fd334, %p202;
	mov.b64 	%rd198, %fd335;
	mov.b64 	{%r421, %r426}, %rd198;
	mov.b32 	%r427, 8;
	// begin inline asm
	shfl.sync.down.b32 %r420, %r421, %r427, %r438, %r439;
	// end inline asm
	// begin inline asm
	shfl.sync.down.b32 %r425, %r426, %r427, %r438, %r439;
	// end inline asm
	mov.b64 	%rd199, {%r420, %r425};
	mov.b64 	%fd336, %rd199;
	setp.gt.s32 	%p204, %r389, 23;
	setp.lt.f64 	%p205, %fd335, %fd336;
	selp.f64 	%fd337, %fd336, %fd335, %p205;
	selp.f64 	%fd338, %fd335, %fd337, %p204;
	mov.b64 	%rd200, %fd338;
	mov.b64 	{%r431, %r436}, %rd200;
	mov.b32 	%r437, 16;
	// begin inline asm
	shfl.sync.down.b32 %r430, %r431, %r437, %r438, %r439;
	// end inline asm
	// begin inline asm
	shfl.sync.down.b32 %r435, %r436, %r437, %r438, %r439;
	// end inline asm
	mov.b64 	%rd201, {%r430, %r435};
	mov.b64 	%fd339, %rd201;
	setp.gt.s32 	%p206, %r389, 15;
	setp.lt.f64 	%p207, %fd338, %fd339;
	selp.f64 	%fd10, %fd339, %fd338, %p207;
	selp.f64 	%fd380, %fd338, %fd10, %p206;
	setp.ne.s32 	%p208, %r389, 0;
	@%p208 bra 	$L__BB5_16;
	shr.u32 	%r440, %r1, 2;
	and.b32  	%r441, %r440, 248;
	mov.u32 	%r442, _ZZN3cub18CUB_300001_SM_10006detail6reduce28DeviceReduceSingleTileKernelINS2_10policy_hubIdjN4cuda3__47maximumIvEEE10Policy1000EPdSB_iS8_ddNS5_3std3__410__identityEEEvT0_T1_T2_T3_T4_T6_E12temp_storage;
	add.s32 	%r443, %r442, %r441;
	st.shared.f64 	[%r443+8], %fd10;
$L__BB5_16:
	bar.sync 	0;
	setp.ne.s32 	%p209, %r1, 0;
	@%p209 bra 	$L__BB5_72;
	ld.shared.f64 	%fd340, [_ZZN3cub18CUB_300001_SM_10006detail6reduce28DeviceReduceSingleTileKernelINS2_10policy_hubIdjN4cuda3__47maximumIvEEE10Policy1000EPdSB_iS8_ddNS5_3std3__410__identityEEEvT0_T1_T2_T3_T4_T6_E12temp_storage+16];
	setp.lt.f64 	%p210, %fd380, %fd340;
	selp.f64 	%fd341, %fd340, %fd380, %p210;
	ld.shared.f64 	%fd342, [_ZZN3cub18CUB_300001_SM_10006detail6reduce28DeviceReduceSingleTileKernelINS2_10policy_hubIdjN4cuda3__47maximumIvEEE10Policy1000EPdSB_iS8_ddNS5_3std3__410__identityEEEvT0_T1_T2_T3_T4_T6_E12temp_storage+24];
	setp.lt.f64 	%p211, %fd341, %fd342;
	selp.f64 	%fd343, %fd342, %fd341, %p211;
	ld.shared.f64 	%fd344, [_ZZN3cub18CUB_300001_SM_10006detail6reduce28DeviceReduceSingleTileKernelINS2_10policy_hubIdjN4cuda3__47maximumIvEEE10Policy1000EPdSB_iS8_ddNS5_3std3__410__identityEEEvT0_T1_T2_T3_T4_T6_E12temp_storage+32];
	setp.lt.f64 	%p212, %fd343, %fd344;
	selp.f64 	%fd345, %fd344, %fd343, %p212;
	ld.shared.f64 	%fd346, [_ZZN3cub18CUB_300001_SM_10006detail6reduce28DeviceReduceSingleTileKernelINS2_10policy_hubIdjN4cuda3__47maximumIvEEE10Policy1000EPdSB_iS8_ddNS5_3std3__410__identityEEEvT0_T1_T2_T3_T4_T6_E12temp_storage+40];
	setp.lt.f64 	%p213, %fd345, %fd346;
	selp.f64 	%fd347, %fd346, %fd345, %p213;
	ld.shared.f64 	%fd348, [_ZZN3cub18CUB_300001_SM_10006detail6reduce28DeviceReduceSingleTileKernelINS2_10policy_hubIdjN4cuda3__47maximumIvEEE10Policy1000EPdSB_iS8_ddNS5_3std3__410__identityEEEvT0_T1_T2_T3_T4_T6_E12temp_storage+48];
	setp.lt.f64 	%p214, %fd347, %fd348;
	selp.f64 	%fd349, %fd348, %fd347, %p214;
	ld.shared.f64 	%fd350, [_ZZN3cub18CUB_300001_SM_10006detail6reduce28DeviceReduceSingleTileKernelINS2_10policy_hubIdjN4cuda3__47maximumIvEEE10Policy1000EPdSB_iS8_ddNS5_3std3__410__identityEEEvT0_T1_T2_T3_T4_T6_E12temp_storage+56];
	setp.lt.f64 	%p215, %fd349, %fd350;
	selp.f64 	%fd351, %fd350, %fd349, %p215;
	ld.shared.f64 	%fd352, [_ZZN3cub18CUB_300001_SM_10006detail6reduce28DeviceReduceSingleTileKernelINS2_10policy_hubIdjN4cuda3__47maximumIvEEE10Policy1000EPdSB_iS8_ddNS5_3std3__410__identityEEEvT0_T1_T2_T3_T4_T6_E12temp_storage+64];
	setp.lt.f64 	%p216, %fd351, %fd352;
	selp.f64 	%fd380, %fd352, %fd351, %p216;
	bra.uni 	$L__BB5_72;
$L__BB5_18:
	// begin inline asm
	mov.u32 %r326, %laneid;
	// end inline asm
	and.b32  	%r377, %r1, 992;
	add.s32 	%r378, %r377, 32;
	setp.gt.s32 	%p171, %r378, %r68;
	not.b32 	%r379, %r377;
	add.s32 	%r380, %r68, %r379;
	selp.b32 	%r375, %r380, 31, %p171;
	mov.b64 	%rd182, %fd359;
	mov.b64 	{%r328, %r333}, %rd182;
	mov.b32 	%r334, 1;
	mov.b32 	%r376, -1;
	// begin inline asm
	shfl.sync.down.b32 %r327, %r328, %r334, %r375, %r376;
	// end inline asm
	// begin inline asm
	shfl.sync.down.b32 %r332, %r333, %r334, %r375, %r376;
	// end inline asm
	mov.b64 	%rd183, {%r327, %r332};
	mov.b64 	%fd280, %rd183;
	setp.lt.s32 	%p172, %r326, %r375;
	setp.lt.f64 	%p173, %fd359, %fd280;
	selp.f64 	%fd281, %fd280, %fd359, %p173;
	selp.f64 	%fd282, %fd281, %fd359, %p172;
	mov.b64 	%rd184, %fd282;
	mov.b64 	{%r338, %r343}, %rd184;
	mov.b32 	%r344, 2;
	// begin inline asm
	shfl.sync.down.b32 %r337, %r338, %r344, %r375, %r376;
	// end inline asm
	// begin inline asm
	shfl.sync.down.b32 %r342, %r343, %r344, %r375, %r376;
	// end inline asm
	mov.b64 	%rd185, {%r337, %r342};
	mov.b64 	%fd283, %rd185;
	add.s32 	%r381, %r326, 2;
	setp.gt.s32 	%p174, %r381, %r375;
	setp.lt.f64 	%p175, %fd282, %fd283;
	selp.f64 	%fd284, %fd283, %fd282, %p175;
	selp.f64 	%fd285, %fd282, %fd284, %p174;
	mov.b64 	%rd186, %fd285;
	mov.b64 	{%r348, %r353}, %rd186;
	mov.b32 	%r354, 4;
	// begin inline asm
	shfl.sync.down.b32 %r347, %r348, %r354, %r375, %r376;
	// end inline asm
	// begin inline asm
	shfl.sync.down.b32 %r352, %r353, %r354, %r375, %r376;
	// end inline asm
	mov.b64 	%rd187, {%r347, %r352};
	mov.b64 	%fd286, %rd187;
	add.s32 	%r382, %r326, 4;
	setp.gt.s32 	%p176, %r382, %r375;
	setp.lt.f64 	%p177, %fd285, %fd286;
	selp.f64 	%fd287, %fd286, %fd285, %p177;
	selp.f64 	%fd288, %fd285, %fd287, %p176;
	mov.b64 	%rd188, %fd288;
	mov.b64 	{%r358, %r363}, %rd188;
	mov.b32 	%r364, 8;
	// begin inline asm
	shfl.sync.down.b32 %r357, %r358, %r364, %r375, %r376;
	// end inline asm
	// begin inline asm
	shfl.sync.down.b32 %r362, %r363, %r364, %r375, %r376;
	// end inline asm
	mov.b64 	%rd189, {%r357, %r362};
	mov.b64 	%fd289, %rd189;
	add.s32 	%r383, %r326, 8;
	setp.gt.s32 	%p178, %r383, %r375;
	setp.lt.f64 	%p179, %fd288, %fd289;
	selp.f64 	%fd290, %fd289, %fd288, %p179;
	selp.f64 	%fd291, %fd288, %fd290, %p178;
	mov.b64 	%rd190, %fd291;
	mov.b64 	{%r368, %r373}, %rd190;
	mov.b32 	%r374, 16;
	// begin inline asm
	shfl.sync.down.b32 %r367, %r368, %r374, %r375, %r376;
	// end inline asm
	// begin inline asm
	shfl.sync.down.b32 %r372, %r373, %r374, %r375, %r376;
	// end inline asm
	mov.b64 	%rd191, {%r367, %r372};
	mov.b64 	%fd292, %rd191;
	add.s32 	%r384, %r326, 16;
	setp.gt.s32 	%p180, %r384, %r375;
	setp.lt.f64 	%p181, %fd291, %fd292;
	selp.f64 	%fd293, %fd292, %fd291, %p181;
	selp.f64 	%fd380, %fd291, %fd293, %p180;
	setp.ne.s32 	%p182, %r326, 0;
	@%p182 bra 	$L__BB5_20;
	shr.u32 	%r385, %r1, 2;
	and.b32  	%r386, %r385, 248;
	mov.u32 	%r387, _ZZN3cub18CUB_300001_SM_10006detail6reduce28DeviceReduceSingleTileKernelINS2_10policy_hubIdjN4cuda3__47maximumIvEEE10Policy1000EPdSB_iS8_ddNS5_3std3__410__identityEEEvT0_T1_T2_T3_T4_T6_E12temp_storage;
	add.s32 	%r388, %r387, %r386;
	st.shared.f64 	[%r388+8], %fd380;
$L__BB5_20:
	bar.sync 	0;
	setp.ne.s32 	%p183, %r1, 0;
	@%p183 bra 	$L__BB5_72;
	setp.gt.s32 	%p184, %r68, 32;
	ld.shared.f64 	%fd294, [_ZZN3cub18CUB_300001_SM_10006detail6reduce28DeviceReduceSingleTileKernelINS2_10policy_hubIdjN4cuda3__47maximumIvEEE10Policy1000EPdSB_iS8_ddNS5_3std3__410__identityEEEvT0_T1_T2_T3_T4_T6_E12temp_storage+16];
	setp.lt.f64 	%p185, %fd380, %fd294;
	selp.f64 	%fd296, %fd294, %fd380, %p185;
	selp.f64 	%fd297, %fd296, %fd380, %p184;
	setp.gt.s32 	%p186, %r68, 64;
	ld.shared.f64 	%fd299, [_ZZN3cub18CUB_300001_SM_10006detail6reduce28DeviceReduceSingleTileKernelINS2_10policy_hubIdjN4cuda3__47maximumIvEEE10Policy1000EPdSB_iS8_ddNS5_3std3__410__identityEEEvT0_T1_T2_T3_T4_T6_E12temp_storage+24];
	setp.lt.f64 	%p187, %fd297, %fd299;
	selp.f64 	%fd301, %fd299, %fd297, %p187;
	selp.f64 	%fd302, %fd301, %fd297, %p186;
	setp.gt.s32 	%p188, %r68, 96;
	ld.shared.f64 	%fd304, [_ZZN3cub18CUB_300001_SM_10006detail6reduce28DeviceReduceSingleTileKernelINS2_10policy_hubIdjN4cuda3__47maximumIvEEE10Policy1000EPdSB_iS8_ddNS5_3std3__410__identityEEEvT0_T1_T2_T3_T4_T6_E12temp_storage+32];
	setp.lt.f64 	%p189, %fd302, %fd304;
	selp.f64 	%fd306, %fd304, %fd302, %p189;
	selp.f64 	%fd307, %fd306, %fd302, %p188;
	setp.gt.s32 	%p190, %r68, 128;
	ld.shared.f64 	%fd309, [_ZZN3cub18CUB_300001_SM_10006detail6reduce28DeviceReduceSingleTileKernelINS2_10policy_hubIdjN4cuda3__47maximumIvEEE10Policy1000EPdSB_iS8_ddNS5_3std3__410__identityEEEvT0_T1_T2_T3_T4_T6_E12temp_storage+40];
	setp.lt.f64 	%p191, %fd307, %fd309;
	selp.f64 	%fd311, %fd309, %fd307, %p191;
	selp.f64 	%fd312, %fd311, %fd307, %p190;
	setp.gt.s32 	%p192, %r68, 160;
	ld.shared.f64 	%fd314, [_ZZN3cub18CUB_300001_SM_10006detail6reduce28DeviceReduceSingleTileKernelINS2_10policy_hubIdjN4cuda3__47maximumIvEEE10Policy1000EPdSB_iS8_ddNS5_3std3__410__identityEEEvT0_T1_T2_T3_T4_T6_E12temp_storage+48];
	setp.lt.f64 	%p193, %fd312, %fd314;
	selp.f64 	%fd316, %fd314, %fd312, %p193;
	selp.f64 	%fd317, %fd316, %fd312, %p192;
	setp.gt.s32 	%p194, %r68, 192;
	ld.shared.f64 	%fd319, [_ZZN3cub18CUB_300001_SM_10006detail6reduce28DeviceReduceSingleTileKernelINS2_10policy_hubIdjN4cuda3__47maximumIvEEE10Policy1000EPdSB_iS8_ddNS5_3std3__410__identityEEEvT0_T1_T2_T3_T4_T6_E12temp_storage+56];
	setp.lt.f64 	%p195, %fd317, %fd319;
	selp.f64 	%fd321, %fd319, %fd317, %p195;
	selp.f64 	%fd322, %fd321, %fd317, %p194;
	setp.gt.s32 	%p196, %r68, 224;
	ld.shared.f64 	%fd324, [_ZZN3cub18CUB_300001_SM_10006detail6reduce28DeviceReduceSingleTileKernelINS2_10policy_hubIdjN4cuda3__47maximumIvEEE10Policy1000EPdSB_iS8_ddNS5_3std3__410__identityEEEvT0_T1_T2_T3_T4_T6_E12temp_storage+64];
	setp.lt.f64 	%p197, %fd322, %fd324;
	selp.f64 	%fd326, %fd324, %fd322, %p197;
	selp.f64 	%fd380, %fd326, %fd322, %p196;
	bra.uni 	$L__BB5_72;
$L__BB5_22:
	mov.u32 	%r13, %tid.x;
	shl.b32 	%r14, %r13, 2;
	mul.wide.u32 	%rd126, %r14, 8;
	add.s64 	%rd116, %rd15, %rd126;
	// begin inline asm
	ld.global.nc.v2.u64 {%rd114, %rd115}, [%rd116];
	// end inline asm
	add.s64 	%rd119, %rd116, 16;
	// begin inline asm
	ld.global.nc.v2.u64 {%rd117, %rd118}, [%rd119];
	// end inline asm
	mov.b64 	%fd206, %rd114;
	mov.b64 	%fd207, %rd115;
	mov.b64 	%fd208, %rd117;
	mov.b64 	%fd209, %rd118;
	add.s64 	%rd122, %rd116, 8192;
	// begin inline asm
	ld.global.nc.v2.u64 {%rd120, %rd121}, [%rd122];
	// end inline asm
	add.s64 	%rd125, %rd116, 8208;
	// begin inline asm
	ld.global.nc.v2.u64 {%rd123, %rd124}, [%rd125];
	// end inline asm
	mov.b64 	%fd210, %rd120;
	mov.b64 	%fd211, %rd121;
	mov.b64 	%fd212, %rd123;
	mov.b64 	%fd213, %rd124;
	setp.lt.f64 	%p111, %fd206, %fd207;
	selp.f64 	%fd214, %fd207, %fd206, %p111;
	setp.lt.f64 	%p112, %fd214, %fd208;
	selp.f64 	%fd215, %fd208, %fd214, %p112;
	setp.lt.f64 	%p113, %fd215, %fd209;
	selp.f64 	%fd216, %fd209, %fd215, %p113;
	setp.lt.f64 	%p114, %fd216, %fd210;
	selp.f64 	%fd217, %fd210, %fd216, %p114;
	setp.lt.f64 	%p115, %fd217, %fd211;
	selp.f64 	%fd218, %fd211, %fd217, %p115;
	setp.lt.f64 	%p116, %fd218, %fd212;
	selp.f64 	%fd219, %fd212, %fd218, %p116;
	setp.lt.f64 	%p117, %fd219, %fd213;
	selp.f64 	%fd366, %fd213, %fd219, %p117;
	setp.lt.u32 	%p118, %r68, 4096;
	mov.b32 	%r452, 2048;
	@%p118 bra 	$L__BB5_26;
	add.s32 	%r15, %r68, -2048;
	mov.b32 	%r452, 2048;
$L__BB5_24:
	add.s32 	%r258, %r452, %r14;
	mul.wide.u32 	%rd139, %r258, 8;
	add.s64 	%rd129, %rd15, %rd139;
	// begin inline asm
	ld.global.nc.v2.u64 {%rd127, %rd128}, [%rd129];
	// end inline asm
	add.s64 	%rd132, %rd129, 16;
	// begin inline asm
	ld.global.nc.v2.u64 {%rd130, %rd131}, [%rd132];
	// end inline asm
	mov.b64 	%fd220, %rd127;
	mov.b64 	%fd221, %rd128;
	mov.b64 	%fd222, %rd130;
	mov.b64 	%fd223, %rd131;
	add.s64 	%rd135, %rd129, 8192;
	// begin inline asm
	ld.global.nc.v2.u64 {%rd133, %rd134}, [%rd135];
	// end inline asm
	add.s64 	%rd138, %rd129, 8208;
	// begin inline asm
	ld.global.nc.v2.u64 {%rd136, %rd137}, [%rd138];
	// end inline asm
	mov.b64 	%fd224, %rd133;
	mov.b64 	%fd225, %rd134;
	mov.b64 	%fd226, %rd136;
	mov.b64 	%fd227, %rd137;
	setp.lt.f64 	%p119, %fd366, %fd220;
	selp.f64 	%fd228, %fd220, %fd366, %p119;
	setp.lt.f64 	%p120, %fd228, %fd221;
	selp.f64 	%fd229, %fd221, %fd228, %p120;
	setp.lt.f64 	%p121, %fd229, %fd222;
	selp.f64 	%fd230, %fd222, %fd229, %p121;
	setp.lt.f64 	%p122, %fd230, %fd223;
	selp.f64 	%fd231, %fd223, %fd230, %p122;
	setp.lt.f64 	%p123, %fd231, %fd224;
	selp.f64 	%fd232, %fd224, %fd231, %p123;
	setp.lt.f64 	%p124, %fd232, %fd225;
	selp.f64 	%fd233, %fd225, %fd232, %p124;
	setp.lt.f64 	%p125, %fd233, %fd226;
	selp.f64 	%fd234, %fd226, %fd233, %p125;
	setp.lt.f64 	%p126, %fd234, %fd227;
	selp.f64 	%fd366, %fd227, %fd234, %p126;
	sub.s32 	%r259, %r68, %r452;
	setp.lt.s32 	%p127, %r259, 2048;
	@%p127 bra 	$L__BB5_34;
	add.s32 	%r452, %r452, 2048;
	setp.le.s32 	%p128, %r452, %r15;
	@%p128 bra 	$L__BB5_24;
$L__BB5_26:
	setp.le.s32 	%p129, %r68, %r452;
	@%p129 bra 	$L__BB5_34;
	sub.s32 	%r19, %r68, %r452;
	setp.ge.s32 	%p130, %r13, %r19;
	@%p130 bra 	$L__BB5_34;
	not.b32 	%r260, %r13;
	add.s32 	%r261, %r68, %r260;
	sub.s32 	%r20, %r261, %r452;
	and.b32  	%r262, %r20, 768;
	setp.eq.s32 	%p131, %r262, 768;
	mov.u32 	%r456, %r13;
	@%p131 bra 	$L__BB5_31;
	add.s32 	%r454, %r13, %r452;
	shr.u32 	%r263, %r20, 8;
	add.s32 	%r264, %r263, 1;
	and.b32  	%r265, %r264, 3;
	neg.s32 	%r453, %r265;
	mov.u32 	%r456, %r13;
$L__BB5_30:
	.pragma "nounroll";
	mul.wide.u32 	%rd142, %r454, 8;
	add.s64 	%rd141, %rd15, %rd142;
	// begin inline asm
	ld.global.nc.u64 %rd140, [%rd141];
	// end inline asm
	mov.b64 	%fd236, %rd140;
	setp.lt.f64 	%p132, %fd366, %fd236;
	selp.f64 	%fd366, %fd236, %fd366, %p132;
	add.s32 	%r456, %r456, 256;
	add.s32 	%r454, %r454, 256;
	add.s32 	%r453, %r453, 1;
	setp.ne.s32 	%p133, %r453, 0;
	@%p133 bra 	$L__BB5_30;
$L__BB5_31:
	setp.lt.u32 	%p134, %r20, 768;
	@%p134 bra 	$L__BB5_34;
	cvt.u64.u32 	%rd143, %r456;
	cvt.u64.u32 	%rd144, %r452;
	add.s64 	%rd145, %rd143, %rd144;
	shl.b64 	%rd146, %rd145, 3;
	add.s64 	%rd147, %rd146, %rd15;
	add.s64 	%rd203, %rd147, 4096;
	add.s32 	%r457, %r456, %r452;
$L__BB5_33:
	mul.wide.u32 	%rd156, %r457, 8;
	add.s64 	%rd149, %rd15, %rd156;
	// begin inline asm
	ld.global.nc.u64 %rd148, [%rd149];
	// end inline asm
	mov.b64 	%fd237, %rd148;
	setp.lt.f64 	%p135, %fd366, %fd237;
	selp.f64 	%fd238, %fd237, %fd366, %p135;
	add.s64 	%rd151, %rd203, -2048;
	// begin inline asm
	ld.global.nc.u64 %rd150, [%rd151];
	// end inline asm
	mov.b64 	%fd239, %rd150;
	setp.lt.f64 	%p136, %fd238, %fd239;
	selp.f64 	%fd240, %fd239, %fd238, %p136;
	// begin inline asm
	ld.global.nc.u64 %rd152, [%rd203];
	// end inline asm
	mov.b64 	%fd241, %rd152;
	setp.lt.f64 	%p137, %fd240, %fd241;
	selp.f64 	%fd242, %fd241, %fd240, %p137;
	add.s64 	%rd155, %rd203, 2048;
	// begin inline asm
	ld.global.nc.u64 %rd154, [%rd155];
	// end inline asm
	mov.b64 	%fd243, %rd154;
	setp.lt.f64 	%p138, %fd242, %fd243;
	selp.f64 	%fd366, %fd243, %fd242, %p138;
	add.s32 	%r456, %r456, 1024;
	add.s64 	%rd203, %rd203, 8192;
	add.s32 	%r457, %r457, 1024;
	setp.lt.s32 	%p139, %r456, %r19;
	@%p139 bra 	$L__BB5_33;
$L__BB5_34:
	// begin inline asm
	mov.u32 %r266, %laneid;
	// end inline asm
	mov.b64 	%rd157, %fd366;
	mov.b64 	{%r268, %r273}, %rd157;
	mov.b32 	%r274, 1;
	mov.b32 	%r315, 31;
	mov.b32 	%r316, -1;
	// begin inline asm
	shfl.sync.down.b32 %r267, %r268, %r274, %r315, %r316;
	// end inline asm
	// begin inline asm
	shfl.sync.down.b32 %r272, %r273, %r274, %r315, %r316;
	// end inline asm
	mov.b64 	%rd158, {%r267, %r272};
	mov.b64 	%fd244, %rd158;
	setp.gt.s32 	%p140, %r266, 30;
	setp.lt.f64 	%p141, %fd366, %fd244;
	selp.f64 	%fd245, %fd244, %fd366, %p141;
	selp.f64 	%fd246, %fd366, %fd245, %p140;
	mov.b64 	%rd159, %fd246;
	mov.b64 	{%r278, %r283}, %rd159;
	mov.b32 	%r284, 2;
	// begin inline asm
	shfl.sync.down.b32 %r277, %r278, %r284, %r315, %r316;
	// end inline asm
	// begin inline asm
	shfl.sync.down.b32 %r282, %r283, %r284, %r315, %r316;
	// end inline asm
	mov.b64 	%rd160, {%r277, %r282};
	mov.b64 	%fd247, %rd160;
	setp.gt.s32 	%p142, %r266, 29;
	setp.lt.f64 	%p143, %fd246, %fd247;
	selp.f64 	%fd248, %fd247, %fd246, %p143;
	selp.f64 	%fd249, %fd246, %fd248, %p142;
	mov.b64 	%rd161, %fd249;
	mov.b64 	{%r288, %r293}, %rd161;
	mov.b32 	%r294, 4;
	// begin inline asm
	shfl.sync.down.b32 %r287, %r288, %r294, %r315, %r316;
	// end inline asm
	// begin inline asm
	shfl.sync.down.b32 %r292, %r293, %r294, %r315, %r316;
	// end inline asm
	mov.b64 	%rd162, {%r287, %r292};
	mov.b64 	%fd250, %rd162;
	setp.gt.s32 	%p144, %r266, 27;
	setp.lt.f64 	%p145, %fd249, %fd250;
	selp.f64 	%fd251, %fd250, %fd249, %p145;
	selp.f64 	%fd252, %fd249, %fd251, %p144;
	mov.b64 	%rd163, %fd252;
	mov.b64 	{%r298, %r303}, %rd163;
	mov.b32 	%r304, 8;
	// begin inline asm
	shfl.sync.down.b32 %r297, %r298, %r304, %r315, %r316;
	// end inline asm
	// begin inline asm
	shfl.sync.down.b32 %r302, %r303, %r304, %r315, %r316;
	// end inline asm
	mov.b64 	%rd164, {%r297, %r302};
	mov.b64 	%fd253, %rd164;
	setp.gt.s32 	%p146, %r266, 23;
	setp.lt.f64 	%p147, %fd252, %fd253;
	selp.f64 	%fd254, %fd253, %fd252, %p147;
	selp.f64 	%fd255, %fd252, %fd254, %p146;
	mov.b64 	%rd165, %fd255;
	mov.b64 	{%r308, %r313}, %rd165;
	mov.b32 	%r314, 16;
	// begin inline asm
	shfl.sync.down.b32 %r307, %r308, %r314, %r315, %r316;
	// end inline asm
	// begin inline asm
	shfl.sync.down.b32 %r312, %r313, %r314, %r315, %r316;
	// end inline asm
	mov.b64 	%rd166, {%r307, %r312};
	mov.b64 	%fd256, %rd166;
	setp.gt.s32 	%p148, %r266, 15;
	setp.lt.f64 	%p149, %fd255, %fd256;
	selp.f64 	%fd26, %fd256, %fd255, %p149;
	selp.f64 	%fd380, %fd255, %fd26, %p148;
	setp.ne.s32 	%p150, %r266, 0;
	@%p150 bra 	$L__BB5_36;
	shr.u32 	%r317, %r13, 2;
	and.b32  	%r318, %r317, 248;
	mov.u32 	%r319, _ZZN3cub18CUB_300001_SM_10006detail6reduce28DeviceReduceSingleTileKernelINS2_10policy_hubIdjN4cuda3__47maximumIvEEE10Policy1000EPdSB_iS8_ddNS5_3std3__410__identityEEEvT0_T1_T2_T3_T4_T6_E12temp_storage;
	add.s32 	%r320, %r319, %r318;
	st.shared.f64 	[%r320+8], %fd26;
$L__BB5_36:
	bar.sync 	0;
	setp.ne.s32 	%p151, %r13, 0;
	@%p151 bra 	$L__BB5_72;
	ld.shared.f64 	%fd257, [_ZZN3cub18CUB_300001_SM_10006detail6reduce28DeviceReduceSingleTileKernelINS2_10policy_hubIdjN4cuda3__47maximumIvEEE10Policy1000EPdSB_iS8_ddNS5_3std3__410__identityEEEvT0_T1_T2_T3_T4_T6_E12temp_storage+16];
	setp.lt.f64 	%p152, %fd380, %fd257;
	selp.f64 	%fd258, %fd257, %fd380, %p152;
	ld.shared.f64 	%fd259, [_ZZN3cub18CUB_300001_SM_10006detail6reduce28DeviceReduceSingleTileKernelINS2_10policy_hubIdjN4cuda3__47maximumIvEEE10Policy1000EPdSB_iS8_ddNS5_3std3__410__identityEEEvT0_T1_T2_T3_T4_T6_E12temp_storage+24];
	setp.lt.f64 	%p153, %fd258, %fd259;
	selp.f64 	%fd260, %fd259, %fd258, %p153;
	ld.shared.f64 	%fd261, [_ZZN3cub18CUB_300001_SM_10006detail6reduce28DeviceReduceSingleTileKernelINS2_10policy_hubIdjN4cuda3__47maximumIvEEE10Policy1000EPdSB_iS8_ddNS5_3std3__410__identityEEEvT0_T1_T2_T3_T4_T6_E12temp_storage+32];
	setp.lt.f64 	%p154, %fd260, %fd261;
	selp.f64 	%fd262, %fd261, %fd260, %p154;
	ld.shared.f64 	%fd263, [_ZZN3cub18CUB_300001_SM_10006detail6reduce28DeviceReduceSingleTileKernelINS2_10policy_hubIdjN4cuda3__47maximumIvEEE10Policy1000EPdSB_iS8_ddNS5_3std3__410__identityEEEvT0_T1_T2_T3_T4_T6_E12temp_storage+40];
	setp.lt.f64 	%p155, %fd262, %fd263;
	selp.f64 	%fd264, %fd263, %fd262, %p155;
	ld.shared.f64 	%fd265, [_ZZN3cub18CUB_300001_SM_10006detail6reduce28DeviceReduceSingleTileKernelINS2_10policy_hubIdjN4cuda3__47maximumIvEEE10Policy1000EPdSB_iS8_ddNS5_3std3__410__identityEEEvT0_T1_T2_T3_T4_T6_E12temp_storage+48];
	setp.lt.f64 	%p156, %fd264, %fd265;
	selp.f64 	%fd266, %fd265, %fd264, %p156;
	ld.shared.f64 	%fd267, [_ZZN3cub18CUB_300001_SM_10006detail6reduce28DeviceReduceSingleTileKernelINS2_10policy_hubIdjN4cuda3__47maximumIvEEE10Policy1000EPdSB_iS8_ddNS5_3std3__410__identityEEEvT0_T1_T2_T3_T4_T6_E12temp_storage+56];
	setp.lt.f64 	%p157, %fd266, %fd267;
	selp.f64 	%fd268, %fd267, %fd266, %p157;
	ld.shared.f64 	%fd269, [_ZZN3cub18CUB_300001_SM_10006detail6reduce28DeviceReduceSingleTileKernelINS2_10policy_hubIdjN4cuda3__47maximumIvEEE10Policy1000EPdSB_iS8_ddNS5_3std3__410__identityEEEvT0_T1_T2_T3_T4_T6_E12temp_storage+64];
	setp.lt.f64 	%p158, %fd268, %fd269;
	selp.f64 	%fd380, %fd269, %fd268, %p158;
	bra.uni 	$L__BB5_72;
$L__BB5_38:
	setp.gt.s32 	%p3, %r68, 2047;
	@%p3 bra 	$L__BB5_56;
	mov.u32 	%r35, %tid.x;
	setp.ge.s32 	%p52, %r35, %r68;
	mov.f64 	%fd372, 0d0000000000000000;
	mov.u32 	%r462, %r35;
	@%p52 bra 	$L__BB5_41;
	mul.wide.u32 	%rd81, %r35, 8;
	add.s64 	%rd80, %rd15, %rd81;
	// begin inline asm
	ld.global.nc.u64 %rd79, [%rd80];
	// end inline asm
	mov.b64 	%fd372, %rd79;
	add.s32 	%r462, %r35, 256;
$L__BB5_41:
	setp.ge.s32 	%p53, %r462, %r68;
	@%p53 bra 	$L__BB5_47;
	not.b32 	%r133, %r462;
	add.s32 	%r38, %r68, %r133;
	and.b32  	%r134, %r38, 768;
	setp.eq.s32 	%p54, %r134, 768;
	@%p54 bra 	$L__BB5_45;
	mul.wide.u32 	%rd82, %r462, 8;
	add.s64 	%rd204, %rd15, %rd82;
	shr.u32 	%r135, %r38, 8;
	add.s32 	%r136, %r135, 1;
	and.b32  	%r137, %r136, 3;
	neg.s32 	%r460, %r137;
$L__BB5_44:
	.pragma "nounroll";
	// begin inline asm
	ld.global.nc.u64 %rd83, [%rd204];
	// end inline asm
	mov.b64 	%fd125, %rd83;
	setp.lt.f64 	%p55, %fd372, %fd125;
	selp.f64 	%fd372, %fd125, %fd372, %p55;
	add.s32 	%r462, %r462, 256;
	add.s64 	%rd204, %rd204, 2048;
	add.s32 	%r460, %r460, 1;
	setp.ne.s32 	%p56, %r460, 0;
	@%p56 bra 	$L__BB5_44;
$L__BB5_45:
	setp.lt.u32 	%p57, %r38, 768;
	@%p57 bra 	$L__BB5_47;
$L__BB5_46:
	mul.wide.s32 	%rd93, %r462, 8;
	add.s64 	%rd86, %rd15, %rd93;
	// begin inline asm
	ld.global.nc.u64 %rd85, [%rd86];
	// end inline asm
	mov.b64 	%fd126, %rd85;
	setp.lt.f64 	%p58, %fd372, %fd126;
	selp.f64 	%fd127, %fd126, %fd372, %p58;
	add.s64 	%rd88, %rd86, 2048;
	// begin inline asm
	ld.global.nc.u64 %rd87, [%rd88];
	// end inline asm
	mov.b64 	%fd128, %rd87;
	setp.lt.f64 	%p59, %fd127, %fd128;
	selp.f64 	%fd129, %fd128, %fd127, %p59;
	add.s64 	%rd90, %rd86, 4096;
	// begin inline asm
	ld.global.nc.u64 %rd89, [%rd90];
	// end inline asm
	mov.b64 	%fd130, %rd89;
	setp.lt.f64 	%p60, %fd129, %fd130;
	selp.f64 	%fd131, %fd130, %fd129, %p60;
	add.s64 	%rd92, %rd86, 6144;
	// begin inline asm
	ld.global.nc.u64 %rd91, [%rd92];
	// end inline asm
	mov.b64 	%fd132, %rd91;
	setp.lt.f64 	%p61, %fd131, %fd132;
	selp.f64 	%fd372, %fd132, %fd131, %p61;
	add.s32 	%r462, %r462, 1024;
	setp.lt.s32 	%p62, %r462, %r68;
	@%p62 bra 	$L__BB5_46;
$L__BB5_47:
	setp.lt.s32 	%p63, %r68, 256;
	@%p63 bra 	$L__BB5_52;
	// begin inline asm
	mov.u32 %r201, %laneid;
	// end inline asm
	mov.b64 	%rd104, %fd372;
	mov.b64 	{%r203, %r208}, %rd104;
	mov.b32 	%r209, 1;
	mov.b32 	%r250, 31;
	mov.b32 	%r251, -1;
	// begin inline asm
	shfl.sync.down.b32 %r202, %r203, %r209, %r250, %r251;
	// end inline asm
	// begin inline asm
	shfl.sync.down.b32 %r207, %r208, %r209, %r250, %r251;
	// end inline asm
	mov.b64 	%rd105, {%r202, %r207};
	mov.b64 	%fd180, %rd105;
	setp.gt.s32 	%p91, %r201, 30;
	setp.lt.f64 	%p92, %fd372, %fd180;
	selp.f64 	%fd181, %fd180, %fd372, %p92;
	selp.f64 	%fd182, %fd372, %fd181, %p91;
	mov.b64 	%rd106, %fd182;
	mov.b64 	{%r213, %r218}, %rd106;
	mov.b32 	%r219, 2;
	// begin inline asm
	shfl.sync.down.b32 %r212, %r213, %r219, %r250, %r251;
	// end inline asm
	// begin inline asm
	shfl.sync.down.b32 %r217, %r218, %r219, %r250, %r251;
	// end inline asm
	mov.b64 	%rd107, {%r212, %r217};
	mov.b64 	%fd183, %rd107;
	setp.gt.s32 	%p93, %r201, 29;
	setp.lt.f64 	%p94, %fd182, %fd183;
	selp.f64 	%fd184, %fd183, %fd182, %p94;
	selp.f64 	%fd185, %fd182, %fd184, %p93;
	mov.b64 	%rd108, %fd185;
	mov.b64 	{%r223, %r228}, %rd108;
	mov.b32 	%r229, 4;
	// begin inline asm
	shfl.sync.down.b32 %r222, %r223, %r229, %r250, %r251;
	// end inline asm
	// begin inline asm
	shfl.sync.down.b32 %r227, %r228, %r229, %r250, %r251;
	// end inline asm
	mov.b64 	%rd109, {%r222, %r227};
	mov.b64 	%fd186, %rd109;
	setp.gt.s32 	%p95, %r201, 27;
	setp.lt.f64 	%p96, %fd185, %fd186;
	selp.f64 	%fd187, %fd186, %fd185, %p96;
	selp.f64 	%fd188, %fd185, %fd187, %p95;
	mov.b64 	%rd110, %fd188;
	mov.b64 	{%r233, %r238}, %rd110;
	mov.b32 	%r239, 8;
	// begin inline asm
	shfl.sync.down.b32 %r232, %r233, %r239, %r250, %r251;
	// end inline asm
	// begin inline asm
	shfl.sync.down.b32 %r237, %r238, %r239, %r250, %r251;
	// end inline asm
	mov.b64 	%rd111, {%r232, %r237};
	mov.b64 	%fd189, %rd111;
	setp.gt.s32 	%p97, %r201, 23;
	setp.lt.f64 	%p98, %fd188, %fd189;
	selp.f64 	%fd190, %fd189, %fd188, %p98;
	selp.f64 	%fd191, %fd188, %fd190, %p97;
	mov.b64 	%rd112, %fd191;
	mov.b64 	{%r243, %r248}, %rd112;
	mov.b32 	%r249, 16;
	// begin inline asm
	shfl.sync.down.b32 %r242, %r243, %r249, %r250, %r251;
	// end inline asm
	// begin inline asm
	shfl.sync.down.b32 %r247, %r248, %r249, %r250, %r251;
	// end inline asm
	mov.b64 	%rd113, {%r242, %r247};
	mov.b64 	%fd192, %rd113;
	setp.gt.s32 	%p99, %r201, 15;
	setp.lt.f64 	%p100, %fd191, %fd192;
	selp.f64 	%fd38, %fd192, %fd191, %p100;
	selp.f64 	%fd380, %fd191, %fd38, %p99;
	setp.ne.s32 	%p101, %r201, 0;
	@%p101 bra 	$L__BB5_50;
	shr.u32 	%r252, %r35, 2;
	and.b32  	%r253, %r252, 248;
	mov.u32 	%r254, _ZZN3cub18CUB_300001_SM_10006detail6reduce28DeviceReduceSingleTileKernelINS2_10policy_hubIdjN4cuda3__47maximumIvEEE10Policy1000EPdSB_iS8_ddNS5_3std3__410__identityEEEvT0_T1_T2_T3_T4_T6_E12temp_storage;
	add.s32 	%r255, %r254, %r253;
	st.shared.f64 	[%r255+8], %fd38;
$L__BB5_50:
	bar.sync 	0;
	setp.ne.s32 	%p102, %r35, 0;
	@%p102 bra 	$L__BB5_72;
	ld.shared.f64 	%fd193, [_ZZN3cub18CUB_300001_SM_10006detail6reduce28DeviceReduceSingleTileKernelINS2_10policy_hubIdjN4cuda3__47maximumIvEEE10Policy1000EPdSB_iS8_ddNS5_3std3__410__identityEEEvT0_T1_T2_T3_T4_T6_E12temp_storage+16];
	setp.lt.f64 	%p103, %fd380, %fd193;
	selp.f64 	%fd194, %fd193, %fd380, %p103;
	ld.shared.f64 	%fd195, [_ZZN3cub18CUB_300001_SM_10006detail6reduce28DeviceReduceSingleTileKernelINS2_10policy_hubIdjN4cuda3__47maximumIvEEE10Policy1000EPdSB_iS8_ddNS5_3std3__410__identityEEEvT0_T1_T2_T3_T4_T6_E12temp_storage+24];
	setp.lt.f64 	%p104, %fd194, %fd195;
	selp.f64 	%fd196, %fd195, %fd194, %p104;
	ld.shared.f64 	%fd197, [_ZZN3cub18CUB_300001_SM_10006detail6reduce28DeviceReduceSingleTileKernelINS2_10policy_hubIdjN4cuda3__47maximumIvEEE10Policy1000EPdSB_iS8_ddNS5_3std3__410__identityEEEvT0_T1_T2_T3_T4_T6_E12temp_storage+32];
	setp.lt.f64 	%p105, %fd196, %fd197;
	selp.f64 	%fd198, %fd197, %fd196, %p105;
	ld.shared.f64 	%fd199, [_ZZN3cub18CUB_300001_SM_10006detail6reduce28DeviceReduceSingleTileKernelINS2_10policy_hubIdjN4cuda3__47maximumIvEEE10Policy1000EPdSB_iS8_ddNS5_3std3__410__identityEEEvT0_T1_T2_T3_T4_T6_E12temp_storage+40];
	setp.lt.f64 	%p106, %fd198, %fd199;
	selp.f64 	%fd200, %fd199, %fd198, %p106;
	ld.shared.f64 	%fd201, [_ZZN3cub18CUB_300001_SM_10006detail6reduce28DeviceReduceSingleTileKernelINS2_10policy_hubIdjN4cuda3__47maximumIvEEE10Policy1000EPdSB_iS8_ddNS5_3std3__410__identityEEEvT0_T1_T2_T3_T4_T6_E12temp_storage+48];
	setp.lt.f64 	%p107, %fd200, %fd201;
	selp.f64 	%fd202, %fd201, %fd200, %p107;
	ld.shared.f64 	%fd203, [_ZZN3cub18CUB_300001_SM_10006detail6reduce28DeviceReduceSingleTileKernelINS2_10policy_hubIdjN4cuda3__47maximumIvEEE10Policy1000EPdSB_iS8_ddNS5_3std3__410__identityEEEvT0_T1_T2_T3_T4_T6_E12temp_storage+56];
	setp.lt.f64 	%p108, %fd202, %fd203;
	selp.f64 	%fd204, %fd203, %fd202, %p108;
	ld.shared.f64 	%fd205, [_ZZN3cub18CUB_300001_SM_10006detail6reduce28DeviceReduceSingleTileKernelINS2_10policy_hubIdjN4cuda3__47maximumIvEEE10Policy1000EPdSB_iS8_ddNS5_3std3__410__identityEEEvT0_T1_T2_T3_T4_T6_E12temp_storage+64];
	setp.lt.f64 	%p109, %fd204, %fd205;
	selp.f64 	%fd380, %fd205, %fd204, %p109;
	bra.uni 	$L__BB5_72;
$L__BB5_52:
	// begin inline asm
	mov.u32 %r138, %laneid;
	// end inline asm
	and.b32  	%r189, %r35, 992;
	add.s32 	%r190, %r189, 32;
	setp.gt.s32 	%p64, %r190, %r68;
	not.b32 	%r191, %r189;
	add.s32 	%r192, %r68, %r191;
	selp.b32 	%r187, %r192, 31, %p64;
	mov.b64 	%rd94, %fd372;
	mov.b64 	{%r140, %r145}, %rd94;
	mov.b32 	%r146, 1;
	mov.b32 	%r188, -1;
	// begin inline asm
	shfl.sync.down.b32 %r139, %r140, %r146, %r187, %r188;
	// end inline asm
	// begin inline asm
	shfl.sync.down.b32 %r144, %r145, %r146, %r187, %r188;
	// end inline asm
	mov.b64 	%rd95, {%r139, %r144};
	mov.b64 	%fd133, %rd95;
	setp.lt.s32 	%p65, %r138, %r187;
	setp.lt.f64 	%p66, %fd372, %fd133;
	selp.f64 	%fd134, %fd133, %fd372, %p66;
	selp.f64 	%fd135, %fd134, %fd372, %p65;
	mov.b64 	%rd96, %fd135;
	mov.b64 	{%r150, %r155}, %rd96;
	mov.b32 	%r156, 2;
	// begin inline asm
	shfl.sync.down.b32 %r149, %r150, %r156, %r187, %r188;
	// end inline asm
	// begin inline asm
	shfl.sync.down.b32 %r154, %r155, %r156, %r187, %r188;
	// end inline asm
	mov.b64 	%rd97, {%r149, %r154};
	mov.b64 	%fd136, %rd97;
	add.s32 	%r193, %r138, 2;
	setp.gt.s32 	%p67, %r193, %r187;
	setp.lt.f64 	%p68, %fd135, %fd136;
	selp.f64 	%fd137, %fd136, %fd135, %p68;
	selp.f64 	%fd138, %fd135, %fd137, %p67;
	mov.b64 	%rd98, %fd138;
	mov.b64 	{%r160, %r165}, %rd98;
	mov.b32 	%r166, 4;
	// begin inline asm
	shfl.sync.down.b32 %r159, %r160, %r166, %r187, %r188;
	// end inline asm
	// begin inline asm
	shfl.sync.down.b32 %r164, %r165, %r166, %r187, %r188;
	// end inline asm
	mov.b64 	%rd99, {%r159, %r164};
	mov.b64 	%fd139, %rd99;
	add.s32 	%r194, %r138, 4;
	setp.gt.s32 	%p69, %r194, %r187;
	setp.lt.f64 	%p70, %fd138, %fd139;
	selp.f64 	%fd140, %fd139, %fd138, %p70;
	selp.f64 	%fd141, %fd138, %fd140, %p69;
	mov.b64 	%rd100, %fd141;
	mov.b64 	{%r170, %r175}, %rd100;
	mov.b32 	%r176, 8;
	// begin inline asm
	shfl.sync.down.b32 %r169, %r170, %r176, %r187, %r188;
	// end inline asm
	// begin inline asm
	shfl.sync.down.b32 %r174, %r175, %r176, %r187, %r188;
	// end inline asm
	mov.b64 	%rd101, {%r169, %r174};
	mov.b64 	%fd142, %rd101;
	add.s32 	%r195, %r138, 8;
	setp.gt.s32 	%p71, %r195, %r187;
	setp.lt.f64 	%p72, %fd141, %fd142;
	selp.f64 	%fd143, %fd142, %fd141, %p72;
	selp.f64 	%fd144, %fd141, %fd143, %p71;
	mov.b64 	%rd102, %fd144;
	mov.b64 	{%r180, %r185}, %rd102;
	mov.b32 	%r186, 16;
	// begin inline asm
	shfl.sync.down.b32 %r179, %r180, %r186, %r187, %r188;
	// end inline asm
	// begin inline asm
	shfl.sync.down.b32 %r184, %r185, %r186, %r187, %r188;
	// end inline asm
	mov.b64 	%rd103, {%r179, %r184};
	mov.b64 	%fd145, %rd103;
	add.s32 	%r196, %r138, 16;
	setp.gt.s32 	%p73, %r196, %r187;
	setp.lt.f64 	%p74, %fd144, %fd145;
	selp.f64 	%fd146, %fd145, %fd144, %p74;
	selp.f64 	%fd380, %fd144, %fd146, %p73;
	setp.ne.s32 	%p75, %r138, 0;
	@%p75 bra 	$L__BB5_54;
	shr.u32 	%r197, %r35, 2;
	and.b32  	%r198, %r197, 248;
	mov.u32 	%r199, _ZZN3cub18CUB_300001_SM_10006detail6reduce28DeviceReduceSingleTileKernelINS2_10policy_hubIdjN4cuda3__47maximumIvEEE10Policy1000EPdSB_iS8_ddNS5_3std3__410__identityEEEvT0_T1_T2_T3_T4_T6_E12temp_storage;
	add.s32 	%r200, %r199, %r198;
	st.shared.f64 	[%r200+8], %fd380;
$L__BB5_54:
	bar.sync 	0;
	setp.ne.s32 	%p76, %r35, 0;
	@%p76 bra 	$L__BB5_72;
	setp.gt.s32 	%p77, %r68, 32;
	ld.shared.f64 	%fd147, [_ZZN3cub18CUB_300001_SM_10006detail6reduce28DeviceReduceSingleTileKernelINS2_10policy_hubIdjN4cuda3__47maximumIvEEE10Policy1000EPdSB_iS8_ddNS5_3std3__410__identityEEEvT0_T1_T2_T3_T4_T6_E12temp_storage+16];
	setp.lt.f64 	%p78, %fd380, %fd147;
	selp.f64 	%fd149, %fd147, %fd380, %p78;
	selp.f64 	%fd150, %fd149, %fd380, %p77;
	setp.gt.s32 	%p79, %r68, 64;
	ld.shared.f64 	%fd152, [_ZZN3cub18CUB_300001_SM_10006detail6reduce28DeviceReduceSingleTileKernelINS2_10policy_hubIdjN4cuda3__47maximumIvEEE10Policy1000EPdSB_iS8_ddNS5_3std3__410__identityEEEvT0_T1_T2_T3_T4_T6_E12temp_storage+24];
	setp.lt.f64 	%p80, %fd150, %fd152;
	selp.f64 	%fd154, %fd152, %fd150, %p80;
	selp.f64 	%fd155, %fd154, %fd150, %p79;
	setp.gt.s32 	%p81, %r68, 96;
	ld.shared.f64 	%fd157, [_ZZN3cub18CUB_300001_SM_10006detail6reduce28DeviceReduceSingleTileKernelINS2_10policy_hubIdjN4cuda3__47maximumIvEEE10Policy1000EPdSB_iS8_ddNS5_3std3__410__identityEEEvT0_T1_T2_T3_T4_T6_E12temp_storage+32];
	setp.lt.f64 	%p82, %fd155, %fd157;
	selp.f64 	%fd159, %fd157, %fd155, %p82;
	selp.f64 	%fd160, %fd159, %fd155, %p81;
	setp.gt.s32 	%p83, %r68, 128;
	ld.shared.f64 	%fd162, [_ZZN3cub18CUB_300001_SM_10006detail6reduce28DeviceReduceSingleTileKernelINS2_10policy_hubIdjN4cuda3__47maximumIvEEE10Policy1000EPdSB_iS8_ddNS5_3std3__410__identityEEEvT0_T1_T2_T3_T4_T6_E12temp_storage+40];
	setp.lt.f64 	%p84, %fd160, %fd162;
	selp.f64 	%fd164, %fd162, %fd160, %p84;
	selp.f64 	%fd165, %fd164, %fd160, %p83;
	setp.gt.s32 	%p85, %r68, 160;
	ld.shared.f64 	%fd167, [_ZZN3cub18CUB_300001_SM_10006detail6reduce28DeviceReduceSingleTileKernelINS2_10policy_hubIdjN4cuda3__47maximumIvEEE10Policy1000EPdSB_iS8_ddNS5_3std3__410__identityEEEvT0_T1_T2_T3_T4_T6_E12temp_storage+48];
	setp.lt.f64 	%p86, %fd165, %fd167;
	selp.f64 	%fd169, %fd167, %fd165, %p86;
	selp.f64 	%fd170, %fd169, %fd165, %p85;
	setp.gt.s32 	%p87, %r68, 192;
	ld.shared.f64 	%fd172, [_ZZN3cub18CUB_300001_SM_10006detail6reduce28DeviceReduceSingleTileKernelINS2_10policy_hubIdjN4cuda3__47maximumIvEEE10Policy1000EPdSB_iS8_ddNS5_3std3__410__identityEEEvT0_T1_T2_T3_T4_T6_E12temp_storage+56];
	setp.lt.f64 	%p88, %fd170, %fd172;
	selp.f64 	%fd174, %fd172, %fd170, %p88;
	selp.f64 	%fd175, %fd174, %fd170, %p87;
	setp.gt.s32 	%p89, %r68, 224;
	ld.shared.f64 	%fd177, [_ZZN3cub18CUB_300001_SM_10006detail6reduce28DeviceReduceSingleTileKernelINS2_10policy_hubIdjN4cuda3__47maximumIvEEE10Policy1000EPdSB_iS8_ddNS5_3std3__410__identityEEEvT0_T1_T2_T3_T4_T6_E12temp_storage+64];
	setp.lt.f64 	%p90, %fd175, %fd177;
	selp.f64 	%fd179, %fd177, %fd175, %p90;
	selp.f64 	%fd380, %fd179, %fd175, %p89;
	bra.uni 	$L__BB5_72;
$L__BB5_56:
	mov.u32 	%r47, %tid.x;
	mul.wide.u32 	%rd34, %r47, 8;
	add.s64 	%rd19, %rd15, %rd34;
	// begin inline asm
	ld.global.nc.u64 %rd18, [%rd19];
	// end inline asm
	mov.b64 	%fd59, %rd18;
	add.s64 	%rd21, %rd19, 2048;
	// begin inline asm
	ld.global.nc.u64 %rd20, [%rd21];
	// end inline asm
	mov.b64 	%fd60, %rd20;
	add.s64 	%rd23, %rd19, 4096;
	// begin inline asm
	ld.global.nc.u64 %rd22, [%rd23];
	// end inline asm
	mov.b64 	%fd61, %rd22;
	add.s64 	%rd25, %rd19, 6144;
	// begin inline asm
	ld.global.nc.u64 %rd24, [%rd25];
	// end inline asm
	mov.b64 	%fd62, %rd24;
	add.s64 	%rd27, %rd19, 8192;
	// begin inline asm
	ld.global.nc.u64 %rd26, [%rd27];
	// end inline asm
	mov.b64 	%fd63, %rd26;
	add.s64 	%rd29, %rd19, 10240;
	// begin inline asm
	ld.global.nc.u64 %rd28, [%rd29];
	// end inline asm
	mov.b64 	%fd64, %rd28;
	add.s64 	%rd31, %rd19, 12288;
	// begin inline asm
	ld.global.nc.u64 %rd30, [%rd31];
	// end inline asm
	mov.b64 	%fd65, %rd30;
	add.s64 	%rd33, %rd19, 14336;
	// begin inline asm
	ld.global.nc.u64 %rd32, [%rd33];
	// end inline asm
	mov.b64 	%fd66, %rd32;
	setp.lt.f64 	%p4, %fd59, %fd60;
	selp.f64 	%fd67, %fd60, %fd59, %p4;
	setp.lt.f64 	%p5, %fd67, %fd61;
	selp.f64 	%fd68, %fd61, %fd67, %p5;
	setp.lt.f64 	%p6, %fd68, %fd62;
	selp.f64 	%fd69, %fd62, %fd68, %p6;
	setp.lt.f64 	%p7, %fd69, %fd63;
	selp.f64 	%fd70, %fd63, %fd69, %p7;
	setp.lt.f64 	%p8, %fd70, %fd64;
	selp.f64 	%fd71, %fd64, %fd70, %p8;
	setp.lt.f64 	%p9, %fd71, %fd65;
	selp.f64 	%fd72, %fd65, %fd71, %p9;
	setp.lt.f64 	%p10, %fd72, %fd66;
	selp.f64 	%fd379, %fd66, %fd72, %p10;
	setp.lt.u32 	%p11, %r68, 4096;
	mov.b32 	%r465, 2048;
	@%p11 bra 	$L__BB5_60;
	add.s32 	%r48, %r68, -2048;
	mov.b32 	%r465, 2048;
$L__BB5_58:
	mul.wide.s32 	%rd51, %r465, 8;
	add.s64 	%rd36, %rd19, %rd51;
	// begin inline asm
	ld.global.nc.u64 %rd35, [%rd36];
	// end inline asm
	mov.b64 	%fd73, %rd35;
	add.s64 	%rd38, %rd36, 2048;
	// begin inline asm
	ld.global.nc.u64 %rd37, [%rd38];
	// end inline asm
	mov.b64 	%fd74, %rd37;
	add.s64 	%rd40, %rd36, 4096;
	// begin inline asm
	ld.global.nc.u64 %rd39, [%rd40];
	// end inline asm
	mov.b64 	%fd75, %rd39;
	add.s64 	%rd42, %rd36, 6144;
	// begin inline asm
	ld.global.nc.u64 %rd41, [%rd42];
	// end inline asm
	mov.b64 	%fd76, %rd41;
	add.s64 	%rd44, %rd36, 8192;
	// begin inline asm
	ld.global.nc.u64 %rd43, [%rd44];
	// end inline asm
	mov.b64 	%fd77, %rd43;
	add.s64 	%rd46, %rd36, 10240;
	// begin inline asm
	ld.global.nc.u64 %rd45, [%rd46];
	// end inline asm
	mov.b64 	%fd78, %rd45;
	add.s64 	%rd48, %rd36, 12288;
	// begin inline asm
	ld.global.nc.u64 %rd47, [%rd48];
	// end inline asm
	mov.b64 	%fd79, %rd47;
	add.s64 	%rd50, %rd36, 14336;
	// begin inline asm
	ld.global.nc.u64 %rd49, [%rd50];
	// end inline asm
	mov.b64 	%fd80, %rd49;
	setp.lt.f64 	%p12, %fd379, %fd73;
	selp.f64 	%fd81, %fd73, %fd379, %p12;
	setp.lt.f64 	%p13, %fd81, %fd74;
	selp.f64 	%fd82, %fd74, %fd81, %p13;
	setp.lt.f64 	%p14, %fd82, %fd75;
	selp.f64 	%fd83, %fd75, %fd82, %p14;
	setp.lt.f64 	%p15, %fd83, %fd76;
	selp.f64 	%fd84, %fd76, %fd83, %p15;
	setp.lt.f64 	%p16, %fd84, %fd77;
	selp.f64 	%fd85, %fd77, %fd84, %p16;
	setp.lt.f64 	%p17, %fd85, %fd78;
	selp.f64 	%fd86, %fd78, %fd85, %p17;
	setp.lt.f64 	%p18, %fd86, %fd79;
	selp.f64 	%fd87, %fd79, %fd86, %p18;
	setp.lt.f64 	%p19, %fd87, %fd80;
	selp.f64 	%fd379, %fd80, %fd87, %p19;
	sub.s32 	%r71, %r68, %r465;
	setp.lt.s32 	%p20, %r71, 2048;
	@%p20 bra 	$L__BB5_68;
	add.s32 	%r465, %r465, 2048;
	setp.le.s32 	%p21, %r465, %r48;
	@%p21 bra 	$L__BB5_58;
$L__BB5_60:
	setp.le.s32 	%p22, %r68, %r465;
	@%p22 bra 	$L__BB5_68;
	sub.s32 	%r52, %r68, %r465;
	setp.ge.s32 	%p23, %r47, %r52;
	@%p23 bra 	$L__BB5_68;
	not.b32 	%r72, %r47;
	add.s32 	%r73, %r68, %r72;
	sub.s32 	%r53, %r73, %r465;
	and.b32  	%r74, %r53, 768;
	setp.eq.s32 	%p24, %r74, 768;
	mov.u32 	%r469, %r47;
	@%p24 bra 	$L__BB5_65;
	add.s32 	%r467, %r47, %r465;
	shr.u32 	%r75, %r53, 8;
	add.s32 	%r76, %r75, 1;
	and.b32  	%r77, %r76, 3;
	neg.s32 	%r466, %r77;
	mov.u32 	%r469, %r47;
$L__BB5_64:
	.pragma "nounroll";
	mul.wide.u32 	%rd54, %r467, 8;
	add.s64 	%rd53, %rd15, %rd54;
	// begin inline asm
	ld.global.nc.u64 %rd52, [%rd53];
	// end inline asm
	mov.b64 	%fd89, %rd52;
	setp.lt.f64 	%p25, %fd379, %fd89;
	selp.f64 	%fd379, %fd89, %fd379, %p25;
	add.s32 	%r469, %r469, 256;
	add.s32 	%r467, %r467, 256;
	add.s32 	%r466, %r466, 1;
	setp.ne.s32 	%p26, %r466, 0;
	@%p26 bra 	$L__BB5_64;
$L__BB5_65:
	setp.lt.u32 	%p27, %r53, 768;
	@%p27 bra 	$L__BB5_68;
	cvt.u64.u32 	%rd55, %r469;
	cvt.u64.u32 	%rd56, %r465;
	add.s64 	%rd57, %rd55, %rd56;
	shl.b64 	%rd58, %rd57, 3;
	add.s64 	%rd59, %rd58, %rd15;
	add.s64 	%rd205, %rd59, 4096;
	add.s32 	%r470, %r469, %r465;
$L__BB5_67:
	mul.wide.u32 	%rd68, %r470, 8;
	add.s64 	%rd61, %rd15, %rd68;
	// begin inline asm
	ld.global.nc.u64 %rd60, [%rd61];
	// end inline asm
	mov.b64 	%fd90, %rd60;
	setp.lt.f64 	%p28, %fd379, %fd90;
	selp.f64 	%fd91, %fd90, %fd379, %p28;
	add.s64 	%rd63, %rd205, -2048;
	// begin inline asm
	ld.global.nc.u64 %rd62, [%rd63];
	// end inline asm
	mov.b64 	%fd92, %rd62;
	setp.lt.f64 	%p29, %fd91, %fd92;
	selp.f64 	%fd93, %fd92, %fd91, %p29;
	// begin inline asm
	ld.global.nc.u64 %rd64, [%rd205];
	// end inline asm
	mov.b64 	%fd94, %rd64;
	setp.lt.f64 	%p30, %fd93, %fd94;
	selp.f64 	%fd95, %fd94, %fd93, %p30;
	add.s64 	%rd67, %rd205, 2048;
	// begin inline asm
	ld.global.nc.u64 %rd66, [%rd67];
	// end inline asm
	mov.b64 	%fd96, %rd66;
	setp.lt.f64 	%p31, %fd95, %fd96;
	selp.f64 	%fd379, %fd96, %fd95, %p31;
	add.s32 	%r469, %r469, 1024;
	add.s64 	%rd205, %rd205, 8192;
	add.s32 	%r470, %r470, 1024;
	setp.lt.s32 	%p32, %r469, %r52;
	@%p32 bra 	$L__BB5_67;
$L__BB5_68:
	// begin inline asm
	mov.u32 %r78, %laneid;
	// end inline asm
	mov.b64 	%rd69, %fd379;
	mov.b64 	{%r80, %r85}, %rd69;
	mov.b32 	%r86, 1;
	mov.b32 	%r127, 31;
	mov.b32 	%r128, -1;
	// begin inline asm
	shfl.sync.down.b32 %r79, %r80, %r86, %r127, %r128;
	// end inline asm
	// begin inline asm
	shfl.sync.down.b32 %r84, %r85, %r86, %r127, %r128;
	// end inline asm
	mov.b64 	%rd70, {%r79, %r84};
	mov.b64 	%fd97, %rd70;
	setp.gt.s32 	%p33, %r78, 30;
	setp.lt.f64 	%p34, %fd379, %fd97;
	selp.f64 	%fd98, %fd97, %fd379, %p34;
	selp.f64 	%fd99, %fd379, %fd98, %p33;
	mov.b64 	%rd71, %fd99;
	mov.b64 	{%r90, %r95}, %rd71;
	mov.b32 	%r96, 2;
	// begin inline asm
	shfl.sync.down.b32 %r89, %r90, %r96, %r127, %r128;
	// end inline asm
	// begin inline asm
	shfl.sync.down.b32 %r94, %r95, %r96, %r127, %r128;
	// end inline asm
	mov.b64 	%rd72, {%r89, %r94};
	mov.b64 	%fd100, %rd72;
	setp.gt.s32 	%p35, %r78, 29;
	setp.lt.f64 	%p36, %fd99, %fd100;
	selp.f64 	%fd101, %fd100, %fd99, %p36;
	selp.f64 	%fd102, %fd99, %fd101, %p35;
	mov.b64 	%rd73, %fd102;
	mov.b64 	{%r100, %r105}, %rd73;
	mov.b32 	%r106, 4;
	// begin inline asm
	shfl.sync.down.b32 %r99, %r100, %r106, %r127, %r128;
	// end inline asm
	// begin inline asm
	shfl.sync.down.b32 %r104, %r105, %r106, %r127, %r128;
	// end inline asm
	mov.b64 	%rd74, {%r99, %r104};
	mov.b64 	%fd103, %rd74;
	setp.gt.s32 	%p37, %r78, 27;
	setp.lt.f64 	%p38, %fd102, %fd103;
	selp.f64 	%fd104, %fd103, %fd102, %p38;
	selp.f64 	%fd105, %fd102, %fd104, %p37;
	mov.b64 	%rd75, %fd105;
	mov.b64 	{%r110, %r115}, %rd75;
	mov.b32 	%r116, 8;
	// begin inline asm
	shfl.sync.down.b32 %r109, %r110, %r116, %r127, %r128;
	// end inline asm
	// begin inline asm
	shfl.sync.down.b32 %r114, %r115, %r116, %r127, %r128;
	// end inline asm
	mov.b64 	%rd76, {%r109, %r114};
	mov.b64 	%fd106, %rd76;
	setp.gt.s32 	%p39, %r78, 23;
	setp.lt.f64 	%p40, %fd105, %fd106;
	selp.f64 	%fd107, %fd106, %fd105, %p40;
	selp.f64 	%fd108, %fd105, %fd107, %p39;
	mov.b64 	%rd77, %fd108;
	mov.b64 	{%r120, %r125}, %rd77;
	mov.b32 	%r126, 16;
	// begin inline asm
	shfl.sync.down.b32 %r119, %r120, %r126, %r127, %r128;
	// end inline asm
	// begin inline asm
	shfl.sync.down.b32 %r124, %r125, %r126, %r127, %r128;
	// end inline asm
	mov.b64 	%rd78, {%r119, %r124};
	mov.b64 	%fd109, %rd78;
	setp.gt.s32 	%p41, %r78, 15;
	setp.lt.f64 	%p42, %fd108, %fd109;
	selp.f64 	%fd54, %fd109, %fd108, %p42;
	selp.f64 	%fd380, %fd108, %fd54, %p41;
	setp.ne.s32 	%p43, %r78, 0;
	@%p43 bra 	$L__BB5_70;
	shr.u32 	%r129, %r47, 2;
	and.b32  	%r130, %r129, 248;
	mov.u32 	%r131, _ZZN3cub18CUB_300001_SM_10006detail6reduce28DeviceReduceSingleTileKernelINS2_10policy_hubIdjN4cuda3__47maximumIvEEE10Policy1000EPdSB_iS8_ddNS5_3std3__410__identityEEEvT0_T1_T2_T3_T4_T6_E12temp_storage;
	add.s32 	%r132, %r131, %r130;
	st.shared.f64 	[%r132+8], %fd54;
$L__BB5_70:
	bar.sync 	0;
	setp.ne.s32 	%p44, %r47, 0;
	@%p44 bra 	$L__BB5_72;
	ld.shared.f64 	%fd110, [_ZZN3cub18CUB_300001_SM_10006detail6reduce28DeviceReduceSingleTileKernelINS2_10policy_hubIdjN4cuda3__47maximumIvEEE10Policy1000EPdSB_iS8_ddNS5_3std3__410__identityEEEvT0_T1_T2_T3_T4_T6_E12temp_storage+16];
	setp.lt.f64 	%p45, %fd380, %fd110;
	selp.f64 	%fd111, %fd110, %fd380, %p45;
	ld.shared.f64 	%fd112, [_ZZN3cub18CUB_300001_SM_10006detail6reduce28DeviceReduceSingleTileKernelINS2_10policy_hubIdjN4cuda3__47maximumIvEEE10Policy1000EPdSB_iS8_ddNS5_3std3__410__identityEEEvT0_T1_T2_T3_T4_T6_E12temp_storage+24];
	setp.lt.f64 	%p46, %fd111, %fd112;
	selp.f64 	%fd113, %fd112, %fd111, %p46;
	ld.shared.f64 	%fd114, [_ZZN3cub18CUB_300001_SM_10006detail6reduce28DeviceReduceSingleTileKernelINS2_10policy_hubIdjN4cuda3__47maximumIvEEE10Policy1000EPdSB_iS8_ddNS5_3std3__410__identityEEEvT0_T1_T2_T3_T4_T6_E12temp_storage+32];
	setp.lt.f64 	%p47, %fd113, %fd114;
	selp.f64 	%fd115, %fd114, %fd113, %p47;
	ld.shared.f64 	%fd116, [_ZZN3cub18CUB_300001_SM_10006detail6reduce28DeviceReduceSingleTileKernelINS2_10policy_hubIdjN4cuda3__47maximumIvEEE10Policy1000EPdSB_iS8_ddNS5_3std3__410__identityEEEvT0_T1_T2_T3_T4_T6_E12temp_storage+40];
	setp.lt.f64 	%p48, %fd115, %fd116;
	selp.f64 	%fd117, %fd116, %fd115, %p48;
	ld.shared.f64 	%fd118, [_ZZN3cub18CUB_300001_SM_10006detail6reduce28DeviceReduceSingleTileKernelINS2_10policy_hubIdjN4cuda3__47maximumIvEEE10Policy1000EPdSB_iS8_ddNS5_3std3__410__identityEEEvT0_T1_T2_T3_T4_T6_E12temp_storage+48];
	setp.lt.f64 	%p49, %fd117, %fd118;
	selp.f64 	%fd119, %fd118, %fd117, %p49;
	ld.shared.f64 	%fd120, [_ZZN3cub18CUB_300001_SM_10006detail6reduce28DeviceReduceSingleTileKernelINS2_10policy_hubIdjN4cuda3__47maximumIvEEE10Policy1000EPdSB_iS8_ddNS5_3std3__410__identityEEEvT0_T1_T2_T3_T4_T6_E12temp_storage+56];
	setp.lt.f64 	%p50, %fd119, %fd120;
	selp.f64 	%fd121, %fd120, %fd119, %p50;
	ld.shared.f64 	%fd122, [_ZZN3cub18CUB_300001_SM_10006detail6reduce28DeviceReduceSingleTileKernelINS2_10policy_hubIdjN4cuda3__47maximumIvEEE10Policy1000EPdSB_iS8_ddNS5_3std3__410__identityEEEvT0_T1_T2_T3_T4_T6_E12temp_storage+64];
	setp.lt.f64 	%p51, %fd121, %fd122;
	selp.f64 	%fd380, %fd122, %fd121, %p51;
$L__BB5_72:
	mov.u32 	%r444, %tid.x;
	setp.ne.s32 	%p217, %r444, 0;
	@%p217 bra 	$L__BB5_74;
	setp.lt.f64 	%p218, %fd58, %fd380;
	selp.f64 	%fd353, %fd380, %fd58, %p218;
	st.global.f64 	[%rd1], %fd353;
$L__BB5_74:
	ret;

}


// ===== COMPILED SASS (sm_100) =====

	.target	sm_100

	.elftype	@"ET_EXEC"


//--------------------- .note.nv.tkinfo           --------------------------
	.section	.note.nv.tkinfo,"",@"SHT_NOTE"
	.sectionflags	@"SHF_NOTE_NV_TKINFO"
	.tkinfo
        /*0018*/ 	.word	0x00000002
        /*0030*/ 	.string	""
        /*0030*/ 	.string	"ptxas"
        /*0030*/ 	.string	"Cuda compilation tools, release 13.0, V13.0.88"
        /*0030*/ 	.string	"Build cuda_13.0.r13.0/compiler.36424714_0"
        /*0030*/ 	.string	"-arch sm_100 -m 64 "



//--------------------- .note.nv.cuinfo           --------------------------
	.section	.note.nv.cuinfo,"",@"SHT_NOTE"
	.sectionflags	@"SHF_NOTE_NV_CUINFO"
        /*0018*/ 	.short	0x0002
        /*001a*/ 	.short	0x0064
        /*001c*/ 	.short	0x0082
	.zero		2


//--------------------- .nv.info                  --------------------------
	.section	.nv.info,"",@"SHT_CUDA_INFO"
	.align	4


	//----- nvinfo : EIATTR_REGCOUNT
	.align		4
        /*0000*/ 	.byte	0x04, 0x2f
        /*0002*/ 	.short	(.L_41 - .L_40)
	.align		4
.L_40:
        /*0004*/ 	.word	index@(_Z17calculationMatrixPdPKd)
        /*0008*/ 	.word	0x00000010


	//----- nvinfo : EIATTR_FRAME_SIZE
	.align		4
.L_41:
        /*000c*/ 	.byte	0x04, 0x11
        /*000e*/ 	.short	(.L_43 - .L_42)
	.align		4
.L_42:
        /*0010*/ 	.word	index@(_Z17calculationMatrixPdPKd)
        /*0014*/ 	.word	0x00000000


	//----- nvinfo : EIATTR_REGCOUNT
	.align		4
.L_43:
        /*0018*/ 	.byte	0x04, 0x2f
        /*001a*/ 	.short	(.L_45 - .L_44)
	.align		4
.L_44:
        /*001c*/ 	.word	index@(_Z19getDifferenceMatrixPKdS0_Pd)
        /*0020*/ 	.word	0x00000010


	//----- nvinfo : EIATTR_FRAME_SIZE
	.align		4
.L_45:
        /*0024*/ 	.byte	0x04, 0x11
        /*0026*/ 	.short	(.L_47 - .L_46)
	.align		4
.L_46:
        /*0028*/ 	.word	index@(_Z19getDifferenceMatrixPKdS0_Pd)
        /*002c*/ 	.word	0x00000000


	//----- nvinfo : EIATTR_REGCOUNT
	.align		4
.L_47:
        /*0030*/ 	.byte	0x04, 0x2f
        /*0032*/ 	.short	(.L_49 - .L_48)
	.align		4
.L_48:
        /*0034*/ 	.word	index@(_ZN3cub18CUB_300001_SM_10006detail11EmptyKernelIvEEvv)
        /*0038*/ 	.word	0x00000004


	//----- nvinfo : EIATTR_FRAME_SIZE
	.align		4
.L_49:
        /*003c*/ 	.byte	0x04, 0x11
        /*003e*/ 	.short	(.L_51 - .L_50)
	.align		4
.L_50:
        /*0040*/ 	.word	index@(_ZN3cub18CUB_300001_SM_10006detail11EmptyKernelIvEEvv)
        /*0044*/ 	.word	0x00000000


	//----- nvinfo : EIATTR_REGCOUNT
	.align		4
.L_51:
        /*0048*/ 	.byte	0x04, 0x2f
        /*004a*/ 	.short	(.L_53 - .L_52)
	.align		4
.L_52:
        /*004c*/ 	.word	index@(_ZN3cub18CUB_300001_SM_10006detail6reduce28DeviceReduceSingleTileKernelINS2_10policy_hubIdjN4cuda3__47maximumIvEEE10Policy1000EPdSB_jS8_ddNS5_3std3__410__identityEEEvT0_T1_T2_T3_T4_T6_)
        /*0050*/ 	.word	0x0000002c


	//----- nvinfo : EIATTR_FRAME_SIZE
	.align		4
.L_53:
        /*0054*/ 	.byte	0x04, 0x11
        /*0056*/ 	.short	(.L_55 - .L_54)
	.align		4
.L_54:
        /*0058*/ 	.word	index@(_ZN3cub18CUB_300001_SM_10006detail6reduce28DeviceReduceSingleTileKernelINS2_10policy_hubIdjN4cuda3__47maximumIvEEE10Policy1000EPdSB_jS8_ddNS5_3std3__410__identityEEEvT0_T1_T2_T3_T4_T6_)
        /*005c*/ 	.word	0x00000000


	//----- nvinfo : EIATTR_REGCOUNT
	.align		4
.L_55:
        /*0060*/ 	.byte	0x04, 0x2f
        /*0062*/ 	.short	(.L_57 - .L_56)
	.align		4
.L_56:
        /*0064*/ 	.word	index@(_ZN3cub18CUB_300001_SM_10006detail6reduce18DeviceReduceKernelINS2_10policy_hubIdjN4cuda3__47maximumIvEEE10Policy1000EPdjS8_dNS5_3std3__410__identityEEEvT0_PT3_T1_NS0_13GridEvenShareISI_EET2_T4_)
        /*0068*/ 	.word	0x0000001c


	//----- nvinfo : EIATTR_FRAME_SIZE
	.align		4
.L_57:
        /*006c*/ 	.byte	0x04, 0x11
        /*006e*/ 	.short	(.L_59 - .L_58)
	.align		4
.L_58:
        /*0070*/ 	.word	index@(_ZN3cub18CUB_300001_SM_10006detail6reduce18DeviceReduceKernelINS2_10policy_hubIdjN4cuda3__47maximumIvEEE10Policy1000EPdjS8_dNS5_3std3__410__identityEEEvT0_PT3_T1_NS0_13GridEvenShareISI_EET2_T4_)
        /*0074*/ 	.word	0x00000000


	//----- nvinfo : EIATTR_REGCOUNT
	.align		4
.L_59:
        /*0078*/ 	.byte	0x04, 0x2f
        /*007a*/ 	.short	(.L_61 - .L_60)
	.align		4
.L_60:
        /*007c*/ 	.word	index@(_ZN3cub18CUB_300001_SM_10006detail6reduce28DeviceReduceSingleTileKernelINS2_10policy_hubIdjN4cuda3__47maximumIvEEE10Policy1000EPdSB_iS8_ddNS5_3std3__410__identityEEEvT0_T1_T2_T3_T4_T6_)
        /*0080*/ 	.word	0x00000030


	//----- nvinfo : EIATTR_FRAME_SIZE
	.align		4
.L_61:
        /*0084*/ 	.byte	0x04, 0x11
        /*0086*/ 	.short	(.L_63 - .L_62)
	.align		4
.L_62:
        /*0088*/ 	.word	index@(_ZN3cub18CUB_300001_SM_10006detail6reduce28DeviceReduceSingleTileKernelINS2_10policy_hubIdjN4cuda3__47maximumIvEEE10Policy1000EPdSB_iS8_ddNS5_3std3__410__identityEEEvT0_T1_T2_T3_T4_T6_)
        /*008c*/ 	.word	0x00000000


	//----- nvinfo : EIATTR_MIN_STACK_SIZE
	.align		4
.L_63:
        /*0090*/ 	.byte	0x04, 0x12
        /*0092*/ 	.short	(.L_65 - .L_64)
	.align		4
.L_64:
        /*0094*/ 	.word	index@(_ZN3cub18CUB_300001_SM_10006detail6reduce28DeviceReduceSingleTileKernelINS2_10policy_hubIdjN4cuda3__47maximumIvEEE10Policy1000EPdSB_iS8_ddNS5_3std3__410__identityEEEvT0_T1_T2_T3_T4_T6_)
        /*0098*/ 	.word	0x00000000


	//----- nvinfo : EIATTR_MIN_STACK_SIZE
	.align		4
.L_65:
        /*009c*/ 	.byte	0x04, 0x12
        /*009e*/ 	.short	(.L_67 - .L_66)
	.align		4
.L_66:
        /*00a0*/ 	.word	index@(_ZN3cub18CUB_300001_SM_10006detail6reduce18DeviceReduceKernelINS2_10policy_hubIdjN4cuda3__47maximumIvEEE10Policy1000EPdjS8_dNS5_3std3__410__identityEEEvT0_PT3_T1_NS0_13GridEvenShareISI_EET2_T4_)
        /*00a4*/ 	.word	0x00000000


	//----- nvinfo : EIATTR_MIN_STACK_SIZE
	.align		4
.L_67:
        /*00a8*/ 	.byte	0x04, 0x12
        /*00aa*/ 	.short	(.L_69 - .L_68)
	.align		4
.L_68:
        /*00ac*/ 	.word	index@(_ZN3cub18CUB_300001_SM_10006detail6reduce28DeviceReduceSingleTileKernelINS2_10policy_hubIdjN4cuda3__47maximumIvEEE10Policy1000EPdSB_jS8_ddNS5_3std3__410__identityEEEvT0_T1_T2_T3_T4_T6_)
        /*00b0*/ 	.word	0x00000000


	//----- nvinfo : EIATTR_MIN_STACK_SIZE
	.align		4
.L_69:
        /*00b4*/ 	.byte	0x04, 0x12
        /*00b6*/ 	.short	(.L_71 - .L_70)
	.align		4
.L_70:
        /*00b8*/ 	.word	index@(_ZN3cub18CUB_300001_SM_10006detail11EmptyKernelIvEEvv)
        /*00bc*/ 	.word	0x00000000


	//----- nvinfo : EIATTR_MIN_STACK_SIZE
	.align		4
.L_71:
        /*00c0*/ 	.byte	0x04, 0x12
        /*00c2*/ 	.short	(.L_73 - .L_72)
	.align		4
.L_72:
        /*00c4*/ 	.word	index@(_Z19getDifferenceMatrixPKdS0_Pd)
        /*00c8*/ 	.word	0x00000000


	//----- nvinfo : EIATTR_MIN_STACK_SIZE
	.align		4
.L_73:
        /*00cc*/ 	.byte	0x04, 0x12
        /*00ce*/ 	.short	(.L_75 - .L_74)
	.align		4
.L_74:
        /*00d0*/ 	.word	index@(_Z17calculationMatrixPdPKd)
        /*00d4*/ 	.word	0x00000000
.L_75:


//--------------------- .nv.compat                --------------------------
	.section	.nv.compat,"",@"SHT_CUDA_COMPAT_INFO"
	.align	4
        /*0000*/ 	.byte	0x02, 0x09, 0x00, 0x00, 0x02, 0x02, 0x01, 0x00, 0x02, 0x05, 0x05, 0x00, 0x03, 0x07, 0x01, 0x01
        /*0010*/ 	.byte	0x02, 0x03, 0x00, 0x00, 0x02, 0x06, 0x01, 0x00, 0x04, 0x0b, 0x08, 0x00, 0x01, 0x00, 0x00, 0x00
        /*0020*/ 	.byte	0x00, 0x00, 0x00, 0x00


//--------------------- .nv.info._ZN3cub18CUB_300001_SM_10006detail6reduce28DeviceReduceSingleTileKernelINS2_10policy_hubIdjN4cuda3__47maximumIvEEE10Policy1000EPdSB_iS8_ddNS5_3std3__410__identityEEEvT0_T1_T2_T3_T4_T6_ --------------------------
	.section	.nv.info._ZN3cub18CUB_300001_SM_10006detail6reduce28DeviceReduceSingleTileKernelINS2_10policy_hubIdjN4cuda3__47maximumIvEEE10Policy1000EPdSB_iS8_ddNS5_3std3__410__identityEEEvT0_T1_T2_T3_T4_T6_,"",@"SHT_CUDA_INFO"
	.sectionflags	@""
	.align	4


	//----- nvinfo : EIATTR_CUDA_API_VERSION
	.align		4
        /*0000*/ 	.byte	0x04, 0x37
        /*0002*/ 	.short	(.L_77 - .L_76)
.L_76:
        /*0004*/ 	.word	0x00000082


	//----- nvinfo : EIATTR_KPARAM_INFO
	.align		4
.L_77:
        /*0008*/ 	.byte	0x04, 0x17
        /*000a*/ 	.short	(.L_79 - .L_78)
.L_78:
        /*000c*/ 	.word	0x00000000
        /*0010*/ 	.short	0x0005
        /*0012*/ 	.short	0x0020
        /*0014*/ 	.byte	0x00, 0xf0, 0x05, 0x00


	//----- nvinfo : EIATTR_KPARAM_INFO
	.align		4
.L_79:
        /*0018*/ 	.byte	0x04, 0x17
        /*001a*/ 	.short	(.L_81 - .L_80)
.L_80:
        /*001c*/ 	.word	0x00000000
        /*0020*/ 	.short	0x0004
        /*0022*/ 	.short	0x0018
        /*0024*/ 	.byte	0x00, 0xf0, 0x21, 0x00


	//----- nvinfo : EIATTR_KPARAM_INFO
	.align		4
.L_81:
        /*0028*/ 	.byte	0x04, 0x17
        /*002a*/ 	.short	(.L_83 - .L_82)
.L_82:
        /*002c*/ 	.word	0x00000000
        /*0030*/ 	.short	0x0003
        /*0032*/ 	.short	0x0014
        /*0034*/ 	.byte	0x00, 0xf0, 0x05, 0x00


	//----- nvinfo : EIATTR_KPARAM_INFO
	.align		4
.L_83:
        /*0038*/ 	.byte	0x04, 0x17
        /*003a*/ 	.short	(.L_85 - .L_84)
.L_84:
        /*003c*/ 	.word	0x00000000
        /*0040*/ 	.short	0x0002
        /*0042*/ 	.short	0x0010
        /*0044*/ 	.byte	0x00, 0xf0, 0x11, 0x00


	//----- nvinfo : EIATTR_KPARAM_INFO
	.align		4
.L_85:
        /*0048*/ 	.byte	0x04, 0x17
        /*004a*/ 	.short	(.L_87 - .L_86)
.L_86:
        /*004c*/ 	.word	0x00000000
        /*0050*/ 	.short	0x0001
        /*0052*/ 	.short	0x0008
        /*0054*/ 	.byte	0x00, 0xf5, 0x21, 0x00


	//----- nvinfo : EIATTR_KPARAM_INFO
	.align		4
.L_87:
        /*0058*/ 	.byte	0x04, 0x17
        /*005a*/ 	.short	(.L_89 - .L_88)
.L_88:
        /*005c*/ 	.word	0x00000000
        /*0060*/ 	.short	0x0000
        /*0062*/ 	.short	0x0000
        /*0064*/ 	.byte	0x00, 0xf5, 0x21, 0x00


	//----- nvinfo : EIATTR_SPARSE_MMA_MASK
	.align		4
.L_89:
        /*0068*/ 	.byte	0x03, 0x50
        /*006a*/ 	.short	0x0000


	//----- nvinfo : EIATTR_MAXREG_COUNT
	.align		4
        /*006c*/ 	.byte	0x03, 0x1b
        /*006e*/ 	.short	0x00ff


	//----- nvinfo : EIATTR_NUM_BARRIERS
	.align		4
        /*0070*/ 	.byte	0x02, 0x4c
        /*0072*/ 	.byte	0x01
	.zero		1


	//----- nvinfo : EIATTR_MERCURY_ISA_VERSION
	.align		4
        /*0074*/ 	.byte	0x03, 0x5f
        /*0076*/ 	.short	0x0101


	//----- nvinfo : EIATTR_COOP_GROUP_MASK_REGIDS
	.align		4
        /*0078*/ 	.byte	0x04, 0x29
        /*007a*/ 	.short	(.L_91 - .L_90)


	//   ....[0]....
.L_90:
        /*007c*/ 	.word	0xffffffff


	//   ....[1]....
        /*0080*/ 	.word	0xffffffff


	//   ....[2]....
        /*0084*/ 	.word	0xffffffff


	//   ....[3]....
        /*0088*/ 	.word	0xffffffff


	//   ....[4]....
        /*008c*/ 	.word	0xffffffff


	//   ....[5]....
        /*0090*/ 	.word	0xffffffff


	//   ....[6]....
        /*0094*/ 	.word	0xffffffff


	//   ....[7]....
        /*0098*/ 	.word	0xffffffff


	//   ....[8]....
        /*009c*/ 	.word	0xffffffff


	//   ....[9]....
        /*00a0*/ 	.word	0xffffffff


	//   ....[10]....
        /*00a4*/ 	.word	0xffffffff


	//   ....[11]....
        /*00a8*/ 	.word	0xffffffff


	//   ....[12]....
        /*00ac*/ 	.word	0xffffffff


	//   ....[13]....
        /*00b0*/ 	.word	0xffffffff


	//   ....[14]....
        /*00b4*/ 	.word	0xffffffff


	//   ....[15]....
        /*00b8*/ 	.word	0xffffffff


	//   ....[16]....
        /*00bc*/ 	.word	0xffffffff


	//   ....[17]....
        /*00c0*/ 	.word	0xffffffff


	//   ....[18]....
        /*00c4*/ 	.word	0xffffffff


	//   ....[19]....
        /*00c8*/ 	.word	0xffffffff


	//   ....[20]....
        /*00cc*/ 	.word	0xffffffff


	//   ....[21]....
        /*00d0*/ 	.word	0xffffffff


	//   ....[22]....
        /*00d4*/ 	.word	0xffffffff


	//   ....[23]....
        /*00d8*/ 	.word	0xffffffff


	//   ....[24]....
        /*00dc*/ 	.word	0xffffffff


	//   ....[25]....
        /*00e0*/ 	.word	0xffffffff


	//   ....[26]....
        /*00e4*/ 	.word	0xffffffff


	//   ....[27]....
        /*00e8*/ 	.word	0xffffffff


	//   ....[28]....
        /*00ec*/ 	.word	0xffffffff


	//   ....[29]....
        /*00f0*/ 	.word	0xffffffff


	//   ....[30]....
        /*00f4*/ 	.word	0xffffffff


	//   ....[31]....
        /*00f8*/ 	.word	0xffffffff


	//   ....[32]....
        /*00fc*/ 	.word	0xffffffff


	//   ....[33]....
        /*0100*/ 	.word	0xffffffff


	//   ....[34]....
        /*0104*/ 	.word	0xffffffff


	//   ....[35]....
        /*0108*/ 	.word	0xffffffff


	//   ....[36]....
        /*010c*/ 	.word	0xffffffff


	//   ....[37]....
        /*0110*/ 	.word	0xffffffff


	//   ....[38]....
        /*0114*/ 	.word	0xffffffff


	//   ....[39]....
        /*0118*/ 	.word	0xffffffff


	//   ....[40]....
        /*011c*/ 	.word	0xffffffff


	//   ....[41]....
        /*0120*/ 	.word	0xffffffff


	//   ....[42]....
        /*0124*/ 	.word	0xffffffff


	//   ....[43]....
        /*0128*/ 	.word	0xffffffff


	//   ....[44]....
        /*012c*/ 	.word	0xffffffff


	//   ....[45]....
        /*0130*/ 	.word	0xffffffff


	//   ....[46]....
        /*0134*/ 	.word	0xffffffff


	//   ....[47]....
        /*0138*/ 	.word	0xffffffff


	//   ....[48]....
        /*013c*/ 	.word	0xffffffff


	//   ....[49]....
        /*0140*/ 	.word	0xffffffff


	//   ....[50]....
        /*0144*/ 	.word	0xffffffff


	//   ....[51]....
        /*0148*/ 	.word	0xffffffff


	//   ....[52]....
        /*014c*/ 	.word	0xffffffff


	//   ....[53]....
        /*0150*/ 	.word	0xffffffff


	//   ....[54]....
        /*0154*/ 	.word	0xffffffff


	//   ....[55]....
        /*0158*/ 	.word	0xffffffff


	//   ....[56]....
        /*015c*/ 	.word	0xffffffff


	//   ....[57]....
        /*0160*/ 	.word	0xffffffff


	//   ....[58]....
        /*0164*/ 	.word	0xffffffff


	//   ....[59]....
        /*0168*/ 	.word	0xffffffff


	//----- nvinfo : EIATTR_COOP_GROUP_INSTR_OFFSETS
	.align		4
.L_91:
        /*016c*/ 	.byte	0x04, 0x28
        /*016e*/ 	.short	(.L_93 - .L_92)


	//   ....[0]....
.L_92:
        /*0170*/ 	.word	0x00000d30


	//   ....[1]....
        /*0174*/ 	.word	0x00000d40


	//   ....[2]....
        /*0178*/ 	.word	0x00000dd0


	//   ....[3]....
        /*017c*/ 	.word	0x00000e10


	//   ....[4]....
        /*0180*/ 	.word	0x00000e80


	//   ....[5]....
        /*0184*/ 	.word	0x00000ea0


	//   ....[6]....
        /*0188*/ 	.word	0x00000ef0


	//   ....[7]....
        /*018c*/ 	.word	0x00000f10


	//   ....[8]....
        /*0190*/ 	.word	0x00000f60


	//   ....[9]....
        /*0194*/ 	.word	0x00000f80


	//   ....[10]....
        /*0198*/ 	.word	0x00001280


	//   ....[11]....
        /*019c*/ 	.word	0x00001290


	//   ....[12]....
        /*01a0*/ 	.word	0x00001320


	//   ....[13]....
        /*01a4*/ 	.word	0x00001350


	//   ....[14]....
        /*01a8*/ 	.word	0x000013b0


	//   ....[15]....
        /*01ac*/ 	.word	0x000013e0


	//   ....[16]....
        /*01b0*/ 	.word	0x00001440


	//   ....[17]....
        /*01b4*/ 	.word	0x00001480


	//   ....[18]....
        /*01b8*/ 	.word	0x000014f0


	//   ....[19]....
        /*01bc*/ 	.word	0x00001530


	//   ....[20]....
        /*01c0*/ 	.word	0x00002960


	//   ....[21]....
        /*01c4*/ 	.word	0x00002970


	//   ....[22]....
        /*01c8*/ 	.word	0x00002a00


	//   ....[23]....
        /*01cc*/ 	.word	0x00002a30


	//   ....[24]....
        /*01d0*/ 	.word	0x00002aa0


	//   ....[25]....
        /*01d4*/ 	.word	0x00002ac0


	//   ....[26]....
        /*01d8*/ 	.word	0x00002b20


	//   ....[27]....
        /*01dc*/ 	.word	0x00002b30


	//   ....[28]....
        /*01e0*/ 	.word	0x00002b80


	//   ....[29]....
        /*01e4*/ 	.word	0x00002b90


	//   ....[30]....
        /*01e8*/ 	.word	0x00003a20


	//   ....[31]....
        /*01ec*/ 	.word	0x00003a30


	//   ....[32]....
        /*01f0*/ 	.word	0x00003ac0


	//   ....[33]....
        /*01f4*/ 	.word	0x00003b00


	//   ....[34]....
        /*01f8*/ 	.word	0x00003b80


	//   ....[35]....
        /*01fc*/ 	.word	0x00003bc0


	//   ....[36]....
        /*0200*/ 	.word	0x00003c20


	//   ....[37]....
        /*0204*/ 	.word	0x00003c50


	//   ....[38]....
        /*0208*/ 	.word	0x00003ca0


	//   ....[39]....
        /*020c*/ 	.word	0x00003cd0


	//   ....[40]....
        /*0210*/ 	.word	0x00003fb0


	//   ....[41]....
        /*0214*/ 	.word	0x00003fc0


	//   ....[42]....
        /*0218*/ 	.word	0x00004050


	//   ....[43]....
        /*021c*/ 	.word	0x00004080


	//   ....[44]....
        /*0220*/ 	.word	0x000040d0


	//   ....[45]....
        /*0224*/ 	.word	0x00004100


	//   ....[46]....
        /*0228*/ 	.word	0x00004170


	//   ....[47]....
        /*022c*/ 	.word	0x000041b0


	//   ....[48]....
        /*0230*/ 	.word	0x00004220


	//   ....[49]....
        /*0234*/ 	.word	0x00004250


	//   ....[50]....
        /*0238*/ 	.word	0x00005700


	//   ....[51]....
        /*023c*/ 	.word	0x00005710


	//   ....[52]....
        /*0240*/ 	.word	0x000057a0


	//   ....[53]....
        /*0244*/ 	.word	0x000057e0


	//   ....[54]....
        /*0248*/ 	.word	0x00005860


	//   ....[55]....
        /*024c*/ 	.word	0x000058a0


	//   ....[56]....
        /*0250*/ 	.word	0x00005900


	//   ....[57]....
        /*0254*/ 	.word	0x00005930


	//   ....[58]....
        /*0258*/ 	.word	0x00005980


	//   ....[59]....
        /*025c*/ 	.word	0x000059b0


	//----- nvinfo : EIATTR_VRC_CTA_INIT_COUNT
	.align		4
.L_93:
        /*0260*/ 	.byte	0x02, 0x4a
	.zero		1
	.zero		1


	//----- nvinfo : EIATTR_EXIT_INSTR_OFFSETS
	.align		4
        /*0264*/ 	.byte	0x04, 0x1c
        /*0266*/ 	.short	(.L_95 - .L_94)


	//   ....[0]....
.L_94:
        /*0268*/ 	.word	0x00000080


	//   ....[1]....
        /*026c*/ 	.word	0x000000c0


	//   ....[2]....
        /*0270*/ 	.word	0x00005c20


	//   ....[3]....
        /*0274*/ 	.word	0x00005ca0


	//----- nvinfo : EIATTR_MAX_THREADS
	.align		4
.L_95:
        /*0278*/ 	.byte	0x04, 0x05
        /*027a*/ 	.short	(.L_97 - .L_96)
.L_96:
        /*027c*/ 	.word	0x00000100
        /*0280*/ 	.word	0x00000001
        /*0284*/ 	.word	0x00000001


	//----- nvinfo : EIATTR_CRS_STACK_SIZE
	.align		4
.L_97:
        /*0288*/ 	.byte	0x04, 0x1e
        /*028a*/ 	.short	(.L_99 - .L_98)
.L_98:
        /*028c*/ 	.word	0x00000000


	//----- nvinfo : EIATTR_CBANK_PARAM_SIZE
	.align		4
.L_99:
        /*0290*/ 	.byte	0x03, 0x19
        /*0292*/ 	.short	0x0021


	//----- nvinfo : EIATTR_PARAM_CBANK
	.align		4
        /*0294*/ 	.byte	0x04, 0x0a
        /*0296*/ 	.short	(.L_101 - .L_100)
	.align		4
.L_100:
        /*0298*/ 	.word	index@(.nv.constant0._ZN3cub18CUB_300001_SM_10006detail6reduce28DeviceReduceSingleTileKernelINS2_10policy_hubIdjN4cuda3__47maximumIvEEE10Policy1000EPdSB_iS8_ddNS5_3std3__410__identityEEEvT0_T1_T2_T3_T4_T6_)
        /*029c*/ 	.short	0x0380
        /*029e*/ 	.short	0x0021


	//----- nvinfo : EIATTR_SW_WAR
	.align		4
.L_101:
        /*02a0*/ 	.byte	0x04, 0x36
        /*02a2*/ 	.short	(.L_103 - .L_102)
.L_102:
        /*02a4*/ 	.word	0x00000008
.L_103:


//--------------------- .nv.info._ZN3cub18CUB_300001_SM_10006detail6reduce18DeviceReduceKernelINS2_10policy_hubIdjN4cuda3__47maximumIvEEE10Policy1000EPdjS8_dNS5_3std3__410__identityEEEvT0_PT3_T1_NS0_13GridEvenShareISI_EET2_T4_ --------------------------
	.section	.nv.info._ZN3cub18CUB_300001_SM_10006detail6reduce18DeviceReduceKernelINS2_10policy_hubIdjN4cuda3__47maximumIvEEE10Policy1000EPdjS8_dNS5_3std3__410__identityEEEvT0_PT3_T1_NS0_13GridEvenShareISI_EET2_T4_,"",@"SHT_CUDA_INFO"
	.sectionflags	@""
	.align	4


	//----- nvinfo : EIATTR_CUDA_API_VERSION
	.align		4
        /*0000*/ 	.byte	0x04, 0x37
        /*0002*/ 	.short	(.L_105 - .L_104)
.L_104:
        /*0004*/ 	.word	0x00000082


	//----- nvinfo : EIATTR_KPARAM_INFO
	.align		4
.L_105:
        /*0008*/ 	.byte	0x04, 0x17
        /*000a*/ 	.short	(.L_107 - .L_106)
.L_106:
        /*000c*/ 	.word	0x00000000
        /*0010*/ 	.short	0x0005
        /*0012*/ 	.short	0x003d
        /*0014*/ 	.byte	0x00, 0xf0, 0x05, 0x00


	//----- nvinfo : EIATTR_KPARAM_INFO
	.align		4
.L_107:
        /*0018*/ 	.byte	0x04, 0x17
        /*001a*/ 	.short	(.L_109 - .L_108)
.L_108:
        /*001c*/ 	.word	0x00000000
        /*0020*/ 	.short	0x0004
        /*0022*/ 	.short	0x003c
        /*0024*/ 	.byte	0x00, 0xf0, 0x05, 0x00


	//----- nvinfo : EIATTR_KPARAM_INFO
	.align		4
.L_109:
        /*0028*/ 	.byte	0x04, 0x17
        /*002a*/ 	.short	(.L_111 - .L_110)
.L_110:
        /*002c*/ 	.word	0x00000000
        /*0030*/ 	.short	0x0003
        /*0032*/ 	.short	0x0014
        /*0034*/ 	.byte	0x00, 0xf0, 0xa1, 0x00


	//----- nvinfo : EIATTR_KPARAM_INFO
	.align		4
.L_111:
        /*0038*/ 	.byte	0x04, 0x17
        /*003a*/ 	.short	(.L_113 - .L_112)
.L_112:
        /*003c*/ 	.word	0x00000000
        /*0040*/ 	.short	0x0002
        /*0042*/ 	.short	0x0010
        /*0044*/ 	.byte	0x00, 0xf0, 0x11, 0x00


	//----- nvinfo : EIATTR_KPARAM_INFO
	.align		4
.L_113:
        /*0048*/ 	.byte	0x04, 0x17
        /*004a*/ 	.short	(.L_115 - .L_114)
.L_114:
        /*004c*/ 	.word	0x00000000
        /*0050*/ 	.short	0x0001
        /*0052*/ 	.short	0x0008
        /*0054*/ 	.byte	0x00, 0xf5, 0x21, 0x00


	//----- nvinfo : EIATTR_KPARAM_INFO
	.align		4
.L_115:
        /*0058*/ 	.byte	0x04, 0x17
        /*005a*/ 	.short	(.L_117 - .L_116)
.L_116:
        /*005c*/ 	.word	0x00000000
        /*0060*/ 	.short	0x0000
        /*0062*/ 	.short	0x0000
        /*0064*/ 	.byte	0x00, 0xf5, 0x21, 0x00


	//----- nvinfo : EIATTR_SPARSE_MMA_MASK
	.align		4
.L_117:
        /*0068*/ 	.byte	0x03, 0x50
        /*006a*/ 	.short	0x0000


	//----- nvinfo : EIATTR_MAXREG_COUNT
	.align		4
        /*006c*/ 	.byte	0x03, 0x1b
        /*006e*/ 	.short	0x00ff


	//----- nvinfo : EIATTR_NUM_BARRIERS
	.align		4
        /*0070*/ 	.byte	0x02, 0x4c
        /*0072*/ 	.byte	0x01
	.zero		1


	//----- nvinfo : EIATTR_MERCURY_ISA_VERSION
	.align		4
        /*0074*/ 	.byte	0x03, 0x5f
        /*0076*/ 	.short	0x0101


	//----- nvinfo : EIATTR_COOP_GROUP_MASK_REGIDS
	.align		4
        /*0078*/ 	.byte	0x04, 0x29
        /*007a*/ 	.short	(.L_119 - .L_118)


	//   ....[0]....
.L_118:
        /*007c*/ 	.word	0xffffffff


	//   ....[1]....
        /*0080*/ 	.word	0xffffffff


	//   ....[2]....
        /*0084*/ 	.word	0xffffffff


	//   ....[3]....
        /*0088*/ 	.word	0xffffffff


	//   ....[4]....
        /*008c*/ 	.word	0xffffffff


	//   ....[5]....
        /*0090*/ 	.word	0xffffffff


	//   ....[6]....
        /*0094*/ 	.word	0xffffffff


	//   ....[7]....
        /*0098*/ 	.word	0xffffffff


	//   ....[8]....
        /*009c*/ 	.word	0xffffffff


	//   ....[9]....
        /*00a0*/ 	.word	0xffffffff


	//   ....[10]....
        /*00a4*/ 	.word	0xffffffff


	//   ....[11]....
        /*00a8*/ 	.word	0xffffffff


	//   ....[12]....
        /*00ac*/ 	.word	0xffffffff


	//   ....[13]....
        /*00b0*/ 	.word	0xffffffff


	//   ....[14]....
        /*00b4*/ 	.word	0xffffffff


	//   ....[15]....
        /*00b8*/ 	.word	0xffffffff


	//   ....[16]....
        /*00bc*/ 	.word	0xffffffff


	//   ....[17]....
        /*00c0*/ 	.word	0xffffffff


	//   ....[18]....
        /*00c4*/ 	.word	0xffffffff


	//   ....[19]....
        /*00c8*/ 	.word	0xffffffff


	//   ....[20]....
        /*00cc*/ 	.word	0xffffffff


	//   ....[21]....
        /*00d0*/ 	.word	0xffffffff


	//   ....[22]....
        /*00d4*/ 	.word	0xffffffff


	//   ....[23]....
        /*00d8*/ 	.word	0xffffffff


	//   ....[24]....
        /*00dc*/ 	.word	0xffffffff


	//   ....[25]....
        /*00e0*/ 	.word	0xffffffff


	//   ....[26]....
        /*00e4*/ 	.word	0xffffffff


	//   ....[27]....
        /*00e8*/ 	.word	0xffffffff


	//   ....[28]....
        /*00ec*/ 	.word	0xffffffff


	//   ....[29]....
        /*00f0*/ 	.word	0xffffffff


	//   ....[30]....
        /*00f4*/ 	.word	0xffffffff


	//   ....[31]....
        /*00f8*/ 	.word	0xffffffff


	//   ....[32]....
        /*00fc*/ 	.word	0xffffffff


	//   ....[33]....
        /*0100*/ 	.word	0xffffffff


	//   ....[34]....
        /*0104*/ 	.word	0xffffffff


	//   ....[35]....
        /*0108*/ 	.word	0xffffffff


	//   ....[36]....
        /*010c*/ 	.word	0xffffffff


	//   ....[37]....
        /*0110*/ 	.word	0xffffffff


	//   ....[38]....
        /*0114*/ 	.word	0xffffffff


	//   ....[39]....
        /*0118*/ 	.word	0xffffffff


	//   ....[40]....
        /*011c*/ 	.word	0xffffffff


	//   ....[41]....
        /*0120*/ 	.word	0xffffffff


	//   ....[42]....
        /*0124*/ 	.word	0xffffffff


	//   ....[43]....
        /*0128*/ 	.word	0xffffffff


	//   ....[44]....
        /*012c*/ 	.word	0xffffffff


	//   ....[45]....
        /*0130*/ 	.word	0xffffffff


	//   ....[46]....
        /*0134*/ 	.word	0xffffffff


	//   ....[47]....
        /*0138*/ 	.word	0xffffffff


	//   ....[48]....
        /*013c*/ 	.word	0xffffffff


	//   ....[49]....
        /*0140*/ 	.word	0xffffffff


	//   ....[50]....
        /*0144*/ 	.word	0xffffffff


	//   ....[51]....
        /*0148*/ 	.word	0xffffffff


	//   ....[52]....
        /*014c*/ 	.word	0xffffffff


	//   ....[53]....
        /*0150*/ 	.word	0xffffffff


	//   ....[54]....
        /*0154*/ 	.word	0xffffffff


	//   ....[55]....
        /*0158*/ 	.word	0xffffffff


	//   ....[56]....
        /*015c*/ 	.word	0xffffffff


	//   ....[57]....
        /*0160*/ 	.word	0xffffffff


	//   ....[58]....
        /*0164*/ 	.word	0xffffffff


	//   ....[59]....
        /*0168*/ 	.word	0xffffffff


	//----- nvinfo : EIATTR_COOP_GROUP_INSTR_OFFSETS
	.align		4
.L_119:
        /*016c*/ 	.byte	0x04, 0x28
        /*016e*/ 	.short	(.L_121 - .L_120)


	//   ....[0]....
.L_120:
        /*0170*/ 	.word	0x000005c0


	//   ....[1]....
        /*0174*/ 	.word	0x000005d0


	//   ....[2]....
        /*0178*/ 	.word	0x00000660


	//   ....[3]....
        /*017c*/ 	.word	0x00000670


	//   ....[4]....
        /*0180*/ 	.word	0x000006d0


	//   ....[5]....
        /*0184*/ 	.word	0x00000700


	//   ....[6]....
        /*0188*/ 	.word	0x00000780


	//   ....[7]....
        /*018c*/ 	.word	0x00000790


	//   ....[8]....
        /*0190*/ 	.word	0x000007e0


	//   ....[9]....
        /*0194*/ 	.word	0x000007f0


	//   ....[10]....
        /*0198*/ 	.word	0x00000ad0


	//   ....[11]....
        /*019c*/ 	.word	0x00000ae0


	//   ....[12]....
        /*01a0*/ 	.word	0x00000b70


	//   ....[13]....
        /*01a4*/ 	.word	0x00000b90


	//   ....[14]....
        /*01a8*/ 	.word	0x00000bf0


	//   ....[15]....
        /*01ac*/ 	.word	0x00000c10


	//   ....[16]....
        /*01b0*/ 	.word	0x00000c70


	//   ....[17]....
        /*01b4*/ 	.word	0x00000ca0


	//   ....[18]....
        /*01b8*/ 	.word	0x00000d20


	//   ....[19]....
        /*01bc*/ 	.word	0x00000d40


	//   ....[20]....
        /*01c0*/ 	.word	0x00001b60


	//   ....[21]....
        /*01c4*/ 	.word	0x00001b70


	//   ....[22]....
        /*01c8*/ 	.word	0x00001c00


	//   ....[23]....
        /*01cc*/ 	.word	0x00001c30


	//   ....[24]....
        /*01d0*/ 	.word	0x00001ca0


	//   ....[25]....
        /*01d4*/ 	.word	0x00001cc0


	//   ....[26]....
        /*01d8*/ 	.word	0x00001d20


	//   ....[27]....
        /*01dc*/ 	.word	0x00001d30


	//   ....[28]....
        /*01e0*/ 	.word	0x00001d80


	//   ....[29]....
        /*01e4*/ 	.word	0x00001d90


	//   ....[30]....
        /*01e8*/ 	.word	0x00002530


	//   ....[31]....
        /*01ec*/ 	.word	0x00002540


	//   ....[32]....
        /*01f0*/ 	.word	0x000025d0


	//   ....[33]....
        /*01f4*/ 	.word	0x000025e0


	//   ....[34]....
        /*01f8*/ 	.word	0x00002640


	//   ....[35]....
        /*01fc*/ 	.word	0x00002670


	//   ....[36]....
        /*0200*/ 	.word	0x000026f0


	//   ....[37]....
        /*0204*/ 	.word	0x00002700


	//   ....[38]....
        /*0208*/ 	.word	0x00002750


	//   ....[39]....
        /*020c*/ 	.word	0x00002760


	//   ....[40]....
        /*0210*/ 	.word	0x00002a60


	//   ....[41]....
        /*0214*/ 	.word	0x00002a70


	//   ....[42]....
        /*0218*/ 	.word	0x00002b00


	//   ....[43]....
        /*021c*/ 	.word	0x00002b20


	//   ....[44]....
        /*0220*/ 	.word	0x00002b80


	//   ....[45]....
        /*0224*/ 	.word	0x00002ba0


	//   ....[46]....
        /*0228*/ 	.word	0x00002c00


	//   ....[47]....
        /*022c*/ 	.word	0x00002c40


	//   ....[48]....
        /*0230*/ 	.word	0x00002cc0


	//   ....[49]....
        /*0234*/ 	.word	0x00002ce0


	//   ....[50]....
        /*0238*/ 	.word	0x00003b40


	//   ....[51]....
        /*023c*/ 	.word	0x00003b50


	//   ....[52]....
        /*0240*/ 	.word	0x00003be0


	//   ....[53]....
        /*0244*/ 	.word	0x00003bf0


	//   ....[54]....
        /*0248*/ 	.word	0x00003c50


	//   ....[55]....
        /*024c*/ 	.word	0x00003c80


	//   ....[56]....
        /*0250*/ 	.word	0x00003d00


	//   ....[57]....
        /*0254*/ 	.word	0x00003d10


	//   ....[58]....
        /*0258*/ 	.word	0x00003d60


	//   ....[59]....
        /*025c*/ 	.word	0x00003d70


	//----- nvinfo : EIATTR_VRC_CTA_INIT_COUNT
	.align		4
.L_121:
        /*0260*/ 	.byte	0x02, 0x4a
	.zero		1
	.zero		1


	//----- nvinfo : EIATTR_EXIT_INSTR_OFFSETS
	.align		4
        /*0264*/ 	.byte	0x04, 0x1c
        /*0266*/ 	.short	(.L_123 - .L_122)


	//   ....[0]....
.L_122:
        /*0268*/ 	.word	0x00003fe0


	//   ....[1]....
        /*026c*/ 	.word	0x00004040


	//----- nvinfo : EIATTR_MAX_THREADS
	.align		4
.L_123:
        /*0270*/ 	.byte	0x04, 0x05
        /*0272*/ 	.short	(.L_125 - .L_124)
.L_124:
        /*0274*/ 	.word	0x00000100
        /*0278*/ 	.word	0x00000001
        /*027c*/ 	.word	0x00000001


	//----- nvinfo : EIATTR_CRS_STACK_SIZE
	.align		4
.L_125:
        /*0280*/ 	.byte	0x04, 0x1e
        /*0282*/ 	.short	(.L_127 - .L_126)
.L_126:
        /*0284*/ 	.word	0x00000000


	//----- nvinfo : EIATTR_CBANK_PARAM_SIZE
	.align		4
.L_127:
        /*0288*/ 	.byte	0x03, 0x19
        /*028a*/ 	.short	0x003e


	//----- nvinfo : EIATTR_PARAM_CBANK
	.align		4
        /*028c*/ 	.byte	0x04, 0x0a
        /*028e*/ 	.short	(.L_129 - .L_128)
	.align		4
.L_128:
        /*0290*/ 	.word	index@(.nv.constant0._ZN3cub18CUB_300001_SM_10006detail6reduce18DeviceReduceKernelINS2_10policy_hubIdjN4cuda3__47maximumIvEEE10Policy1000EPdjS8_dNS5_3std3__410__identityEEEvT0_PT3_T1_NS0_13GridEvenShareISI_EET2_T4_)
        /*0294*/ 	.short	0x0380
        /*0296*/ 	.short	0x003e


	//----- nvinfo : EIATTR_SW_WAR
	.align		4
.L_129:
        /*0298*/ 	.byte	0x04, 0x36
        /*029a*/ 	.short	(.L_131 - .L_130)
.L_130:
        /*029c*/ 	.word	0x00000008
.L_131:


//--------------------- .nv.info._ZN3cub18CUB_300001_SM_10006detail6reduce28DeviceReduceSingleTileKernelINS2_10policy_hubIdjN4cuda3__47maximumIvEEE10Policy1000EPdSB_jS8_ddNS5_3std3__410__identityEEEvT0_T1_T2_T3_T4_T6_ --------------------------
	.section	.nv.info._ZN3cub18CUB_300001_SM_10006detail6reduce28DeviceReduceSingleTileKernelINS2_10policy_hubIdjN4cuda3__47maximumIvEEE10Policy1000EPdSB_jS8_ddNS5_3std3__410__identityEEEvT0_T1_T2_T3_T4_T6_,"",@"SHT_CUDA_INFO"
	.sectionflags	@""
	.align	4


	//----- nvinfo : EIATTR_CUDA_API_VERSION
	.align		4
        /*0000*/ 	.byte	0x04, 0x37
        /*0002*/ 	.short	(.L_133 - .L_132)
.L_132:
        /*0004*/ 	.word	0x00000082


	//----- nvinfo : EIATTR_KPARAM_INFO
	.align		4
.L_133:
        /*0008*/ 	.byte	0x04, 0x17
        /*000a*/ 	.short	(.L_135 - .L_134)
.L_134:
        /*000c*/ 	.word	0x00000000
        /*0010*/ 	.short	0x0005
        /*0012*/ 	.short	0x0020
        /*0014*/ 	.byte	0x00, 0xf0, 0x05, 0x00


	//----- nvinfo : EIATTR_KPARAM_INFO
	.align		4
.L_135:
        /*0018*/ 	.byte	0x04, 0x17
        /*001a*/ 	.short	(.L_137 - .L_136)
.L_136:
        /*001c*/ 	.word	0x00000000
        /*0020*/ 	.short	0x0004
        /*0022*/ 	.short	0x0018
        /*0024*/ 	.byte	0x00, 0xf0, 0x21, 0x00


	//----- nvinfo : EIATTR_KPARAM_INFO
	.align		4
.L_137:
        /*0028*/ 	.byte	0x04, 0x17
        /*002a*/ 	.short	(.L_139 - .L_138)
.L_138:
        /*002c*/ 	.word	0x00000000
        /*0030*/ 	.short	0x0003
        /*0032*/ 	.short	0x0014
        /*0034*/ 	.byte	0x00, 0xf0, 0x05, 0x00


	//----- nvinfo : EIATTR_KPARAM_INFO
	.align		4
.L_139:
        /*0038*/ 	.byte	0x04, 0x17
        /*003a*/ 	.short	(.L_141 - .L_140)
.L_140:
        /*003c*/ 	.word	0x00000000
        /*0040*/ 	.short	0x0002
        /*0042*/ 	.short	0x0010
        /*0044*/ 	.byte	0x00, 0xf0, 0x11, 0x00


	//----- nvinfo : EIATTR_KPARAM_INFO
	.align		4
.L_141:
        /*0048*/ 	.byte	0x04, 0x17
        /*004a*/ 	.short	(.L_143 - .L_142)
.L_142:
        /*004c*/ 	.word	0x00000000
        /*0050*/ 	.short	0x0001
        /*0052*/ 	.short	0x0008
        /*0054*/ 	.byte	0x00, 0xf5, 0x21, 0x00


	//----- nvinfo : EIATTR_KPARAM_INFO
	.align		4
.L_143:
        /*0058*/ 	.byte	0x04, 0x17
        /*005a*/ 	.short	(.L_145 - .L_144)
.L_144:
        /*005c*/ 	.word	0x00000000
        /*0060*/ 	.short	0x0000
        /*0062*/ 	.short	0x0000
        /*0064*/ 	.byte	0x00, 0xf5, 0x21, 0x00


	//----- nvinfo : EIATTR_SPARSE_MMA_MASK
	.align		4
.L_145:
        /*0068*/ 	.byte	0x03, 0x50
        /*006a*/ 	.short	0x0000


	//----- nvinfo : EIATTR_MAXREG_COUNT
	.align		4
        /*006c*/ 	.byte	0x03, 0x1b
        /*006e*/ 	.short	0x00ff


	//----- nvinfo : EIATTR_NUM_BARRIERS
	.align		4
        /*0070*/ 	.byte	0x02, 0x4c
        /*0072*/ 	.byte	0x01
	.zero		1


	//----- nvinfo : EIATTR_MERCURY_ISA_VERSION
	.align		4
        /*0074*/ 	.byte	0x03, 0x5f
        /*0076*/ 	.short	0x0101


	//----- nvinfo : EIATTR_COOP_GROUP_MASK_REGIDS
	.align		4
        /*0078*/ 	.byte	0x04, 0x29
        /*007a*/ 	.short	(.L_147 - .L_146)


	//   ....[0]....
.L_146:
        /*007c*/ 	.word	0xffffffff


	//   ....[1]....
        /*0080*/ 	.word	0xffffffff


	//   ....[2]....
        /*0084*/ 	.word	0xffffffff


	//   ....[3]....
        /*0088*/ 	.word	0xffffffff


	//   ....[4]....
        /*008c*/ 	.word	0xffffffff


	//   ....[5]....
        /*0090*/ 	.word	0xffffffff


	//   ....[6]....
        /*0094*/ 	.word	0xffffffff


	//   ....[7]....
        /*0098*/ 	.word	0xffffffff


	//   ....[8]....
        /*009c*/ 	.word	0xffffffff


	//   ....[9]....
        /*00a0*/ 	.word	0xffffffff


	//   ....[10]....
        /*00a4*/ 	.word	0xffffffff


	//   ....[11]....
        /*00a8*/ 	.word	0xffffffff


	//   ....[12]....
        /*00ac*/ 	.word	0xffffffff


	//   ....[13]....
        /*00b0*/ 	.word	0xffffffff


	//   ....[14]....
        /*00b4*/ 	.word	0xffffffff


	//   ....[15]....
        /*00b8*/ 	.word	0xffffffff


	//   ....[16]....
        /*00bc*/ 	.word	0xffffffff


	//   ....[17]....
        /*00c0*/ 	.word	0xffffffff


	//   ....[18]....
        /*00c4*/ 	.word	0xffffffff


	//   ....[19]....
        /*00c8*/ 	.word	0xffffffff


	//   ....[20]....
        /*00cc*/ 	.word	0xffffffff


	//   ....[21]....
        /*00d0*/ 	.word	0xffffffff


	//   ....[22]....
        /*00d4*/ 	.word	0xffffffff


	//   ....[23]....
        /*00d8*/ 	.word	0xffffffff


	//   ....[24]....
        /*00dc*/ 	.word	0xffffffff


	//   ....[25]....
        /*00e0*/ 	.word	0xffffffff


	//   ....[26]....
        /*00e4*/ 	.word	0xffffffff


	//   ....[27]....
        /*00e8*/ 	.word	0xffffffff


	//   ....[28]....
        /*00ec*/ 	.word	0xffffffff


	//   ....[29]....
        /*00f0*/ 	.word	0xffffffff


	//   ....[30]....
        /*00f4*/ 	.word	0xffffffff


	//   ....[31]....
        /*00f8*/ 	.word	0xffffffff


	//   ....[32]....
        /*00fc*/ 	.word	0xffffffff


	//   ....[33]....
        /*0100*/ 	.word	0xffffffff


	//   ....[34]....
        /*0104*/ 	.word	0xffffffff


	//   ....[35]....
        /*0108*/ 	.word	0xffffffff


	//   ....[36]....
        /*010c*/ 	.word	0xffffffff


	//   ....[37]....
        /*0110*/ 	.word	0xffffffff


	//   ....[38]....
        /*0114*/ 	.word	0xffffffff


	//   ....[39]....
        /*0118*/ 	.word	0xffffffff


	//   ....[40]....
        /*011c*/ 	.word	0xffffffff


	//   ....[41]....
        /*0120*/ 	.word	0xffffffff


	//   ....[42]....
        /*0124*/ 	.word	0xffffffff


	//   ....[43]....
        /*0128*/ 	.word	0xffffffff


	//   ....[44]....
        /*012c*/ 	.word	0xffffffff


	//   ....[45]....
        /*0130*/ 	.word	0xffffffff


	//   ....[46]....
        /*0134*/ 	.word	0xffffffff


	//   ....[47]....
        /*0138*/ 	.word	0xffffffff


	//   ....[48]....
        /*013c*/ 	.word	0xffffffff


	//   ....[49]....
        /*0140*/ 	.word	0xffffffff


	//   ....[50]....
        /*0144*/ 	.word	0xffffffff


	//   ....[51]....
        /*0148*/ 	.word	0xffffffff


	//   ....[52]....
        /*014c*/ 	.word	0xffffffff


	//   ....[53]....
        /*0150*/ 	.word	0xffffffff


	//   ....[54]....
        /*0154*/ 	.word	0xffffffff


	//   ....[55]....
        /*0158*/ 	.word	0xffffffff


	//   ....[56]....
        /*015c*/ 	.word	0xffffffff


	//   ....[57]....
        /*0160*/ 	.word	0xffffffff


	//   ....[58]....
        /*0164*/ 	.word	0xffffffff


	//   ....[59]....
        /*0168*/ 	.word	0xffffffff


	//----- nvinfo : EIATTR_COOP_GROUP_INSTR_OFFSETS
	.align		4
.L_147:
        /*016c*/ 	.byte	0x04, 0x28
        /*016e*/ 	.short	(.L_149 - .L_148)


	//   ....[0]....
.L_148:
        /*0170*/ 	.word	0x00000cb0


	//   ....[1]....
        /*0174*/ 	.word	0x00000cc0


	//   ....[2]....
        /*0178*/ 	.word	0x00000d50


	//   ....[3]....
        /*017c*/ 	.word	0x00000d90


	//   ....[4]....
        /*0180*/ 	.word	0x00000e10


	//   ....[5]....
        /*0184*/ 	.word	0x00000e40


	//   ....[6]....
        /*0188*/ 	.word	0x00000e90


	//   ....[7]....
        /*018c*/ 	.word	0x00000ec0


	//   ....[8]....
        /*0190*/ 	.word	0x00000f10


	//   ....[9]....
        /*0194*/ 	.word	0x00000f40


	//   ....[10]....
        /*0198*/ 	.word	0x00001240


	//   ....[11]....
        /*019c*/ 	.word	0x00001250


	//   ....[12]....
        /*01a0*/ 	.word	0x000012e0


	//   ....[13]....
        /*01a4*/ 	.word	0x00001310


	//   ....[14]....
        /*01a8*/ 	.word	0x00001370


	//   ....[15]....
        /*01ac*/ 	.word	0x000013a0


	//   ....[16]....
        /*01b0*/ 	.word	0x00001400


	//   ....[17]....
        /*01b4*/ 	.word	0x00001440


	//   ....[18]....
        /*01b8*/ 	.word	0x000014b0


	//   ....[19]....
        /*01bc*/ 	.word	0x000014f0


	//   ....[20]....
        /*01c0*/ 	.word	0x00002180


	//   ....[21]....
        /*01c4*/ 	.word	0x00002190


	//   ....[22]....
        /*01c8*/ 	.word	0x00002220


	//   ....[23]....
        /*01cc*/ 	.word	0x00002250


	//   ....[24]....
        /*01d0*/ 	.word	0x000022c0


	//   ....[25]....
        /*01d4*/ 	.word	0x000022e0


	//   ....[26]....
        /*01d8*/ 	.word	0x00002340


	//   ....[27]....
        /*01dc*/ 	.word	0x00002350


	//   ....[28]....
        /*01e0*/ 	.word	0x000023a0


	//   ....[29]....
        /*01e4*/ 	.word	0x000023b0


	//   ....[30]....
        /*01e8*/ 	.word	0x000031c0


	//   ....[31]....
        /*01ec*/ 	.word	0x000031d0


	//   ....[32]....
        /*01f0*/ 	.word	0x00003260


	//   ....[33]....
        /*01f4*/ 	.word	0x000032a0


	//   ....[34]....
        /*01f8*/ 	.word	0x00003320


	//   ....[35]....
        /*01fc*/ 	.word	0x00003360


	//   ....[36]....
        /*0200*/ 	.word	0x000033c0


	//   ....[37]....
        /*0204*/ 	.word	0x000033f0


	//   ....[38]....
        /*0208*/ 	.word	0x00003440


	//   ....[39]....
        /*020c*/ 	.word	0x00003470


	//   ....[40]....
        /*0210*/ 	.word	0x00003750


	//   ....[41]....
        /*0214*/ 	.word	0x00003760


	//   ....[42]....
        /*0218*/ 	.word	0x000037f0


	//   ....[43]....
        /*021c*/ 	.word	0x00003820


	//   ....[44]....
        /*0220*/ 	.word	0x00003870


	//   ....[45]....
        /*0224*/ 	.word	0x000038a0


	//   ....[46]....
        /*0228*/ 	.word	0x00003910


	//   ....[47]....
        /*022c*/ 	.word	0x00003950


	//   ....[48]....
        /*0230*/ 	.word	0x000039c0


	//   ....[49]....
        /*0234*/ 	.word	0x000039f0


	//   ....[50]....
        /*0238*/ 	.word	0x00004730


	//   ....[51]....
        /*023c*/ 	.word	0x00004740


	//   ....[52]....
        /*0240*/ 	.word	0x000047d0


	//   ....[53]....
        /*0244*/ 	.word	0x00004800


	//   ....[54]....
        /*0248*/ 	.word	0x00004870


	//   ....[55]....
        /*024c*/ 	.word	0x00004890


	//   ....[56]....
        /*0250*/ 	.word	0x000048f0


	//   ....[57]....
        /*0254*/ 	.word	0x00004900


	//   ....[58]....
        /*0258*/ 	.word	0x00004950


	//   ....[59]....
        /*025c*/ 	.word	0x00004960


	//----- nvinfo : EIATTR_VRC_CTA_INIT_COUNT
	.align		4
.L_149:
        /*0260*/ 	.byte	0x02, 0x4a
	.zero		1
	.zero		1


	//----- nvinfo : EIATTR_EXIT_INSTR_OFFSETS
	.align		4
        /*0264*/ 	.byte	0x04, 0x1c
        /*0266*/ 	.short	(.L_151 - .L_150)


	//   ....[0]....
.L_150:
        /*0268*/ 	.word	0x00000080


	//   ....[1]....
        /*026c*/ 	.word	0x000000c0


	//   ....[2]....
        /*0270*/ 	.word	0x00004bd0


	//   ....[3]....
        /*0274*/ 	.word	0x00004c50


	//----- nvinfo : EIATTR_MAX_THREADS
	.align		4
.L_151:
        /*0278*/ 	.byte	0x04, 0x05
        /*027a*/ 	.short	(.L_153 - .L_152)
.L_152:
        /*027c*/ 	.word	0x00000100
        /*0280*/ 	.word	0x00000001
        /*0284*/ 	.word	0x00000001


	//----- nvinfo : EIATTR_CRS_STACK_SIZE
	.align		4
.L_153:
        /*0288*/ 	.byte	0x04, 0x1e
        /*028a*/ 	.short	(.L_155 - .L_154)
.L_154:
        /*028c*/ 	.word	0x00000000


	//----- nvinfo : EIATTR_CBANK_PARAM_SIZE
	.align		4
.L_155:
        /*0290*/ 	.byte	0x03, 0x19
        /*0292*/ 	.short	0x0021


	//----- nvinfo : EIATTR_PARAM_CBANK
	.align		4
        /*0294*/ 	.byte	0x04, 0x0a
        /*0296*/ 	.short	(.L_157 - .L_156)
	.align		4
.L_156:
        /*0298*/ 	.word	index@(.nv.constant0._ZN3cub18CUB_300001_SM_10006detail6reduce28DeviceReduceSingleTileKernelINS2_10policy_hubIdjN4cuda3__47maximumIvEEE10Policy1000EPdSB_jS8_ddNS5_3std3__410__identityEEEvT0_T1_T2_T3_T4_T6_)
        /*029c*/ 	.short	0x0380
        /*029e*/ 	.short	0x0021


	//----- nvinfo : EIATTR_SW_WAR
	.align		4
.L_157:
        /*02a0*/ 	.byte	0x04, 0x36
        /*02a2*/ 	.short	(.L_159 - .L_158)
.L_158:
        /*02a4*/ 	.word	0x00000008
.L_159:


//--------------------- .nv.info._ZN3cub18CUB_300001_SM_10006detail11EmptyKernelIvEEvv --------------------------
	.section	.nv.info._ZN3cub18CUB_300001_SM_10006detail11EmptyKernelIvEEvv,"",@"SHT_CUDA_INFO"
	.sectionflags	@""
	.align	4


	//----- nvinfo : EIATTR_CUDA_API_VERSION
	.align		4
        /*0000*/ 	.byte	0x04, 0x37
        /*0002*/ 	.short	(.L_161 - .L_160)
.L_160:
        /*0004*/ 	.word	0x00000082


	//----- nvinfo : EIATTR_SPARSE_MMA_MASK
	.align		4
.L_161:
        /*0008*/ 	.byte	0x03, 0x50
        /*000a*/ 	.short	0x0000


	//----- nvinfo : EIATTR_MAXREG_COUNT
	.align		4
        /*000c*/ 	.byte	0x03, 0x1b
        /*000e*/ 	.short	0x00ff


	//----- nvinfo : EIATTR_MERCURY_ISA_VERSION
	.align		4
        /*0010*/ 	.byte	0x03, 0x5f
        /*0012*/ 	.short	0x0101


	//----- nvinfo : EIATTR_VRC_CTA_INIT_COUNT
	.align		4
        /*0014*/ 	.byte	0x02, 0x4a
	.zero		1
	.zero		1


	//----- nvinfo : EIATTR_EXIT_INSTR_OFFSETS
	.align		4
        /*0018*/ 	.byte	0x04, 0x1c
        /*001a*/ 	.short	(.L_163 - .L_162)


	//   ....[0]....
.L_162:
        /*001c*/ 	.word	0x00000010


	//----- nvinfo : EIATTR_SW_WAR
	.align		4
.L_163:
        /*0020*/ 	.byte	0x04, 0x36
        /*0022*/ 	.short	(.L_165 - .L_164)
.L_164:
        /*0024*/ 	.word	0x00000008
.L_165:


//--------------------- .nv.info._Z19getDifferenceMatrixPKdS0_Pd --------------------------
	.section	.nv.info._Z19getDifferenceMatrixPKdS0_Pd,"",@"SHT_CUDA_INFO"
	.sectionflags	@""
	.align	4


	//----- nvinfo : EIATTR_CUDA_API_VERSION
	.align		4
        /*0000*/ 	.byte	0x04, 0x37
        /*0002*/ 	.short	(.L_167 - .L_166)
.L_166:
        /*0004*/ 	.word	0x00000082


	//----- nvinfo : EIATTR_KPARAM_INFO
	.align		4
.L_167:
        /*0008*/ 	.byte	0x04, 0x17
        /*000a*/ 	.short	(.L_169 - .L_168)
.L_168:
        /*000c*/ 	.word	0x00000000
        /*0010*/ 	.short	0x0002
        /*0012*/ 	.short	0x0010
        /*0014*/ 	.byte	0x00, 0xf5, 0x21, 0x00


	//----- nvinfo : EIATTR_KPARAM_INFO
	.align		4
.L_169:
        /*0018*/ 	.byte	0x04, 0x17
        /*001a*/ 	.short	(.L_171 - .L_170)
.L_170:
        /*001c*/ 	.word	0x00000000
        /*0020*/ 	.short	0x0001
        /*0022*/ 	.short	0x0008
        /*0024*/ 	.byte	0x00, 0xf5, 0x21, 0x00


	//----- nvinfo : EIATTR_KPARAM_INFO
	.align		4
.L_171:
        /*0028*/ 	.byte	0x04, 0x17
        /*002a*/ 	.short	(.L_173 - .L_172)
.L_172:
        /*002c*/ 	.word	0x00000000
        /*0030*/ 	.short	0x0000
        /*0032*/ 	.short	0x0000
        /*0034*/ 	.byte	0x00, 0xf5, 0x21, 0x00


	//----- nvinfo : EIATTR_SPARSE_MMA_MASK
	.align		4
.L_173:
        /*0038*/ 	.byte	0x03, 0x50
        /*003a*/ 	.short	0x0000


	//----- nvinfo : EIATTR_MAXREG_COUNT
	.align		4
        /*003c*/ 	.byte	0x03, 0x1b
        /*003e*/ 	.short	0x00ff


	//----- nvinfo : EIATTR_MERCURY_ISA_VERSION
	.align		4
        /*0040*/ 	.byte	0x03, 0x5f
        /*0042*/ 	.short	0x0101


	//----- nvinfo : EIATTR_VRC_CTA_INIT_COUNT
	.align		4
        /*0044*/ 	.byte	0x02, 0x4a
	.zero		1
	.zero		1


	//----- nvinfo : EIATTR_EXIT_INSTR_OFFSETS
	.align		4
        /*0048*/ 	.byte	0x04, 0x1c
        /*004a*/ 	.short	(.L_175 - .L_174)


	//   ....[0]....
.L_174:
        /*004c*/ 	.word	0x000002f0


	//   ....[1]....
        /*0050*/ 	.word	0x000003d0


	//----- nvinfo : EIATTR_CBANK_PARAM_SIZE
	.align		4
.L_175:
        /*0054*/ 	.byte	0x03, 0x19
        /*0056*/ 	.short	0x0018


	//----- nvinfo : EIATTR_PARAM_CBANK
	.align		4
        /*0058*/ 	.byte	0x04, 0x0a
        /*005a*/ 	.short	(.L_177 - .L_176)
	.align		4
.L_176:
        /*005c*/ 	.word	index@(.nv.constant0._Z19getDifferenceMatrixPKdS0_Pd)
        /*0060*/ 	.short	0x0380
        /*0062*/ 	.short	0x0018


	//----- nvinfo : EIATTR_SW_WAR
	.align		4
.L_177:
        /*0064*/ 	.byte	0x04, 0x36
        /*0066*/ 	.short	(.L_179 - .L_178)
.L_178:
        /*0068*/ 	.word	0x00000008
.L_179:


//--------------------- .nv.info._Z17calculationMatrixPdPKd --------------------------
	.section	.nv.info._Z17calculationMatrixPdPKd,"",@"SHT_CUDA_INFO"
	.sectionflags	@""
	.align	4


	//----- nvinfo : EIATTR_CUDA_API_VERSION
	.align		4
        /*0000*/ 	.byte	0x04, 0x37
        /*0002*/ 	.short	(.L_181 - .L_180)
.L_180:
        /*0004*/ 	.word	0x00000082


	//----- nvinfo : EIATTR_KPARAM_INFO
	.align		4
.L_181:
        /*0008*/ 	.byte	0x04, 0x17
        /*000a*/ 	.short	(.L_183 - .L_182)
.L_182:
        /*000c*/ 	.word	0x00000000
        /*0010*/ 	.short	0x0001
        /*0012*/ 	.short	0x0008
        /*0014*/ 	.byte	0x00, 0xf5, 0x21, 0x00


	//----- nvinfo : EIATTR_KPARAM_INFO
	.align		4
.L_183:
        /*0018*/ 	.byte	0x04, 0x17
        /*001a*/ 	.short	(.L_185 - .L_184)
.L_184:
        /*001c*/ 	.word	0x00000000
        /*0020*/ 	.short	0x0000
        /*0022*/ 	.short	0x0000
        /*0024*/ 	.byte	0x00, 0xf5, 0x21, 0x00


	//----- nvinfo : EIATTR_SPARSE_MMA_MASK
	.align		4
.L_185:
        /*0028*/ 	.byte	0x03, 0x50
        /*002a*/ 	.short	0x0000


	//----- nvinfo : EIATTR_MAXREG_COUNT
	.align		4
        /*002c*/ 	.byte	0x03, 0x1b
        /*002e*/ 	.short	0x00ff


	//----- nvinfo : EIATTR_MERCURY_ISA_VERSION
	.align		4
        /*0030*/ 	.byte	0x03, 0x5f
        /*0032*/ 	.short	0x0101


	//----- nvinfo : EIATTR_VRC_CTA_INIT_COUNT
	.align		4
        /*0034*/ 	.byte	0x02, 0x4a
	.zero		1
	.zero		1


	//----- nvinfo : EIATTR_EXIT_INSTR_OFFSETS
	.align		4
        /*0038*/ 	.byte	0x04, 0x1c
        /*003a*/ 	.short	(.L_187 - .L_186)


	//   ....[0]....
.L_186:
        /*003c*/ 	.word	0x00000080


	//   ....[1]....
        /*0040*/ 	.word	0x00000240


	//----- nvinfo : EIATTR_CBANK_PARAM_SIZE
	.align		4
.L_187:
        /*0044*/ 	.byte	0x03, 0x19
        /*0046*/ 	.short	0x0010


	//----- nvinfo : EIATTR_PARAM_CBANK
	.align		4
        /*0048*/ 	.byte	0x04, 0x0a
        /*004a*/ 	.short	(.L_189 - .L_188)
	.align		4
.L_188:
        /*004c*/ 	.word	index@(.nv.constant0._Z17calculationMatrixPdPKd)
        /*0050*/ 	.short	0x0380
        /*0052*/ 	.short	0x0010


	//----- nvinfo : EIATTR_SW_WAR
	.align		4
.L_189:
        /*0054*/ 	.byte	0x04, 0x36
        /*0056*/ 	.short	(.L_191 - .L_190)
.L_190:
        /*0058*/ 	.word	0x00000008
.L_191:


//--------------------- .nv.callgraph             --------------------------
	.section	.nv.callgraph,"",@"SHT_CUDA_CALLGRAPH"
	.align	4
	.sectionentsize	8
	.align		4
        /*0000*/ 	.word	0x00000000
	.align		4
        /*0004*/ 	.word	0xffffffff
	.align		4
        /*0008*/ 	.word	0x00000000
	.align		4
        /*000c*/ 	.word	0xfffffffe
	.align		4
        /*0010*/ 	.word	0x00000000
	.align		4
        /*0014*/ 	.word	0xfffffffd
	.align		4
        /*0018*/ 	.word	0x00000000
	.align		4
        /*001c*/ 	.word	0xfffffffc


//--------------------- .nv.constant4             --------------------------
	.section	.nv.constant4,"a",@progbits
	.align	8
	.align		8
.nv.constant4:
        /*0000*/ 	.dword	_ZN34_INTERNAL_29e116b3_4_k_cu_eff5af914cuda3std3__45__cpo5beginE
	.align		8
        /*0008*/ 	.dword	_ZN34_INTERNAL_29e116b3_4_k_cu_eff5af914cuda3std3__45__cpo3endE
	.align		8
        /*0010*/ 	.dword	_ZN34_INTERNAL_29e116b3_4_k_cu_eff5af914cuda3std3__45__cpo6cbeginE
	.align		8
        /*0018*/ 	.dword	_ZN34_INTERNAL_29e116b3_4_k_cu_eff5af914cuda3std3__45__cpo4cendE
	.align		8
        /*0020*/ 	.dword	_ZN34_INTERNAL_29e116b3_4_k_cu_eff5af914cuda3std3__45__cpo6rbeginE
	.align		8
        /*0028*/ 	.dword	_ZN34_INTERNAL_29e116b3_4_k_cu_eff5af914cuda3std3__45__cpo4rendE
	.align		8
        /*0030*/ 	.dword	_ZN34_INTERNAL_29e116b3_4_k_cu_eff5af914cuda3std3__45__cpo7crbeginE
	.align		8
        /*0038*/ 	.dword	_ZN34_INTERNAL_29e116b3_4_k_cu_eff5af914cuda3std3__45__cpo5crendE
	.align		8
        /*0040*/ 	.dword	_ZN34_INTERNAL_29e116b3_4_k_cu_eff5af914cuda3std3__436_GLOBAL__N__29e116b3_4_k_cu_eff5af916ignoreE
	.align		8
        /*0048*/ 	.dword	_ZN34_INTERNAL_29e116b3_4_k_cu_eff5af914cuda3std3__419piecewise_constructE
	.align		8
        /*0050*/ 	.dword	_ZN34_INTERNAL_29e116b3_4_k_cu_eff5af914cuda3std3__48in_placeE
	.align		8
        /*0058*/ 	.dword	_ZN34_INTERNAL_29e116b3_4_k_cu_eff5af914cuda3std3__420unreachable_sentinelE
	.align		8
        /*0060*/ 	.dword	_ZN34_INTERNAL_29e116b3_4_k_cu_eff5af914cuda3std3__47nulloptE
	.align		8
        /*0068*/ 	.dword	_ZN34_INTERNAL_29e116b3_4_k_cu_eff5af914cuda3std3__48unexpectE
	.align		8
        /*0070*/ 	.dword	_ZN34_INTERNAL_29e116b3_4_k_cu_eff5af914cuda3std6ranges3__45__cpo4swapE
	.align		8
        /*0078*/ 	.dword	_ZN34_INTERNAL_29e116b3_4_k_cu_eff5af914cuda3std6ranges3__45__cpo9iter_moveE
	.align		8
        /*0080*/ 	.dword	_ZN34_INTERNAL_29e116b3_4_k_cu_eff5af914cuda3std6ranges3__45__cpo5beginE
	.align		8
        /*0088*/ 	.dword	_ZN34_INTERNAL_29e116b3_4_k_cu_eff5af914cuda3std6ranges3__45__cpo3endE
	.align		8
        /*0090*/ 	.dword	_ZN34_INTERNAL_29e116b3_4_k_cu_eff5af914cuda3std6ranges3__45__cpo6cbeginE
	.align		8
        /*0098*/ 	.dword	_ZN34_INTERNAL_29e116b3_4_k_cu_eff5af914cuda3std6ranges3__45__cpo4cendE
	.align		8
        /*00a0*/ 	.dword	_ZN34_INTERNAL_29e116b3_4_k_cu_eff5af914cuda3std6ranges3__45__cpo7advanceE
	.align		8
        /*00a8*/ 	.dword	_ZN34_INTERNAL_29e116b3_4_k_cu_eff5af914cuda3std6ranges3__45__cpo9iter_swapE
	.align		8
        /*00b0*/ 	.dword	_ZN34_INTERNAL_29e116b3_4_k_cu_eff5af914cuda3std6ranges3__45__cpo4nextE
	.align		8
        /*00b8*/ 	.dword	_ZN34_INTERNAL_29e116b3_4_k_cu_eff5af914cuda3std6ranges3__45__cpo4prevE
	.align		8
        /*00c0*/ 	.dword	_ZN34_INTERNAL_29e116b3_4_k_cu_eff5af914cuda3std6ranges3__45__cpo4dataE
	.align		8
        /*00c8*/ 	.dword	_ZN34_INTERNAL_29e116b3_4_k_cu_eff5af914cuda3std6ranges3__45__cpo5cdataE
	.align		8
        /*00d0*/ 	.dword	_ZN34_INTERNAL_29e116b3_4_k_cu_eff5af914cuda3std6ranges3__45__cpo4sizeE
	.align		8
        /*00d8*/ 	.dword	_ZN34_INTERNAL_29e116b3_4_k_cu_eff5af914cuda3std6ranges3__45__cpo5ssizeE
	.align		8
        /*00e0*/ 	.dword	_ZN34_INTERNAL_29e116b3_4_k_cu_eff5af914cuda3std6ranges3__45__cpo8distanceE
	.align		8
        /*00e8*/ 	.dword	_ZN34_INTERNAL_29e116b3_4_k_cu_eff5af916thrust24THRUST_300001_SM_1000_NS6system6detail10sequential3seqE
	.align		8
        /*00f0*/ 	.dword	_ZN34_INTERNAL_29e116b3_4_k_cu_eff5af916thrust24THRUST_300001_SM_1000_NS12placeholders2_1E
	.align		8
        /*00f8*/ 	.dword	_ZN34_INTERNAL_29e116b3_4_k_cu_eff5af916thrust24THRUST_300001_SM_1000_NS12placeholders2_2E
	.align		8
        /*0100*/ 	.dword	_ZN34_INTERNAL_29e116b3_4_k_cu_eff5af916thrust24THRUST_300001_SM_1000_NS12placeholders2_3E
	.align		8
        /*0108*/ 	.dword	_ZN34_INTERNAL_29e116b3_4_k_cu_eff5af916thrust24THRUST_300001_SM_1000_NS12placeholders2_4E
	.align		8
        /*0110*/ 	.dword	_ZN34_INTERNAL_29e116b3_4_k_cu_eff5af916thrust24THRUST_300001_SM_1000_NS12placeholders2_5E
	.align		8
        /*0118*/ 	.dword	_ZN34_INTERNAL_29e116b3_4_k_cu_eff5af916thrust24THRUST_300001_SM_1000_NS12placeholders2_6E
	.align		8
        /*0120*/ 	.dword	_ZN34_INTERNAL_29e116b3_4_k_cu_eff5af916thrust24THRUST_300001_SM_1000_NS12placeholders2_7E
	.align		8
        /*0128*/ 	.dword	_ZN34_INTERNAL_29e116b3_4_k_cu_eff5af916thrust24THRUST_300001_SM_1000_NS12placeholders2_8E
	.align		8
        /*0130*/ 	.dword	_ZN34_INTERNAL_29e116b3_4_k_cu_eff5af916thrust24THRUST_300001_SM_1000_NS12placeholders2_9E
	.align		8
        /*0138*/ 	.dword	_ZN34_INTERNAL_29e116b3_4_k_cu_eff5af916thrust24THRUST_300001_SM_1000_NS12placeholders3_10E


//--------------------- .text._ZN3cub18CUB_300001_SM_10006detail6reduce28DeviceReduceSingleTileKernelINS2_10policy_hubIdjN4cuda3__47maximumIvEEE10Policy1000EPdSB_iS8_ddNS5_3std3__410__identityEEEvT0_T1_T2_T3_T4_T6_ --------------------------
	.section	.text._ZN3cub18CUB_300001_SM_10006detail6reduce28DeviceReduceSingleTileKernelINS2_10policy_hubIdjN4cuda3__47maximumIvEEE10Policy1000EPdSB_iS8_ddNS5_3std3__410__identityEEEvT0_T1_T2_T3_T4_T6_,"ax",@progbits
	.align	128
        .global         _ZN3cub18CUB_300001_SM_10006detail6reduce28DeviceReduceSingleTileKernelINS2_10policy_hubIdjN4cuda3__47maximumIvEEE10Policy1000EPdSB_iS8_ddNS5_3std3__410__identityEEEvT0_T1_T2_T3_T4_T6_
        .type           _ZN3cub18CUB_300001_SM_10006detail6reduce28DeviceReduceSingleTileKernelINS2_10policy_hubIdjN4cuda3__47maximumIvEEE10Policy1000EPdSB_iS8_ddNS5_3std3__410__identityEEEvT0_T1_T2_T3_T4_T6_,@function
        .size           _ZN3cub18CUB_300001_SM_10006detail6reduce28DeviceReduceSingleTileKernelINS2_10policy_hubIdjN4cuda3__47maximumIvEEE10Policy1000EPdSB_iS8_ddNS5_3std3__410__identityEEEvT0_T1_T2_T3_T4_T6_,(.L_x_149 - _ZN3cub18CUB_300001_SM_10006detail6reduce28DeviceReduceSingleTileKernelINS2_10policy_hubIdjN4cuda3__47maximumIvEEE10Policy1000EPdSB_iS8_ddNS5_3std3__410__identityEEEvT0_T1_T2_T3_T4_T6_)
        .other          _ZN3cub18CUB_300001_SM_10006detail6reduce28DeviceReduceSingleTileKernelINS2_10policy_hubIdjN4cuda3__47maximumIvEEE10Policy1000EPdSB_iS8_ddNS5_3std3__410__identityEEEvT0_T1_T2_T3_T4_T6_,@"STO_CUDA_ENTRY STV_DEFAULT"
_ZN3cub18CUB_300001_SM_10006detail6reduce28DeviceReduceSingleTileKernelINS2_10policy_hubIdjN4cuda3__47maximumIvEEE10Policy1000EPdSB_iS8_ddNS5_3std3__410__identityEEEvT0_T1_T2_T3_T4_T6_:
.text._ZN3cub18CUB_300001_SM_10006detail6reduce28DeviceReduceSingleTileKernelINS2_10policy_hubIdjN4cuda3__47maximumIvEEE10Policy1000EPdSB_iS8_ddNS5_3std3__410__identityEEEvT0_T1_T2_T3_T4_T6_:
[----:B------:R-:W-:Y:S01]  /*0000*/  LDC R1, c[0x0][0x37c] ;  /* 0x0000df00ff017b82 */ /* 0x000fe20000000800 */
[----:B------:R-:W0:Y:S01]  /*0010*/  LDCU UR4, c[0x0][0x390] ;  /* 0x00007200ff0477ac */ /* 0x000e220008000800 */
[----:B------:R-:W1:Y:S01]  /*0020*/  LDCU.64 UR6, c[0x0][0x358] ;  /* 0x00006b00ff0677ac */ /* 0x000e620008000a00 */
[----:B0-----:R-:W-:-:S05]  /*0030*/  IMAD.U32 R4, RZ, RZ, UR4 ;  /* 0x00000004ff047e24 */ /* 0x001fca000f8e00ff */
[----:B------:R-:W-:-:S13]  /*0040*/  ISETP.NE.AND P0, PT, R4, RZ, PT ;  /* 0x000000ff0400720c */ /* 0x000fda0003f05270 */
[----:B-1----:R-:W-:Y:S05]  /*0050*/  @P0 BRA `(.L_x_0) ;  /* 0x00000000001c0947 */ /* 0x002fea0003800000 */
[----:B------:R-:W0:Y:S02]  /*0060*/  S2R R0, SR_TID.X ;  /* 0x0000000000007919 */ /* 0x000e240000002100 */
[----:B0-----:R-:W-:-:S13]  /*0070*/  ISETP.NE.AND P0, PT, R0, RZ, PT ;  /* 0x000000ff0000720c */ /* 0x001fda0003f05270 */
[----:B------:R-:W-:Y:S05]  /*0080*/  @P0 EXIT ;  /* 0x000000000000094d */ /* 0x000fea0003800000 */
[----:B------:R-:W0:Y:S08]  /*0090*/  LDC.64 R2, c[0x0][0x388] ;  /* 0x0000e200ff027b82 */ /* 0x000e300000000a00 */
[----:B------:R-:W0:Y:S02]  /*00a0*/  LDC.64 R4, c[0x0][0x398] ;  /* 0x0000e600ff047b82 */ /* 0x000e240000000a00 */
[----:B0-----:R-:W-:Y:S01]  /*00b0*/  STG.E.64 desc[UR6][R2.64], R4 ;  /* 0x0000000402007986 */ /* 0x001fe2000c101b06 */
[----:B------:R-:W-:Y:S05]  /*00c0*/  EXIT ;  /* 0x000000000000794d */ /* 0x000fea0003800000 */
.L_x_0:
[----:B------:R-:W0:Y:S01]  /*00d0*/  LDCU UR4, c[0x0][0x380] ;  /* 0x00007000ff0477ac */ /* 0x000e220008000800 */
[----:B------:R-:W-:Y:S01]  /*00e0*/  BSSY.RECONVERGENT B0, `(.L_x_1) ;  /* 0x00005b3000007945 */ /* 0x000fe20003800200 */
[----:B0-----:R-:W-:-:S09]  /*00f0*/  ULOP3.LUT UP0, URZ, UR4, 0x1f, URZ, 0xc0, !UPT ;  /* 0x0000001f04ff7892 */ /* 0x001fd2000f80c0ff */
[----:B------:R-:W-:Y:S05]  /*0100*/  BRA.U UP0, `(.L_x_2) ;  /* 0x0000002d003c7547 */ /* 0x000fea000b800000 */
[----:B------:R-:W-:-:S13]  /*0110*/  ISETP.GT.AND P0, PT, R4, 0x7ff, PT ;  /* 0x000007ff0400780c */ /* 0x000fda0003f04270 */
[----:B------:R-:W-:Y:S05]  /*0120*/  @P0 BRA `(.L_x_3) ;  /* 0x0000001400e80947 */ /* 0x000fea0003800000 */
[----:B------:R-:W0:Y:S01]  /*0130*/  S2R R3, SR_TID.X ;  /* 0x0000000000037919 */ /* 0x000e220000002100 */
[----:B------:R-:W-:Y:S01]  /*0140*/  BSSY.RECONVERGENT B1, `(.L_x_4) ;  /* 0x0000009000017945 */ /* 0x000fe20003800200 */
[----:B------:R-:W-:Y:S02]  /*0150*/  CS2R R6, SRZ ;  /* 0x0000000000067805 */ /* 0x000fe4000001ff00 */
[----:B0-----:R-:W-:Y:S01]  /*0160*/  ISETP.GE.AND P0, PT, R3, R4, PT ;  /* 0x000000040300720c */ /* 0x001fe20003f06270 */
[----:B------:R-:W-:-:S12]  /*0170*/  IMAD.MOV.U32 R5, RZ, RZ, R3 ;  /* 0x000000ffff057224 */ /* 0x000fd800078e0003 */
[----:B------:R-:W-:Y:S05]  /*0180*/  @P0 BRA `(.L_x_5) ;  /* 0x0000000000100947 */ /* 0x000fea0003800000 */
[----:B------:R-:W0:Y:S02]  /*0190*/  LDC.64 R6, c[0x0][0x380] ;  /* 0x0000e000ff067b82 */ /* 0x000e240000000a00 */
[----:B0-----:R-:W-:-:S06]  /*01a0*/  IMAD.WIDE.U32 R6, R3, 0x8, R6 ;  /* 0x0000000803067825 */ /* 0x001fcc00078e0006 */
[----:B------:R-:W5:Y:S01]  /*01b0*/  LDG.E.64.CONSTANT R6, desc[UR6][R6.64] ;  /* 0x0000000606067981 */ /* 0x000f62000c1e9b00 */
[----:B------:R-:W-:-:S07]  /*01c0*/  VIADD R5, R3, 0x100 ;  /* 0x0000010003057836 */ /* 0x000fce0000000000 */
.L_x_5:
[----:B------:R-:W-:Y:S05]  /*01d0*/  BSYNC.RECONVERGENT B1 ;  /* 0x0000000000017941 */ /* 0x000fea0003800200 */
.L_x_4:
[----:B------:R-:W-:Y:S01]  /*01e0*/  ISETP.GE.AND P0, PT, R5, R4, PT ;  /* 0x000000040500720c */ /* 0x000fe20003f06270 */
[----:B------:R-:W-:-:S12]  /*01f0*/  BSSY.RECONVERGENT B1, `(.L_x_6) ;  /* 0x00000b0000017945 */ /* 0x000fd80003800200 */
[----:B------:R-:W-:Y:S05]  /*0200*/  @P0 BRA `(.L_x_7) ;  /* 0x0000000800b80947 */ /* 0x000fea0003800000 */
[----:B------:R-:W-:Y:S01]  /*0210*/  LOP3.LUT R9, RZ, R5, RZ, 0x33, !PT ;  /* 0x00000005ff097212 */ /* 0x000fe200078e33ff */
[----:B------:R-:W-:Y:S04]  /*0220*/  BSSY.RECONVERGENT B2, `(.L_x_8) ;  /* 0x0000019000027945 */ /* 0x000fe80003800200 */
[----:B------:R-:W-:-:S05]  /*0230*/  IMAD.IADD R0, R9, 0x1, R4 ;  /* 0x0000000109007824 */ /* 0x000fca00078e0204 */
[C---:B------:R-:W-:Y:S02]  /*0240*/  LOP3.LUT R2, R0.reuse, 0x300, RZ, 0xc0, !PT ;  /* 0x0000030000027812 */ /* 0x040fe400078ec0ff */
[----:B------:R-:W-:Y:S02]  /*0250*/  ISETP.GE.U32.AND P0, PT, R0, 0x300, PT ;  /* 0x000003000000780c */ /* 0x000fe40003f06070 */
[----:B------:R-:W-:-:S13]  /*0260*/  ISETP.NE.AND P1, PT, R2, 0x300, PT ;  /* 0x000003000200780c */ /* 0x000fda0003f25270 */
[----:B------:R-:W-:Y:S05]  /*0270*/  @!P1 BRA `(.L_x_9) ;  /* 0x00000000004c9947 */ /* 0x000fea0003800000 */
[----:B------:R-:W0:Y:S01]  /*0280*/  LDC.64 R8, c[0x0][0x380] ;  /* 0x0000e000ff087b82 */ /* 0x000e220000000a00 */
[----:B------:R-:W-:-:S04]  /*0290*/  LEA.HI R0, R0, 0x1, RZ, 0x18 ;  /* 0x0000000100007811 */ /* 0x000fc800078fc0ff */
[----:B------:R-:W-:-:S05]  /*02a0*/  LOP3.LUT R0, R0, 0x3, RZ, 0xc0, !PT ;  /* 0x0000000300007812 */ /* 0x000fca00078ec0ff */
[----:B------:R-:W-:Y:S02]  /*02b0*/  IMAD.MOV R0, RZ, RZ, -R0 ;  /* 0x000000ffff007224 */ /* 0x000fe400078e0a00 */
[----:B0-----:R-:W-:-:S04]  /*02c0*/  IMAD.WIDE.U32 R8, R5, 0x8, R8 ;  /* 0x0000000805087825 */ /* 0x001fc800078e0008 */
[----:B------:R-:W-:Y:S02]  /*02d0*/  IMAD.MOV.U32 R2, RZ, RZ, R8 ;  /* 0x000000ffff027224 */ /* 0x000fe400078e0008 */
[----:B------:R-:W-:-:S07]  /*02e0*/  IMAD.MOV.U32 R11, RZ, RZ, R9 ;  /* 0x000000ffff0b7224 */ /* 0x000fce00078e0009 */
.L_x_10:
[----:B------:R-:W-:Y:S02]  /*02f0*/  IMAD.MOV.U32 R8, RZ, RZ, R2 ;  /* 0x000000ffff087224 */ /* 0x000fe400078e0002 */
[----:B------:R-:W-:-:S06]  /*0300*/  IMAD.MOV.U32 R9, RZ, RZ, R11 ;  /* 0x000000ffff097224 */ /* 0x000fcc00078e000b */
[----:B------:R-:W2:Y:S01]  /*0310*/  LDG.E.64.CONSTANT R8, desc[UR6][R8.64] ;  /* 0x0000000608087981 */ /* 0x000ea2000c1e9b00 */
[----:B------:R-:W-:Y:S01]  /*0320*/  VIADD R0, R0, 0x1 ;  /* 0x0000000100007836 */ /* 0x000fe20000000000 */
[----:B------:R-:W-:Y:S01]  /*0330*/  IADD3 R2, P3, PT, R2, 0x800, RZ ;  /* 0x0000080002027810 */ /* 0x000fe20007f7e0ff */
[----:B------:R-:W-:-:S03]  /*0340*/  VIADD R5, R5, 0x100 ;  /* 0x0000010005057836 */ /* 0x000fc60000000000 */
[----:B------:R-:W-:Y:S01]  /*0350*/  ISETP.NE.AND P2, PT, R0, RZ, PT ;  /* 0x000000ff0000720c */ /* 0x000fe20003f45270 */
[----:B------:R-:W-:Y:S01]  /*0360*/  IMAD.X R11, RZ, RZ, R11, P3 ;  /* 0x000000ffff0b7224 */ /* 0x000fe200018e060b */
[----:B--2--5:R-:W-:-:S06]  /*0370*/  DSETP.GEU.AND P1, PT, R6, R8, PT ;  /* 0x000000080600722a */ /* 0x024fcc0003f2e000 */
[----:B------:R-:W-:Y:S02]  /*0380*/  FSEL R6, R8, R6, !P1 ;  /* 0x0000000608067208 */ /* 0x000fe40004800000 */
[----:B------:R-:W-:-:S03]  /*0390*/  FSEL R7, R9, R7, !P1 ;  /* 0x0000000709077208 */ /* 0x000fc60004800000 */
[----:B------:R-:W-:Y:S05]  /*03a0*/  @P2 BRA `(.L_x_10) ;  /* 0xfffffffc00d02947 */ /* 0x000fea000383ffff */
.L_x_9:
[----:B------:R-:W-:Y:S05]  /*03b0*/  BSYNC.RECONVERGENT B2 ;  /* 0x0000000000027941 */ /* 0x000fea0003800200 */
.L_x_8:
[----:B------:R-:W-:Y:S05]  /*03c0*/  @!P0 BRA `(.L_x_7) ;  /* 0x0000000800488947 */ /* 0x000fea0003800000 */
[----:B------:R-:W-:Y:S01]  /*03d0*/  IMAD.IADD R0, R4, 0x1, -R5 ;  /* 0x0000000104007824 */ /* 0x000fe200078e0a05 */
[----:B------:R-:W-:Y:S01]  /*03e0*/  BSSY.RECONVERGENT B2, `(.L_x_11) ;  /* 0x0000051000027945 */ /* 0x000fe20003800200 */
[----:B------:R-:W-:-:S03]  /*03f0*/  PLOP3.LUT P0, PT, PT, PT, PT, 0x80, 0x8 ;  /* 0x000000000008781c */ /* 0x000fc60003f0f070 */
[----:B------:R-:W-:-:S13]  /*0400*/  ISETP.GT.AND P1, PT, R0, 0xc00, PT ;  /* 0x00000c000000780c */ /* 0x000fda0003f24270 */
[----:B------:R-:W-:Y:S05]  /*0410*/  @!P1 BRA `(.L_x_12) ;  /* 0x0000000400349947 */ /* 0x000fea0003800000 */
[----:B------:R-:W0:Y:S01]  /*0420*/  LDC.64 R8, c[0x0][0x380] ;  /* 0x0000e000ff087b82 */ /* 0x000e220000000a00 */
[----:B------:R-:W-:Y:S01]  /*0430*/  PLOP3.LUT P0, PT, PT, PT, PT, 0x8, 0x80 ;  /* 0x000000000080781c */ /* 0x000fe20003f0e170 */
[----:B------:R-:W-:-:S12]  /*0440*/  VIADD R0, R4, 0xfffff400 ;  /* 0xfffff40004007836 */ /* 0x000fd80000000000 */
.L_x_13:
[----:B0-----:R-:W-:-:S05]  /*0450*/  IMAD.WIDE R30, R5, 0x8, R8 ;  /* 0x00000008051e7825 */ /* 0x001fca00078e0208 */
[----:B------:R-:W2:Y:S04]  /*0460*/  LDG.E.64.CONSTANT R10, desc[UR6][R30.64] ;  /* 0x000000061e0a7981 */ /* 0x000ea8000c1e9b00 */
[----:B------:R-:W3:Y:S04]  /*0470*/  LDG.E.64.CONSTANT R12, desc[UR6][R30.64+0x800] ;  /* 0x000800061e0c7981 */ /* 0x000ee8000c1e9b00 */
[----:B------:R-:W4:Y:S01]  /*0480*/  LDG.E.64.CONSTANT R14, desc[UR6][R30.64+0x1000] ;  /* 0x001000061e0e7981 */ /* 0x000f22000c1e9b00 */
[----:B------:R-:W-:-:S03]  /*0490*/  VIADD R39, R5, 0x400 ;  /* 0x0000040005277836 */ /* 0x000fc60000000000 */
[----:B------:R-:W4:Y:S01]  /*04a0*/  LDG.E.64.CONSTANT R16, desc[UR6][R30.64+0x1800] ;  /* 0x001800061e107981 */ /* 0x000f22000c1e9b00 */
[----:B------:R-:W-:-:S05]  /*04b0*/  IMAD.WIDE R38, R39, 0x8, R8 ;  /* 0x0000000827267825 */ /* 0x000fca00078e0208 */
[----:B------:R-:W4:Y:S04]  /*04c0*/  LDG.E.64.CONSTANT R18, desc[UR6][R38.64] ;  /* 0x0000000626127981 */ /* 0x000f28000c1e9b00 */
[----:B------:R-:W4:Y:S04]  /*04d0*/  LDG.E.64.CONSTANT R20, desc[UR6][R38.64+0x800] ;  /* 0x0008000626147981 */ /* 0x000f28000c1e9b00 */
        /* <DEDUP_REMOVED lines=12> */
[----:B------:R-:W4:Y:S04]  /*05a0*/  LDG.E.64.CONSTANT R38, desc[UR6][R44.64+0x1000] ;  /* 0x001000062c267981 */ /* 0x000f28000c1e9b00 */
[----:B------:R-:W4:Y:S01]  /*05b0*/  LDG.E.64.CONSTANT R40, desc[UR6][R44.64+0x1800] ;  /* 0x001800062c287981 */ /* 0x000f22000c1e9b00 */
[----:B------:R-:W-:-:S05]  /*05c0*/  VIADD R5, R5, 0x1000 ;  /* 0x0000100005057836 */ /* 0x000fca0000000000 */
[----:B------:R-:W-:Y:S01]  /*05d0*/  ISETP.GE.AND P2, PT, R5, R0, PT ;  /* 0x000000000500720c */ /* 0x000fe20003f46270 */
[----:B--2--5:R-:W-:-:S06]  /*05e0*/  DSETP.GEU.AND P1, PT, R6, R10, PT ;  /* 0x0000000a0600722a */ /* 0x024fcc0003f2e000 */
[----:B------:R-:W-:Y:S02]  /*05f0*/  FSEL R6, R10, R6, !P1 ;  /* 0x000000060a067208 */ /* 0x000fe40004800000 */
[----:B------:R-:W-:-:S06]  /*0600*/  FSEL R7, R11, R7, !P1 ;  /* 0x000000070b077208 */ /* 0x000fcc0004800000 */
[----:B---3--:R-:W-:-:S06]  /*0610*/  DSETP.GEU.AND P1, PT, R6, R12, PT ;  /* 0x0000000c0600722a */ /* 0x008fcc0003f2e000 */
[----:B------:R-:W-:Y:S02]  /*0620*/  FSEL R6, R12, R6, !P1 ;  /* 0x000000060c067208 */ /* 0x000fe40004800000 */
[----:B------:R-:W-:-:S06]  /*0630*/  FSEL R7, R13, R7, !P1 ;  /* 0x000000070d077208 */ /* 0x000fcc0004800000 */
[----:B----4-:R-:W-:-:S06]  /*0640*/  DSETP.GEU.AND P1, PT, R6, R14, PT ;  /* 0x0000000e0600722a */ /* 0x010fcc0003f2e000 */
[----:B------:R-:W-:Y:S02]  /*0650*/  FSEL R6, R14, R6, !P1 ;  /* 0x000000060e067208 */ /* 0x000fe40004800000 */
[----:B------:R-:W-:-:S06]  /*0660*/  FSEL R7, R15, R7, !P1 ;  /* 0x000000070f077208 */ /* 0x000fcc0004800000 */
[----:B------:R-:W-:-:S06]  /*0670*/  DSETP.GEU.AND P1, PT, R6, R16, PT ;  /* 0x000000100600722a */ /* 0x000fcc0003f2e000 */
        /* <DEDUP_REMOVED lines=37> */
[----:B------:R-:W-:Y:S01]  /*08d0*/  FSEL R7, R41, R7, !P1 ;  /* 0x0000000729077208 */ /* 0x000fe20004800000 */
[----:B------:R-:W-:Y:S06]  /*08e0*/  @!P2 BRA `(.L_x_13) ;  /* 0xfffffff800d8a947 */ /* 0x000fec000383ffff */
.L_x_12:
[----:B------:R-:W-:Y:S05]  /*08f0*/  BSYNC.RECONVERGENT B2 ;  /* 0x0000000000027941 */ /* 0x000fea0003800200 */
.L_x_11:
[----:B------:R-:W-:Y:S01]  /*0900*/  IMAD.IADD R0, R4, 0x1, -R5 ;  /* 0x0000000104007824 */ /* 0x000fe200078e0a05 */
[----:B------:R-:W-:Y:S04]  /*0910*/  BSSY.RECONVERGENT B2, `(.L_x_14) ;  /* 0x0000029000027945 */ /* 0x000fe80003800200 */
[----:B------:R-:W-:-:S13]  /*0920*/  ISETP.GT.AND P1, PT, R0, 0x400, PT ;  /* 0x000004000000780c */ /* 0x000fda0003f24270 */
[----:B------:R-:W-:Y:S05]  /*0930*/  @!P1 BRA `(.L_x_15) ;  /* 0x0000000000989947 */ /* 0x000fea0003800000 */
[----:B------:R-:W0:Y:S02]  /*0940*/  LDC.64 R18, c[0x0][0x380] ;  /* 0x0000e000ff127b82 */ /* 0x000e240000000a00 */
        /* <DEDUP_REMOVED lines=11> */
[----:B------:R-:W-:Y:S01]  /*0a00*/  VIADD R5, R5, 0x800 ;  /* 0x0000080005057836 */ /* 0x000fe20000000000 */
        /* <DEDUP_REMOVED lines=20> */
[----:B------:R-:W-:Y:S02]  /*0b50*/  FSEL R7, R25, R7, !P0 ;  /* 0x0000000719077208 */ /* 0x000fe40004000000 */
[----:B------:R-:W-:-:S04]  /*0b60*/  PLOP3.LUT P0, PT, PT, PT, PT, 0x8, 0x80 ;  /* 0x000000000080781c */ /* 0x000fc80003f0e170 */
[----:B------:R-:W-:-:S06]  /*0b70*/  DSETP.GEU.AND P1, PT, R6, R26, PT ;  /* 0x0000001a0600722a */ /* 0x000fcc0003f2e000 */
[----:B------:R-:W-:Y:S02]  /*0b80*/  FSEL R6, R26, R6, !P1 ;  /* 0x000000061a067208 */ /* 0x000fe40004800000 */
[----:B------:R-:W-:-:S07]  /*0b90*/  FSEL R7, R27, R7, !P1 ;  /* 0x000000071b077208 */ /* 0x000fce0004800000 */
.L_x_15:
[----:B------:R-:W-:Y:S05]  /*0ba0*/  BSYNC.RECONVERGENT B2 ;  /* 0x0000000000027941 */ /* 0x000fea0003800200 */
.L_x_14:
[----:B------:R-:W-:-:S13]  /*0bb0*/  ISETP.LT.OR P0, PT, R5, R4, P0 ;  /* 0x000000040500720c */ /* 0x000fda0000701670 */
[----:B------:R-:W-:Y:S05]  /*0bc0*/  @!P0 BRA `(.L_x_7) ;  /* 0x0000000000488947 */ /* 0x000fea0003800000 */
[----:B------:R-:W0:Y:S02]  /*0bd0*/  LDC.64 R8, c[0x0][0x380] ;  /* 0x0000e000ff087b82 */ /* 0x000e240000000a00 */
[----:B0-----:R-:W-:-:S05]  /*0be0*/  IMAD.WIDE R8, R5, 0x8, R8 ;  /* 0x0000000805087825 */ /* 0x001fca00078e0208 */
[----:B------:R-:W2:Y:S04]  /*0bf0*/  LDG.E.64.CONSTANT R10, desc[UR6][R8.64] ;  /* 0x00000006080a7981 */ /* 0x000ea8000c1e9b00 */
[----:B------:R-:W3:Y:S04]  /*0c00*/  LDG.E.64.CONSTANT R12, desc[UR6][R8.64+0x800] ;  /* 0x00080006080c7981 */ /* 0x000ee8000c1e9b00 */
[----:B------:R-:W4:Y:S04]  /*0c10*/  LDG.E.64.CONSTANT R14, desc[UR6][R8.64+0x1000] ;  /* 0x00100006080e7981 */ /* 0x000f28000c1e9b00 */
[----:B------:R-:W4:Y:S01]  /*0c20*/  LDG.E.64.CONSTANT R16, desc[UR6][R8.64+0x1800] ;  /* 0x0018000608107981 */ /* 0x000f22000c1e9b00 */
        /* <DEDUP_REMOVED lines=11> */
[----:B------:R-:W-:-:S07]  /*0ce0*/  FSEL R7, R17, R7, !P0 ;  /* 0x0000000711077208 */ /* 0x000fce0004000000 */
.L_x_7:
[----:B------:R-:W-:Y:S05]  /*0cf0*/  BSYNC.RECONVERGENT B1 ;  /* 0x0000000000017941 */ /* 0x000fea0003800200 */
.L_x_6:
[----:B------:R-:W-:-:S13]  /*0d00*/  ISETP.GE.AND P0, PT, R4, 0x100, PT ;  /* 0x000001000400780c */ /* 0x000fda0003f06270 */
[----:B------:R-:W-:Y:S05]  /*0d10*/  @!P0 BRA `(.L_x_16) ;  /* 0x00000004003c8947 */ /* 0x000fea0003800000 */
[----:B------:R-:W0:Y:S01]  /*0d20*/  S2R R8, SR_LANEID ;  /* 0x0000000000087919 */ /* 0x000e220000000000 */
[----:B-----5:R-:W-:Y:S04]  /*0d30*/  SHFL.DOWN PT, R4, R6, 0x1, 0x1f ;  /* 0x08201f0006047f89 */ /* 0x020fe800000e0000 */
[----:B------:R-:W1:Y:S02]  /*0d40*/  SHFL.DOWN PT, R5, R7, 0x1, 0x1f ;  /* 0x08201f0007057f89 */ /* 0x000e6400000e0000 */
[----:B-1----:R-:W-:Y:S01]  /*0d50*/  DSETP.GEU.AND P1, PT, R6, R4, PT ;  /* 0x000000040600722a */ /* 0x002fe20003f2e000 */
[C---:B0-----:R-:W-:Y:S02]  /*0d60*/  ISETP.GT.AND P0, PT, R8.reuse, 0x1e, PT ;  /* 0x0000001e0800780c */ /* 0x041fe40003f04270 */
[----:B------:R-:W-:-:S03]  /*0d70*/  ISETP.NE.AND P2, PT, R8, RZ, PT ;  /* 0x000000ff0800720c */ /* 0x000fc60003f45270 */
[----:B------:R-:W-:Y:S02]  /*0d80*/  FSEL R9, R4, R6, !P1 ;  /* 0x0000000604097208 */ /* 0x000fe40004800000 */
[----:B------:R-:W-:Y:S02]  /*0d90*/  FSEL R5, R5, R7, !P1 ;  /* 0x0000000705057208 */ /* 0x000fe40004800000 */
[----:B------:R-:W-:Y:S02]  /*0da0*/  FSEL R6, R6, R9, P0 ;  /* 0x0000000906067208 */ /* 0x000fe40000000000 */
[----:B------:R-:W-:Y:S02]  /*0db0*/  FSEL R11, R7, R5, P0 ;  /* 0x00000005070b7208 */ /* 0x000fe40000000000 */
[----:B------:R-:W-:Y:S01]  /*0dc0*/  ISETP.GT.AND P0, PT, R8, 0x1d, PT ;  /* 0x0000001d0800780c */ /* 0x000fe20003f04270 */
[----:B------:R-:W-:Y:S01]  /*0dd0*/  SHFL.DOWN PT, R4, R6, 0x2, 0x1f ;  /* 0x08401f0006047f89 */ /* 0x000fe200000e0000 */
[----:B------:R-:W-:Y:S01]  /*0de0*/  @!P2 MOV R2, 0x400 ;  /* 0x000004000002a802 */ /* 0x000fe20000000f00 */
[----:B------:R-:W-:Y:S01]  /*0df0*/  IMAD.MOV.U32 R7, RZ, RZ, R11 ;  /* 0x000000ffff077224 */ /* 0x000fe200078e000b */
[----:B------:R-:W-:Y:S01]  /*0e00*/  @!P2 SHF.R.U32.HI R0, RZ, 0x2, R3 ;  /* 0x00000002ff00a819 */ /* 0x000fe20000011603 */
[----:B------:R-:W0:Y:S03]  /*0e10*/  SHFL.DOWN PT, R5, R11, 0x2, 0x1f ;  /* 0x08401f000b057f89 */ /* 0x000e2600000e0000 */
[----:B------:R-:W-:Y:S01]  /*0e20*/  @!P2 LOP3.LUT R0, R0, 0xf8, RZ, 0xc0, !PT ;  /* 0x000000f80000a812 */ /* 0x000fe200078ec0ff */
[----:B------:R-:W1:Y:S01]  /*0e30*/  @!P2 S2R R9, SR_CgaCtaId ;  /* 0x000000000009a919 */ /* 0x000e620000008800 */
[----:B0-----:R-:W-:-:S06]  /*0e40*/  DSETP.GEU.AND P1, PT, R6, R4, PT ;  /* 0x000000040600722a */ /* 0x001fcc0003f2e000 */
[----:B------:R-:W-:Y:S02]  /*0e50*/  @!P0 FSEL R6, R4, R6, !P1 ;  /* 0x0000000604068208 */ /* 0x000fe40004800000 */
[----:B------:R-:W-:Y:S02]  /*0e60*/  @!P0 FSEL R11, R5, R11, !P1 ;  /* 0x0000000b050b8208 */ /* 0x000fe40004800000 */
[----:B------:R-:W-:Y:S01]  /*0e70*/  ISETP.GT.AND P0, PT, R8, 0x1b, PT ;  /* 0x0000001b0800780c */ /* 0x000fe20003f04270 */
[----:B------:R-:W-:Y:S02]  /*0e80*/  SHFL.DOWN PT, R4, R6, 0x4, 0x1f ;  /* 0x08801f0006047f89 */ /* 0x000fe400000e0000 */
[----:B------:R-:W-:Y:S02]  /*0e90*/  IMAD.MOV.U32 R7, RZ, RZ, R11 ;  /* 0x000000ffff077224 */ /* 0x000fe400078e000b */
[----:B------:R-:W0:Y:S04]  /*0ea0*/  SHFL.DOWN PT, R5, R11, 0x4, 0x1f ;  /* 0x08801f000b057f89 */ /* 0x000e2800000e0000 */
        /* <DEDUP_REMOVED lines=14> */
[----:B0-----:R-:W-:Y:S01]  /*0f90*/  DSETP.GEU.AND P0, PT, R6, R4, PT ;  /* 0x000000040600722a */ /* 0x001fe20003f0e000 */
[----:B-1----:R-:W-:-:S05]  /*0fa0*/  @!P2 LEA R7, R9, R2, 0x18 ;  /* 0x000000020907a211 */ /* 0x002fca00078ec0ff */
[----:B------:R-:W-:Y:S01]  /*0fb0*/  FSEL R4, R4, R6, !P0 ;  /* 0x0000000604047208 */ /* 0x000fe20004000000 */
[----:B------:R-:W-:Y:S01]  /*0fc0*/  @!P2 IMAD.IADD R9, R0, 0x1, R7 ;  /* 0x000000010009a824 */ /* 0x000fe200078e0207 */
[----:B------:R-:W-:Y:S02]  /*0fd0*/  FSEL R5, R5, R11, !P0 ;  /* 0x0000000b05057208 */ /* 0x000fe40004000000 */
[----:B------:R-:W-:Y:S02]  /*0fe0*/  ISETP.NE.AND P0, PT, R3, RZ, PT ;  /* 0x000000ff0300720c */ /* 0x000fe40003f05270 */
[----:B------:R-:W-:Y:S01]  /*0ff0*/  FSEL R6, R6, R4, P1 ;  /* 0x0000000406067208 */ /* 0x000fe20000800000 */
[----:B------:R3:W-:Y:S01]  /*1000*/  @!P2 STS.64 [R9+0x8], R4 ;  /* 0x000008040900a388 */ /* 0x0007e20000000a00 */
[----:B------:R-:W-:Y:S01]  /*1010*/  FSEL R7, R11, R5, P1 ;  /* 0x000000050b077208 */ /* 0x000fe20000800000 */
[----:B------:R-:W-:Y:S08]  /*1020*/  BAR.SYNC.DEFER_BLOCKING 0x0 ;  /* 0x0000000000007b1d */ /* 0x000ff00000010000 */
[----:B------:R-:W-:Y:S05]  /*1030*/  @P0 BRA `(.L_x_17) ;  /* 0x0000004800f40947 */ /* 0x000fea0003800000 */
[----:B------:R-:W0:Y:S01]  /*1040*/  S2UR UR5, SR_CgaCtaId ;  /* 0x00000000000579c3 */ /* 0x000e220000008800 */
[----:B------:R-:W-:Y:S02]  /*1050*/  UMOV UR4, 0x400 ;  /* 0x0000040000047882 */ /* 0x000fe40000000000 */
[----:B0-----:R-:W-:-:S09]  /*1060*/  ULEA UR4, UR5, UR4, 0x18 ;  /* 0x0000000405047291 */ /* 0x001fd2000f8ec0ff */
[----:B---3--:R-:W0:Y:S04]  /*1070*/  LDS.128 R8, [UR4+0x10] ;  /* 0x00001004ff087984 */ /* 0x008e280008000c00 */
[----:B------:R-:W1:Y:S01]  /*1080*/  LDS.128 R12, [UR4+0x20] ;  /* 0x00002004ff0c7984 */ /* 0x000e620008000c00 */
[----:B0-----:R-:W-:-:S06]  /*1090*/  DSETP.GEU.AND P1, PT, R6, R8, PT ;  /* 0x000000080600722a */ /* 0x001fcc0003f2e000 */
[----:B------:R-:W-:Y:S02]  /*10a0*/  FSEL R2, R8, R6, !P1 ;  /* 0x0000000608027208 */ /* 0x000fe40004800000 */
[----:B------:R-:W-:Y:S02]  /*10b0*/  FSEL R3, R9, R7, !P1 ;  /* 0x0000000709037208 */ /* 0x000fe40004800000 */
[----:B------:R-:W0:Y:S04]  /*10c0*/  LDS.128 R4, [UR4+0x30] ;  /* 0x00003004ff047984 */ /* 0x000e280008000c00 */
[----:B------:R-:W-:-:S06]  /*10d0*/  DSETP.GEU.AND P1, PT, R2, R10, PT ;  /* 0x0000000a0200722a */ /* 0x000fcc0003f2e000 */
[----:B------:R-:W-:Y:S02]  /*10e0*/  FSEL R2, R10, R2, !P1 ;  /* 0x000000020a027208 */ /* 0x000fe40004800000 */
[----:B------:R-:W-:-:S06]  /*10f0*/  FSEL R3, R11, R3, !P1 ;  /* 0x000000030b037208 */ /* 0x000fcc0004800000 */
[----:B-1----:R-:W-:-:S06]  /*1100*/  DSETP.GEU.AND P1, PT, R2, R12, PT ;  /* 0x0000000c0200722a */ /* 0x002fcc0003f2e000 */
[----:B------:R-:W-:Y:S02]  /*1110*/  FSEL R8, R12, R2, !P1 ;  /* 0x000000020c087208 */ /* 0x000fe40004800000 */
[----:B------:R-:W-:Y:S02]  /*1120*/  FSEL R9, R13, R3, !P1 ;  /* 0x000000030d097208 */ /* 0x000fe40004800000 */
[----:B------:R-:W1:Y:S04]  /*1130*/  LDS.64 R2, [UR4+0x40] ;  /* 0x00004004ff027984 */ /* 0x000e680008000a00 */
[----:B------:R-:W-:-:S06]  /*1140*/  DSETP.GEU.AND P1, PT, R8, R14, PT ;  /* 0x0000000e0800722a */ /* 0x000fcc0003f2e000 */
[----:B------:R-:W-:Y:S02]  /*1150*/  FSEL R8, R14, R8, !P1 ;  /* 0x000000080e087208 */ /* 0x000fe40004800000 */
[----:B------:R-:W-:-:S06]  /*1160*/  FSEL R9, R15, R9, !P1 ;  /* 0x000000090f097208 */ /* 0x000fcc0004800000 */
[----:B0-----:R-:W-:-:S06]  /*1170*/  DSETP.GEU.AND P1, PT, R8, R4, PT ;  /* 0x000000040800722a */ /* 0x001fcc0003f2e000 */
[----:B------:R-:W-:Y:S02]  /*1180*/  FSEL R4, R4, R8, !P1 ;  /* 0x0000000804047208 */ /* 0x000fe40004800000 */
[----:B------:R-:W-:-:S06]  /*1190*/  FSEL R5, R5, R9, !P1 ;  /* 0x0000000905057208 */ /* 0x000fcc0004800000 */
[----:B------:R-:W-:-:S06]  /*11a0*/  DSETP.GEU.AND P1, PT, R4, R6, PT ;  /* 0x000000060400722a */ /* 0x000fcc0003f2e000 */
[----:B------:R-:W-:Y:S02]  /*11b0*/  FSEL R4, R6, R4, !P1 ;  /* 0x0000000406047208 */ /* 0x000fe40004800000 */
[----:B------:R-:W-:-:S06]  /*11c0*/  FSEL R5, R7, R5, !P1 ;  /* 0x0000000507057208 */ /* 0x000fcc0004800000 */
[----:B-1----:R-:W-:-:S06]  /*11d0*/  DSETP.GEU.AND P1, PT, R4, R2, PT ;  /* 0x000000020400722a */ /* 0x002fcc0003f2e000 */
[----:B------:R-:W-:Y:S02]  /*11e0*/  FSEL R6, R2, R4, !P1 ;  /* 0x0000000402067208 */ /* 0x000fe40004800000 */
[----:B------:R-:W-:Y:S01]  /*11f0*/  FSEL R7, R3, R5, !P1 ;  /* 0x0000000503077208 */ /* 0x000fe20004800000 */
[----:B------:R-:W-:Y:S06]  /*1200*/  BRA `(.L_x_17) ;  /* 0x0000004800807947 */ /* 0x000fec0003800000 */
.L_x_16:
[----:B------:R-:W-:Y:S01]  /*1210*/  LOP3.LUT R0, R3, 0x3e0, RZ, 0xc0, !PT ;  /* 0x000003e003007812 */ /* 0x000fe200078ec0ff */
[----:B------:R-:W0:Y:S03]  /*1220*/  S2R R10, SR_LANEID ;  /* 0x00000000000a7919 */ /* 0x000e260000000000 */
[----:B------:R-:W-:Y:S01]  /*1230*/  LOP3.LUT R9, RZ, R0, RZ, 0x33, !PT ;  /* 0x00000000ff097212 */ /* 0x000fe200078e33ff */
[----:B------:R-:W-:-:S04]  /*1240*/  VIADD R5, R0, 0x20 ;  /* 0x0000002000057836 */ /* 0x000fc80000000000 */
[----:B------:R-:W-:Y:S01]  /*1250*/  IMAD.IADD R9, R9, 0x1, R4 ;  /* 0x0000000109097824 */ /* 0x000fe200078e0204 */
[----:B------:R-:W-:-:S04]  /*1260*/  ISETP.GT.AND P0, PT, R5, R4, PT ;  /* 0x000000040500720c */ /* 0x000fc80003f04270 */
[----:B------:R-:W-:-:S05]  /*1270*/  SEL R5, R9, 0x1f, P0 ;  /* 0x0000001f09057807 */ /* 0x000fca0000000000 */
[----:B-----5:R-:W-:Y:S04]  /*1280*/  SHFL.DOWN PT, R8, R6, 0x1, R5 ;  /* 0x0820000006087989 */ /* 0x020fe800000e0005 */
[----:B------:R-:W1:Y:S01]  /*1290*/  SHFL.DOWN PT, R9, R7, 0x1, R5 ;  /* 0x0820000007097989 */ /* 0x000e6200000e0005 */
[C---:B0-----:R-:W-:Y:S01]  /*12a0*/  ISETP.GE.AND P0, PT, R10.reuse, R5, PT ;  /* 0x000000050a00720c */ /* 0x041fe20003f06270 */
[----:B------:R-:W-:Y:S01]  /*12b0*/  VIADD R0, R10, 0x2 ;  /* 0x000000020a007836 */ /* 0x000fe20000000000 */
[----:B-1----:R-:W-:-:S06]  /*12c0*/  DSETP.GEU.AND P1, PT, R6, R8, PT ;  /* 0x000000080600722a */ /* 0x002fcc0003f2e000 */
[-C--:B------:R-:W-:Y:S02]  /*12d0*/  FSEL R11, R8, R6.reuse, !P1 ;  /* 0x00000006080b7208 */ /* 0x080fe40004800000 */
[-C--:B------:R-:W-:Y:S02]  /*12e0*/  FSEL R9, R9, R7.reuse, !P1 ;  /* 0x0000000709097208 */ /* 0x080fe40004800000 */
[----:B------:R-:W-:Y:S02]  /*12f0*/  FSEL R2, R11, R6, !P0 ;  /* 0x000000060b027208 */ /* 0x000fe40004000000 */
[----:B------:R-:W-:Y:S02]  /*1300*/  FSEL R11, R9, R7, !P0 ;  /* 0x00000007090b7208 */ /* 0x000fe40004000000 */
[----:B------:R-:W-:Y:S01]  /*1310*/  ISETP.GT.AND P0, PT, R0, R5, PT ;  /* 0x000000050000720c */ /* 0x000fe20003f04270 */
[----:B------:R-:W-:Y:S01]  /*1320*/  SHFL.DOWN PT, R8, R2, 0x2, R5 ;  /* 0x0840000002087989 */ /* 0x000fe200000e0005 */
[----:B------:R-:W-:-:S02]  /*1330*/  IMAD.MOV.U32 R6, RZ, RZ, R2 ;  /* 0x000000ffff067224 */ /* 0x000fc400078e0002 */
[----:B------:R-:W-:Y:S01]  /*1340*/  IMAD.MOV.U32 R7, RZ, RZ, R11 ;  /* 0x000000ffff077224 */ /* 0x000fe200078e000b */
[----:B------:R-:W0:Y:S01]  /*1350*/  SHFL.DOWN PT, R9, R11, 0x2, R5 ;  /* 0x084000000b097989 */ /* 0x000e2200000e0005 */
[----:B------:R-:W-:-:S04]  /*1360*/  VIADD R0, R10, 0x4 ;  /* 0x000000040a007836 */ /* 0x000fc80000000000 */
[----:B0-----:R-:W-:-:S06]  /*1370*/  DSETP.GEU.AND P1, PT, R6, R8, PT ;  /* 0x000000080600722a */ /* 0x001fcc0003f2e000 */
[----:B------:R-:W-:Y:S02]  /*1380*/  @!P0 FSEL R2, R8, R2, !P1 ;  /* 0x0000000208028208 */ /* 0x000fe40004800000 */
[----:B------:R-:W-:Y:S02]  /*1390*/  @!P0 FSEL R11, R9, R11, !P1 ;  /* 0x0000000b090b8208 */ /* 0x000fe40004800000 */
[----:B------:R-:W-:Y:S01]  /*13a0*/  ISETP.GT.AND P0, PT, R0, R5, PT ;  /* 0x000000050000720c */ /* 0x000fe20003f04270 */
[----:B------:R-:W-:Y:S01]  /*13b0*/  SHFL.DOWN PT, R6, R2, 0x4, R5 ;  /* 0x0880000002067989 */ /* 0x000fe200000e0005 */
[----:B------:R-:W-:Y:S02]  /*13c0*/  IMAD.MOV.U32 R8, RZ, RZ, R2 ;  /* 0x000000ffff087224 */ /* 0x000fe400078e0002 */
        /* <DEDUP_REMOVED lines=8> */
[----:B------:R-:W-:Y:S01]  /*1450*/  IMAD.MOV.U32 R8, RZ, RZ, R2 ;  /* 0x000000ffff087224 */ /* 0x000fe200078e0002 */
[C---:B------:R-:W-:Y:S01]  /*1460*/  ISETP.NE.AND P0, PT, R10.reuse, RZ, PT ;  /* 0x000000ff0a00720c */ /* 0x040fe20003f05270 */
[----:B------:R-:W-:Y:S01]  /*1470*/  IMAD.MOV.U32 R9, RZ, RZ, R11 ;  /* 0x000000ffff097224 */ /* 0x000fe200078e000b */
[----:B------:R-:W0:Y:S01]  /*1480*/  SHFL.DOWN PT, R7, R11, 0x8, R5 ;  /* 0x090000000b077989 */ /* 0x000e2200000e0005 */
[----:B------:R-:W-:-:S10]  /*1490*/  VIADD R0, R10, 0x10 ;  /* 0x000000100a007836 */ /* 0x000fd40000000000 */
[----:B------:R-:W1:Y:S01]  /*14a0*/  @!P0 S2R R13, SR_CgaCtaId ;  /* 0x00000000000d8919 */ /* 0x000e620000008800 */
[----:B0-----:R-:W-:-:S06]  /*14b0*/  DSETP.GEU.AND P2, PT, R8, R6, PT ;  /* 0x000000060800722a */ /* 0x001fcc0003f4e000 */
[----:B------:R-:W-:Y:S02]  /*14c0*/  @!P1 FSEL R2, R6, R2, !P2 ;  /* 0x0000000206029208 */ /* 0x000fe40005000000 */
[----:B------:R-:W-:Y:S02]  /*14d0*/  @!P1 FSEL R11, R7, R11, !P2 ;  /* 0x0000000b070b9208 */ /* 0x000fe40005000000 */
[----:B------:R-:W-:Y:S01]  /*14e0*/  ISETP.GT.AND P1, PT, R0, R5, PT ;  /* 0x000000050000720c */ /* 0x000fe20003f24270 */
[----:B------:R-:W-:Y:S01]  /*14f0*/  SHFL.DOWN PT, R6, R2, 0x10, R5 ;  /* 0x0a00000002067989 */ /* 0x000fe200000e0005 */
[----:B------:R-:W-:Y:S01]  /*1500*/  IMAD.MOV.U32 R8, RZ, RZ, R2 ;  /* 0x000000ffff087224 */ /* 0x000fe200078e0002 */
[----:B------:R-:W-:Y:S01]  /*1510*/  @!P0 SHF.R.U32.HI R0, RZ, 0x2, R3 ;  /* 0x00000002ff008819 */ /* 0x000fe20000011603 */
[----:B------:R-:W-:Y:S01]  /*1520*/  IMAD.MOV.U32 R9, RZ, RZ, R11 ;  /* 0x000000ffff097224 */ /* 0x000fe200078e000b */
[----:B------:R-:W0:Y:S02]  /*1530*/  SHFL.DOWN PT, R7, R11, 0x10, R5 ;  /* 0x0a0000000b077989 */ /* 0x000e2400000e0005 */
[----:B------:R-:W-:-:S03]  /*1540*/  @!P0 LOP3.LUT R0, R0, 0xf8, RZ, 0xc0, !PT ;  /* 0x000000f800008812 */ /* 0x000fc600078ec0ff */
[----:B0-----:R-:W-:Y:S01]  /*1550*/  DSETP.GEU.AND P2, PT, R8, R6, PT ;  /* 0x000000060800722a */ /* 0x001fe20003f4e000 */
[----:B------:R-:W-:-:S04]  /*1560*/  @!P0 MOV R8, 0x400 ;  /* 0x0000040000088802 */ /* 0x000fc80000000f00 */
[----:B-1----:R-:W-:Y:S02]  /*1570*/  @!P0 LEA R13, R13, R8, 0x18 ;  /* 0x000000080d0d8211 */ /* 0x002fe400078ec0ff */
[----:B------:R-:W-:Y:S02]  /*1580*/  @!P1 FSEL R2, R6, R2, !P2 ;  /* 0x0000000206029208 */ /* 0x000fe40005000000 */
[----:B------:R-:W-:Y:S01]  /*1590*/  @!P1 FSEL R11, R7, R11, !P2 ;  /* 0x0000000b070b9208 */ /* 0x000fe20005000000 */
[----:B------:R-:W-:Y:S02]  /*15a0*/  @!P0 IMAD.IADD R13, R0, 0x1, R13 ;  /* 0x00000001000d8824 */ /* 0x000fe400078e020d */
[----:B------:R-:W-:Y:S02]  /*15b0*/  IMAD.MOV.U32 R6, RZ, RZ, R2 ;  /* 0x000000ffff067224 */ /* 0x000fe400078e0002 */
[----:B------:R-:W-:-:S05]  /*15c0*/  IMAD.MOV.U32 R7, RZ, RZ, R11 ;  /* 0x000000ffff077224 */ /* 0x000fca00078e000b */
[----:B------:R3:W-:Y:S01]  /*15d0*/  @!P0 STS.64 [R13+0x8], R6 ;  /* 0x000008060d008388 */ /* 0x0007e20000000a00 */
[----:B------:R-:W-:Y:S01]  /*15e0*/  BAR.SYNC.DEFER_BLOCKING 0x0 ;  /* 0x0000000000007b1d */ /* 0x000fe20000010000 */
[----:B------:R-:W-:-:S13]  /*15f0*/  ISETP.NE.AND P0, PT, R3, RZ, PT ;  /* 0x000000ff0300720c */ /* 0x000fda0003f05270 */
[----:B---3--:R-:W-:Y:S05]  /*1600*/  @P0 BRA `(.L_x_17) ;  /* 0x0000004400800947 */ /* 0x008fea0003800000 */
[----:B------:R-:W0:Y:S01]  /*1610*/  S2UR UR5, SR_CgaCtaId ;  /* 0x00000000000579c3 */ /* 0x000e220000008800 */
[----:B------:R-:W-:Y:S01]  /*1620*/  UMOV UR4, 0x400 ;  /* 0x0000040000047882 */ /* 0x000fe20000000000 */
[----:B------:R-:W-:Y:S01]  /*1630*/  ISETP.GT.AND P2, PT, R4, 0x20, PT ;  /* 0x000000200400780c */ /* 0x000fe20003f44270 */
[----:B0-----:R-:W-:-:S09]  /*1640*/  ULEA UR4, UR5, UR4, 0x18 ;  /* 0x0000000405047291 */ /* 0x001fd2000f8ec0ff */
[----:B------:R-:W0:Y:S04]  /*1650*/  LDS.128 R16, [UR4+0x10] ;  /* 0x00001004ff107984 */ /* 0x000e280008000c00 */
[----:B------:R-:W1:Y:S04]  /*1660*/  LDS.128 R12, [UR4+0x20] ;  /* 0x00002004ff0c7984 */ /* 0x000e680008000c00 */
[----:B------:R-:W2:Y:S01]  /*1670*/  LDS.128 R8, [UR4+0x30] ;  /* 0x00003004ff087984 */ /* 0x000ea20008000c00 */
[----:B0-----:R-:W-:-:S06]  /*1680*/  DSETP.GEU.AND P1, PT, R6, R16, PT ;  /* 0x000000100600722a */ /* 0x001fcc0003f2e000 */
[-C--:B------:R-:W-:Y:S02]  /*1690*/  FSEL R3, R16, R6.reuse, !P1 ;  /* 0x0000000610037208 */ /* 0x080fe40004800000 */
[-C--:B------:R-:W-:Y:S02]  /*16a0*/  FSEL R17, R17, R7.reuse, !P1 ;  /* 0x0000000711117208 */ /* 0x080fe40004800000 */
[----:B------:R-:W-:Y:S02]  /*16b0*/  FSEL R6, R3, R6, P2 ;  /* 0x0000000603067208 */ /* 0x000fe40001000000 */
[----:B------:R-:W-:Y:S02]  /*16c0*/  FSEL R7, R17, R7, P2 ;  /* 0x0000000711077208 */ /* 0x000fe40001000000 */
[C---:B------:R-:W-:Y:S01]  /*16d0*/  ISETP.GT.AND P1, PT, R4.reuse, 0x40, PT ;  /* 0x000000400400780c */ /* 0x040fe20003f24270 */
[----:B------:R-:W-:Y:S01]  /*16e0*/  IMAD.MOV.U32 R2, RZ, RZ, R6 ;  /* 0x000000ffff027224 */ /* 0x000fe200078e0006 */
[----:B------:R-:W-:Y:S01]  /*16f0*/  ISETP.GT.AND P2, PT, R4, 0x60, PT ;  /* 0x000000600400780c */ /* 0x000fe20003f44270 */
[----:B------:R-:W-:-:S06]  /*1700*/  IMAD.MOV.U32 R3, RZ, RZ, R7 ;  /* 0x000000ffff037224 */ /* 0x000fcc00078e0007 */
[----:B------:R-:W-:-:S06]  /*1710*/  DSETP.GEU.AND P3, PT, R2, R18, PT ;  /* 0x000000120200722a */ /* 0x000fcc0003f6e000 */
[----:B------:R-:W-:Y:S02]  /*1720*/  @P1 FSEL R6, R18, R6, !P3 ;  /* 0x0000000612061208 */ /* 0x000fe40005800000 */
[----:B------:R-:W-:Y:S02]  /*1730*/  @P1 FSEL R7, R19, R7, !P3 ;  /* 0x0000000713071208 */ /* 0x000fe40005800000 */
[----:B------:R-:W-:Y:S01]  /*1740*/  ISETP.GT.AND P1, PT, R4, 0x80, PT ;  /* 0x000000800400780c */ /* 0x000fe20003f24270 */
[----:B------:R-:W-:Y:S02]  /*1750*/  IMAD.MOV.U32 R2, RZ, RZ, R6 ;  /* 0x000000ffff027224 */ /* 0x000fe400078e0006 */
[----:B------:R-:W-:-:S06]  /*1760*/  IMAD.MOV.U32 R3, RZ, RZ, R7 ;  /* 0x000000ffff037224 */ /* 0x000fcc00078e0007 */
[----:B-1----:R-:W-:Y:S01]  /*1770*/  DSETP.GEU.AND P3, PT, R2, R12, PT ;  /* 0x0000000c0200722a */ /* 0x002fe20003f6e000 */
[----:B------:R-:W0:Y:S05]  /*1780*/  LDS.64 R2, [UR4+0x40] ;  /* 0x00004004ff027984 */ /* 0x000e2a0008000a00 */
[----:B------:R-:W-:Y:S02]  /*1790*/  @P2 FSEL R6, R12, R6, !P3 ;  /* 0x000000060c062208 */ /* 0x000fe40005800000 */
[----:B------:R-:W-:Y:S02]  /*17a0*/  @P2 FSEL R7, R13, R7, !P3 ;  /* 0x000000070d072208 */ /* 0x000fe40005800000 */
[----:B------:R-:W-:-:S04]  /*17b0*/  ISETP.GT.AND P2, PT, R4, 0xa0, PT ;  /* 0x000000a00400780c */ /* 0x000fc80003f44270 */
[----:B------:R-:W-:-:S06]  /*17c0*/  DSETP.GEU.AND P3, PT, R6, R14, PT ;  /* 0x0000000e0600722a */ /* 0x000fcc0003f6e000 */
[----:B------:R-:W-:Y:S02]  /*17d0*/  @P1 FSEL R6, R14, R6, !P3 ;  /* 0x000000060e061208 */ /* 0x000fe40005800000 */
[----:B------:R-:W-:Y:S02]  /*17e0*/  @P1 FSEL R7, R15, R7, !P3 ;  /* 0x000000070f071208 */ /* 0x000fe40005800000 */
[----:B------:R-:W-:-:S04]  /*17f0*/  ISETP.GT.AND P1, PT, R4, 0xc0, PT ;  /* 0x000000c00400780c */ /* 0x000fc80003f24270 */
[----:B--2---:R-:W-:-:S06]  /*1800*/  DSETP.GEU.AND P3, PT, R6, R8, PT ;  /* 0x000000080600722a */ /* 0x004fcc0003f6e000 */
[----:B------:R-:W-:Y:S02]  /*1810*/  @P2 FSEL R6, R8, R6, !P3 ;  /* 0x0000000608062208 */ /* 0x000fe40005800000 */
[----:B------:R-:W-:Y:S02]  /*1820*/  @P2 FSEL R7, R9, R7, !P3 ;  /* 0x0000000709072208 */ /* 0x000fe40005800000 */
[----:B------:R-:W-:-:S04]  /*1830*/  ISETP.GT.AND P2, PT, R4, 0xe0, PT ;  /* 0x000000e00400780c */ /* 0x000fc80003f44270 */
[----:B------:R-:W-:-:S06]  /*1840*/  DSETP.GEU.AND P3, PT, R6, R10, PT ;  /* 0x0000000a0600722a */ /* 0x000fcc0003f6e000 */
[----:B------:R-:W-:Y:S02]  /*1850*/  @P1 FSEL R6, R10, R6, !P3 ;  /* 0x000000060a061208 */ /* 0x000fe40005800000 */
[----:B------:R-:W-:-:S03]  /*1860*/  @P1 FSEL R7, R11, R7, !P3 ;  /* 0x000000070b071208 */ /* 0x000fc60005800000 */
[----:B------:R-:W-:Y:S02]  /*1870*/  IMAD.MOV.U32 R4, RZ, RZ, R6 ;  /* 0x000000ffff047224 */ /* 0x000fe400078e0006 */
[----:B------:R-:W-:-:S06]  /*1880*/  IMAD.MOV.U32 R5, RZ, RZ, R7 ;  /* 0x000000ffff057224 */ /* 0x000fcc00078e0007 */
[----:B0-----:R-:W-:-:S06]  /*1890*/  DSETP.GEU.AND P1, PT, R4, R2, PT ;  /* 0x000000020400722a */ /* 0x001fcc0003f2e000 */
[----:B------:R-:W-:Y:S02]  /*18a0*/  @P2 FSEL R6, R2, R6, !P1 ;  /* 0x0000000602062208 */ /* 0x000fe40004800000 */
[----:B------:R-:W-:Y:S01]  /*18b0*/  @P2 FSEL R7, R3, R7, !P1 ;  /* 0x0000000703072208 */ /* 0x000fe20004800000 */
[----:B------:R-:W-:Y:S06]  /*18c0*/  BRA `(.L_x_17) ;  /* 0x0000004000d07947 */ /* 0x000fec0003800000 */
.L_x_3:
[----:B------:R-:W0:Y:S01]  /*18d0*/  S2R R0, SR_TID.X ;  /* 0x0000000000007919 */ /* 0x000e220000002100 */
[----:B------:R-:W1:Y:S02]  /*18e0*/  LDCU.64 UR4, c[0x0][0x380] ;  /* 0x00007000ff0477ac */ /* 0x000e640008000a00 */
[----:B-1----:R-:W-:Y:S02]  /*18f0*/  IMAD.U32 R2, RZ, RZ, UR4 ;  /* 0x00000004ff027e24 */ /* 0x002fe4000f8e00ff */
[----:B------:R-:W-:Y:S02]  /*1900*/  IMAD.U32 R3, RZ, RZ, UR5 ;  /* 0x00000005ff037e24 */ /* 0x000fe4000f8e00ff */
[----:B0-----:R-:W-:-:S04]  /*1910*/  IMAD.SHL.U32 R5, R0, 0x4, RZ ;  /* 0x0000000400057824 */ /* 0x001fc800078e00ff */
[----:B------:R-:W-:-:S05]  /*1920*/  IMAD.WIDE.U32 R6, R5, 0x8, R2 ;  /* 0x0000000805067825 */ /* 0x000fca00078e0002 */
[----:B------:R-:W2:Y:S04]  /*1930*/  LDG.E.128.CONSTANT R20, desc[UR6][R6.64] ;  /* 0x0000000606147981 */ /* 0x000ea8000c1e9d00 */
[----:B------:R-:W3:Y:S04]  /*1940*/  LDG.E.128.CONSTANT R12, desc[UR6][R6.64+0x10] ;  /* 0x00001006060c7981 */ /* 0x000ee8000c1e9d00 */
[----:B------:R-:W4:Y:S04]  /*1950*/  LDG.E.128.CONSTANT R8, desc[UR6][R6.64+0x2000] ;  /* 0x0020000606087981 */ /* 0x000f28000c1e9d00 */
[----:B------:R0:W5:Y:S01]  /*1960*/  LDG.E.128.CONSTANT R16, desc[UR6][R6.64+0x2010] ;  /* 0x0020100606107981 */ /* 0x000162000c1e9d00 */
[----:B------:R-:W-:Y:S01]  /*1970*/  ISETP.GE.U32.AND P1, PT, R4, 0x1000, PT ;  /* 0x000010000400780c */ /* 0x000fe20003f26070 */
[----:B------:R-:W-:Y:S01]  /*1980*/  UMOV UR4, 0x800 ;  /* 0x0000080000047882 */ /* 0x000fe20000000000 */
[----:B--2---:R-:W-:-:S06]  /*1990*/  DSETP.GEU.AND P0, PT, R20, R22, PT ;  /* 0x000000161400722a */ /* 0x004fcc0003f0e000 */
[----:B------:R-:W-:Y:S02]  /*19a0*/  FSEL R20, R22, R20, !P0 ;  /* 0x0000001416147208 */ /* 0x000fe40004000000 */
[----:B------:R-:W-:-:S06]  /*19b0*/  FSEL R21, R23, R21, !P0 ;  /* 0x0000001517157208 */ /* 0x000fcc0004000000 */
[----:B---3--:R-:W-:-:S06]  /*19c0*/  DSETP.GEU.AND P0, PT, R20, R12, PT ;  /* 0x0000000c1400722a */ /* 0x008fcc0003f0e000 */
[----:B------:R-:W-:Y:S02]  /*19d0*/  FSEL R12, R12, R20, !P0 ;  /* 0x000000140c0c7208 */ /* 0x000fe40004000000 */
[----:B------:R-:W-:-:S06]  /*19e0*/  FSEL R13, R13, R21, !P0 ;  /* 0x000000150d0d7208 */ /* 0x000fcc0004000000 */
[----:B------:R-:W-:-:S06]  /*19f0*/  DSETP.GEU.AND P0, PT, R12, R14, PT ;  /* 0x0000000e0c00722a */ /* 0x000fcc0003f0e000 */
[----:B------:R-:W-:Y:S02]  /*1a00*/  FSEL R12, R14, R12, !P0 ;  /* 0x0000000c0e0c7208 */ /* 0x000fe40004000000 */
[----:B------:R-:W-:-:S06]  /*1a10*/  FSEL R13, R15, R13, !P0 ;  /* 0x0000000d0f0d7208 */ /* 0x000fcc0004000000 */
[----:B----4-:R-:W-:-:S06]  /*1a20*/  DSETP.GEU.AND P0, PT, R12, R8, PT ;  /* 0x000000080c00722a */ /* 0x010fcc0003f0e000 */
[----:B0-----:R-:W-:Y:S02]  /*1a30*/  FSEL R6, R8, R12, !P0 ;  /* 0x0000000c08067208 */ /* 0x001fe40004000000 */
[----:B------:R-:W-:-:S06]  /*1a40*/  FSEL R7, R9, R13, !P0 ;  /* 0x0000000d09077208 */ /* 0x000fcc0004000000 */
[----:B------:R-:W-:-:S06]  /*1a50*/  DSETP.GEU.AND P0, PT, R6, R10, PT ;  /* 0x0000000a0600722a */ /* 0x000fcc0003f0e000 */
[----:B------:R-:W-:Y:S02]  /*1a60*/  FSEL R6, R10, R6, !P0 ;  /* 0x000000060a067208 */ /* 0x000fe40004000000 */
[----:B------:R-:W-:-:S06]  /*1a70*/  FSEL R7, R11, R7, !P0 ;  /* 0x000000070b077208 */ /* 0x000fcc0004000000 */
[----:B-----5:R-:W-:-:S06]  /*1a80*/  DSETP.GEU.AND P0, PT, R6, R16, PT ;  /* 0x000000100600722a */ /* 0x020fcc0003f0e000 */
[----:B------:R-:W-:Y:S02]  /*1a90*/  FSEL R6, R16, R6, !P0 ;  /* 0x0000000610067208 */ /* 0x000fe40004000000 */
[----:B------:R-:W-:-:S06]  /*1aa0*/  FSEL R7, R17, R7, !P0 ;  /* 0x0000000711077208 */ /* 0x000fcc0004000000 */
[----:B------:R-:W-:-:S06]  /*1ab0*/  DSETP.GEU.AND P0, PT, R6, R18, PT ;  /* 0x000000120600722a */ /* 0x000fcc0003f0e000 */
[----:B------:R-:W-:Y:S02]  /*1ac0*/  FSEL R6, R18, R6, !P0 ;  /* 0x0000000612067208 */ /* 0x000fe40004000000 */
[----:B------:R-:W-:Y:S01]  /*1ad0*/  FSEL R7, R19, R7, !P0 ;  /* 0x0000000713077208 */ /* 0x000fe20004000000 */
[----:B------:R-:W-:Y:S06]  /*1ae0*/  @!P1 BRA `(.L_x_18) ;  /* 0x0000000000a49947 */ /* 0x000fec0003800000 */
[----:B------:R-:W0:Y:S01]  /*1af0*/  LDC R24, c[0x0][0x390] ;  /* 0x0000e400ff187b82 */ /* 0x000e220000000800 */
[----:B------:R-:W-:Y:S01]  /*1b00*/  VIADD R25, R4, 0xfffff800 ;  /* 0xfffff80004197836 */ /* 0x000fe20000000000 */
[----:B------:R-:W-:-:S06]  /*1b10*/  UMOV UR4, 0x800 ;  /* 0x0000080000047882 */ /* 0x000fcc0000000000 */
[----:B------:R-:W1:Y:S02]  /*1b20*/  LDC.64 R2, c[0x0][0x380] ;  /* 0x0000e000ff027b82 */ /* 0x000e640000000a00 */
.L_x_20:
[----:B------:R-:W-:-:S04]  /*1b30*/  VIADD R27, R5, UR4 ;  /* 0x00000004051b7c36 */ /* 0x000fc80008000000 */
[----:B-1----:R-:W-:-:S05]  /*1b40*/  IMAD.WIDE.U32 R26, R27, 0x8, R2 ;  /* 0x000000081b1a7825 */ /* 0x002fca00078e0002 */
[----:B------:R-:W2:Y:S04]  /*1b50*/  LDG.E.128.CONSTANT R12, desc[UR6][R26.64] ;  /* 0x000000061a0c7981 */ /* 0x000ea8000c1e9d00 */
[----:B------:R-:W3:Y:S04]  /*1b60*/  LDG.E.128.CONSTANT R16, desc[UR6][R26.64+0x10] ;  /* 0x000010061a107981 */ /* 0x000ee8000c1e9d00 */
[----:B------:R-:W4:Y:S04]  /*1b70*/  LDG.E.128.CONSTANT R20, desc[UR6][R26.64+0x2000] ;  /* 0x002000061a147981 */ /* 0x000f28000c1e9d00 */
[----:B------:R-:W5:Y:S01]  /*1b80*/  LDG.E.128.CONSTANT R8, desc[UR6][R26.64+0x2010] ;  /* 0x002010061a087981 */ /* 0x000f62000c1e9d00 */
[----:B0-----:R-:W-:Y:S01]  /*1b90*/  IMAD.MOV.U32 R4, RZ, RZ, R24 ;  /* 0x000000ffff047224 */ /* 0x001fe200078e0018 */
[----:B--2---:R-:W-:-:S06]  /*1ba0*/  DSETP.GEU.AND P0, PT, R6, R12, PT ;  /* 0x0000000c0600722a */ /* 0x004fcc0003f0e000 */
[----:B------:R-:W-:Y:S02]  /*1bb0*/  FSEL R6, R12, R6, !P0 ;  /* 0x000000060c067208 */ /* 0x000fe40004000000 */
[----:B------:R-:W-:-:S06]  /*1bc0*/  FSEL R7, R13, R7, !P0 ;  /* 0x000000070d077208 */ /* 0x000fcc0004000000 */
[----:B------:R-:W-:-:S06]  /*1bd0*/  DSETP.GEU.AND P0, PT, R6, R14, PT ;  /* 0x0000000e0600722a */ /* 0x000fcc0003f0e000 */
        /* <DEDUP_REMOVED lines=14> */
[----:B-----5:R-:W-:-:S06]  /*1cc0*/  DSETP.GEU.AND P0, PT, R6, R8, PT ;  /* 0x000000080600722a */ /* 0x020fcc0003f0e000 */
[----:B------:R-:W-:Y:S01]  /*1cd0*/  FSEL R6, R8, R6, !P0 ;  /* 0x0000000608067208 */ /* 0x000fe20004000000 */
[----:B------:R-:W-:Y:S01]  /*1ce0*/  VIADD R8, R4, -UR4 ;  /* 0x8000000404087c36 */ /* 0x000fe20008000000 */
[----:B------:R-:W-:-:S04]  /*1cf0*/  FSEL R7, R9, R7, !P0 ;  /* 0x0000000709077208 */ /* 0x000fc80004000000 */
[----:B------:R-:W-:Y:S02]  /*1d00*/  ISETP.GE.AND P1, PT, R8, 0x800, PT ;  /* 0x000008000800780c */ /* 0x000fe40003f26270 */
[----:B------:R-:W-:-:S06]  /*1d10*/  DSETP.GEU.AND P0, PT, R6, R10, PT ;  /* 0x0000000a0600722a */ /* 0x000fcc0003f0e000 */
[----:B------:R-:W-:Y:S02]  /*1d20*/  FSEL R6, R10, R6, !P0 ;  /* 0x000000060a067208 */ /* 0x000fe40004000000 */
[----:B------:R-:W-:-:S03]  /*1d30*/  FSEL R7, R11, R7, !P0 ;  /* 0x000000070b077208 */ /* 0x000fc60004000000 */
[----:B------:R-:W-:Y:S05]  /*1d40*/  @!P1 BRA `(.L_x_19) ;  /* 0x0000000c00009947 */ /* 0x000fea0003800000 */
[----:B------:R-:W-:-:S06]  /*1d50*/  UIADD3 UR4, UPT, UPT, UR4, 0x800, URZ ;  /* 0x0000080004047890 */ /* 0x000fcc000fffe0ff */
[----:B------:R-:W-:-:S13]  /*1d60*/  ISETP.LT.AND P0, PT, R25, UR4, PT ;  /* 0x0000000419007c0c */ /* 0x000fda000bf01270 */
[----:B------:R-:W-:Y:S05]  /*1d70*/  @!P0 BRA `(.L_x_20) ;  /* 0xfffffffc006c8947 */ /* 0x000fea000383ffff */
.L_x_18:
[----:B------:R-:W-:-:S13]  /*1d80*/  ISETP.LE.AND P0, PT, R4, UR4, PT ;  /* 0x0000000404007c0c */ /* 0x000fda000bf03270 */
[----:B------:R-:W-:Y:S05]  /*1d90*/  @P0 BRA `(.L_x_19) ;  /* 0x0000000800ec0947 */ /* 0x000fea0003800000 */
[----:B------:R-:W-:Y:S01]  /*1da0*/  VIADD R41, R4, -UR4 ;  /* 0x8000000404297c36 */ /* 0x000fe20008000000 */
[----:B------:R-:W-:Y:S04]  /*1db0*/  BSSY.RECONVERGENT B1, `(.L_x_19) ;  /* 0x00000b9000017945 */ /* 0x000fe80003800200 */
[----:B------:R-:W-:-:S13]  /*1dc0*/  ISETP.GE.AND P0, PT, R0, R41, PT ;  /* 0x000000290000720c */ /* 0x000fda0003f06270 */
[----:B------:R-:W-:Y:S05]  /*1dd0*/  @P0 BRA `(.L_x_21) ;  /* 0x0000000800d80947 */ /* 0x000fea0003800000 */
[----:B------:R-:W-:Y:S01]  /*1de0*/  LOP3.LUT R5, RZ, R0, RZ, 0x33, !PT ;  /* 0x00000000ff057212 */ /* 0x000fe200078e33ff */
[----:B------:R-:W-:Y:S01]  /*1df0*/  BSSY.RECONVERGENT B2, `(.L_x_22) ;  /* 0x0000016000027945 */ /* 0x000fe20003800200 */
[----:B------:R-:W-:Y:S02]  /*1e00*/  IMAD.MOV.U32 R40, RZ, RZ, R0 ;  /* 0x000000ffff287224 */ /* 0x000fe400078e0000 */
[----:B------:R-:W-:-:S04]  /*1e10*/  IADD3 R4, PT, PT, R4, -UR4, R5 ;  /* 0x8000000404047c10 */ /* 0x000fc8000fffe005 */
[C---:B------:R-:W-:Y:S02]  /*1e20*/  LOP3.LUT R5, R4.reuse, 0x300, RZ, 0xc0, !PT ;  /* 0x0000030004057812 */ /* 0x040fe400078ec0ff */
[----:B------:R-:W-:Y:S02]  /*1e30*/  ISETP.GE.U32.AND P2, PT, R4, 0x300, PT ;  /* 0x000003000400780c */ /* 0x000fe40003f46070 */
[----:B------:R-:W-:-:S13]  /*1e40*/  ISETP.NE.AND P0, PT, R5, 0x300, PT ;  /* 0x000003000500780c */ /* 0x000fda0003f05270 */
[----:B------:R-:W-:Y:S05]  /*1e50*/  @!P0 BRA `(.L_x_23) ;  /* 0x00000000003c8947 */ /* 0x000fea0003800000 */
[----:B------:R-:W-:Y:S01]  /*1e60*/  LEA.HI R4, R4, 0x1, RZ, 0x18 ;  /* 0x0000000104047811 */ /* 0x000fe200078fc0ff */
[----:B------:R-:W-:Y:S02]  /*1e70*/  VIADD R9, R0, UR4 ;  /* 0x0000000400097c36 */ /* 0x000fe40008000000 */
[----:B------:R-:W-:Y:S01]  /*1e80*/  IMAD.MOV.U32 R40, RZ, RZ, R0 ;  /* 0x000000ffff287224 */ /* 0x000fe200078e0000 */
[----:B------:R-:W-:-:S05]  /*1e90*/  LOP3.LUT R4, R4, 0x3, RZ, 0xc0, !PT ;  /* 0x0000000304047812 */ /* 0x000fca00078ec0ff */
[----:B------:R-:W-:-:S07]  /*1ea0*/  IMAD.MOV R8, RZ, RZ, -R4 ;  /* 0x000000ffff087224 */ /* 0x000fce00078e0a04 */
.L_x_24:
[----:B------:R-:W-:-:S06]  /*1eb0*/  IMAD.WIDE.U32 R4, R9, 0x8, R2 ;  /* 0x0000000809047825 */ /* 0x000fcc00078e0002 */
[----:B------:R-:W2:Y:S01]  /*1ec0*/  LDG.E.64.CONSTANT R4, desc[UR6][R4.64] ;  /* 0x0000000604047981 */ /* 0x000ea2000c1e9b00 */
[----:B------:R-:W-:Y:S02]  /*1ed0*/  VIADD R8, R8, 0x1 ;  /* 0x0000000108087836 */ /* 0x000fe40000000000 */
[----:B------:R-:W-:Y:S02]  /*1ee0*/  VIADD R40, R40, 0x100 ;  /* 0x0000010028287836 */ /* 0x000fe40000000000 */
[----:B------:R-:W-:Y:S01]  /*1ef0*/  VIADD R9, R9, 0x100 ;  /* 0x0000010009097836 */ /* 0x000fe20000000000 */
[----:B------:R-:W-:Y:S01]  /*1f00*/  ISETP.NE.AND P1, PT, R8, RZ, PT ;  /* 0x000000ff0800720c */ /* 0x000fe20003f25270 */
[----:B--2---:R-:W-:-:S06]  /*1f10*/  DSETP.GEU.AND P0, PT, R6, R4, PT ;  /* 0x000000040600722a */ /* 0x004fcc0003f0e000 */
[----:B------:R-:W-:Y:S02]  /*1f20*/  FSEL R6, R4, R6, !P0 ;  /* 0x0000000604067208 */ /* 0x000fe40004000000 */
[----:B------:R-:W-:-:S04]  /*1f30*/  FSEL R7, R5, R7, !P0 ;  /* 0x0000000705077208 */ /* 0x000fc80004000000 */
[----:B------:R-:W-:Y:S05]  /*1f40*/  @P1 BRA `(.L_x_24) ;  /* 0xfffffffc00d81947 */ /* 0x000fea000383ffff */
.L_x_23:
[----:B------:R-:W-:Y:S05]  /*1f50*/  BSYNC.RECONVERGENT B2 ;  /* 0x0000000000027941 */ /* 0x000fea0003800200 */
.L_x_22:
[----:B------:R-:W-:Y:S05]  /*1f60*/  @!P2 BRA `(.L_x_21) ;  /* 0x000000080074a947 */ /* 0x000fea0003800000 */
[----:B------:R-:W0:Y:S01]  /*1f70*/  LDCU.64 UR8, c[0x0][0x380] ;  /* 0x00007000ff0877ac */ /* 0x000e220008000a00 */
[----:B------:R-:W-:Y:S01]  /*1f80*/  IMAD.IADD R9, R41, 0x1, -R40 ;  /* 0x0000000129097824 */ /* 0x000fe200078e0a28 */
[C---:B------:R-:W-:Y:S01]  /*1f90*/  IADD3 R5, P0, PT, R40.reuse, UR4, RZ ;  /* 0x0000000428057c10 */ /* 0x040fe2000ff1e0ff */
[----:B------:R-:W-:Y:S01]  /*1fa0*/  BSSY.RECONVERGENT B2, `(.L_x_25) ;  /* 0x0000059000027945 */ /* 0x000fe20003800200 */
[----:B------:R-:W-:Y:S02]  /*1fb0*/  VIADD R43, R40, UR4 ;  /* 0x00000004282b7c36 */ /* 0x000fe40008000000 */
[----:B------:R-:W-:Y:S01]  /*1fc0*/  ISETP.GT.AND P1, PT, R9, 0xc00, PT ;  /* 0x00000c000900780c */ /* 0x000fe20003f24270 */
[----:B------:R-:W-:Y:S01]  /*1fd0*/  IMAD.X R8, RZ, RZ, RZ, P0 ;  /* 0x000000ffff087224 */ /* 0x000fe200000e06ff */
[----:B0-----:R-:W-:-:S04]  /*1fe0*/  LEA R4, P0, R5, UR8, 0x3 ;  /* 0x0000000805047c11 */ /* 0x001fc8000f8018ff */
[----:B------:R-:W-:Y:S02]  /*1ff0*/  LEA.HI.X R5, R5, UR9, R8, 0x3, P0 ;  /* 0x0000000905057c11 */ /* 0x000fe400080f1c08 */
[----:B------:R-:W-:-:S05]  /*2000*/  IADD3 R4, P0, PT, R4, 0x1000, RZ ;  /* 0x0000100004047810 */ /* 0x000fca0007f1e0ff */
[----:B------:R-:W-:Y:S01]  /*2010*/  IMAD.X R5, RZ, RZ, R5, P0 ;  /* 0x000000ffff057224 */ /* 0x000fe200000e0605 */
[----:B------:R-:W-:Y:S01]  /*2020*/  PLOP3.LUT P0, PT, PT, PT, PT, 0x80, 0x8 ;  /* 0x000000000008781c */ /* 0x000fe20003f0f070 */
[----:B------:R-:W-:-:S12]  /*2030*/  @!P1 BRA `(.L_x_26) ;  /* 0x00000004003c9947 */ /* 0x000fd80003800000 */
[----:B------:R-:W-:Y:S01]  /*2040*/  PLOP3.LUT P0, PT, PT, PT, PT, 0x8, 0x80 ;  /* 0x000000000080781c */ /* 0x000fe20003f0e170 */
[----:B------:R-:W-:-:S12]  /*2050*/  VIADD R45, R41, 0xfffff400 ;  /* 0xfffff400292d7836 */ /* 0x000fd80000000000 */
.L_x_27:
[C---:B------:R-:W-:Y:S01]  /*2060*/  IMAD.WIDE.U32 R38, R43.reuse, 0x8, R2 ;  /* 0x000000082b267825 */ /* 0x040fe200078e0002 */
[----:B------:R-:W2:Y:S04]  /*2070*/  LDG.E.64.CONSTANT R8, desc[UR6][R4.64+-0x800] ;  /* 0xfff8000604087981 */ /* 0x000ea8000c1e9b00 */
[----:B------:R-:W3:Y:S04]  /*2080*/  LDG.E.64.CONSTANT R10, desc[UR6][R4.64] ;  /* 0x00000006040a7981 */ /* 0x000ee8000c1e9b00 */
[----:B------:R-:W4:Y:S01]  /*2090*/  LDG.E.64.CONSTANT R38, desc[UR6][R38.64] ;  /* 0x0000000626267981 */ /* 0x000f22000c1e9b00 */
[----:B------:R-:W-:-:S03]  /*20a0*/  VIADD R15, R43, 0x400 ;  /* 0x000004002b0f7836 */ /* 0x000fc60000000000 */
[----:B------:R-:W5:Y:S01]  /*20b0*/  LDG.E.64.CONSTANT R12, desc[UR6][R4.64+0x800] ;  /* 0x00080006040c7981 */ /* 0x000f62000c1e9b00 */
[----:B------:R-:W-:-:S03]  /*20c0*/  IMAD.WIDE.U32 R14, R15, 0x8, R2 ;  /* 0x000000080f0e7825 */ /* 0x000fc600078e0002 */
[----:B------:R-:W5:Y:S04]  /*20d0*/  LDG.E.64.CONSTANT R16, desc[UR6][R4.64+0x1800] ;  /* 0x0018000604107981 */ /* 0x000f68000c1e9b00 */
[----:B------:R-:W5:Y:S04]  /*20e0*/  LDG.E.64.CONSTANT R14, desc[UR6][R14.64] ;  /* 0x000000060e0e7981 */ /* 0x000f68000c1e9b00 */
[----:B------:R-:W5:Y:S01]  /*20f0*/  LDG.E.64.CONSTANT R18, desc[UR6][R4.64+0x2000] ;  /* 0x0020000604127981 */ /* 0x000f62000c1e9b00 */
        /* <DEDUP_REMOVED lines=11> */
[----:B------:R-:W5:Y:S04]  /*21b0*/  LDG.E.64.CONSTANT R34, desc[UR6][R4.64+0x6000] ;  /* 0x0060000604227981 */ /* 0x000f68000c1e9b00 */
[----:B------:R0:W5:Y:S01]  /*21c0*/  LDG.E.64.CONSTANT R36, desc[UR6][R4.64+0x6800] ;  /* 0x0068000604247981 */ /* 0x000162000c1e9b00 */
[----:B------:R-:W-:-:S05]  /*21d0*/  VIADD R40, R40, 0x1000 ;  /* 0x0000100028287836 */ /* 0x000fca0000000000 */
[----:B------:R-:W-:Y:S02]  /*21e0*/  ISETP.GE.AND P2, PT, R40, R45, PT ;  /* 0x0000002d2800720c */ /* 0x000fe40003f46270 */
[----:B0-----:R-:W-:Y:S01]  /*21f0*/  IADD3 R4, P3, PT, R4, 0x8000, RZ ;  /* 0x0000800004047810 */ /* 0x001fe20007f7e0ff */
[----:B------:R-:W-:-:S04]  /*2200*/  VIADD R43, R43, 0x1000 ;  /* 0x000010002b2b7836 */ /* 0x000fc80000000000 */
[----:B------:R-:W-:Y:S01]  /*2210*/  IMAD.X R5, RZ, RZ, R5, P3 ;  /* 0x000000ffff057224 */ /* 0x000fe200018e0605 */
[----:B----4-:R-:W-:-:S06]  /*2220*/  DSETP.GEU.AND P1, PT, R6, R38, PT ;  /* 0x000000260600722a */ /* 0x010fcc0003f2e000 */
[----:B------:R-:W-:Y:S02]  /*2230*/  FSEL R6, R38, R6, !P1 ;  /* 0x0000000626067208 */ /* 0x000fe40004800000 */
[----:B------:R-:W-:-:S06]  /*2240*/  FSEL R7, R39, R7, !P1 ;  /* 0x0000000727077208 */ /* 0x000fcc0004800000 */
[----:B--2---:R-:W-:-:S06]  /*2250*/  DSETP.GEU.AND P1, PT, R6, R8, PT ;  /* 0x000000080600722a */ /* 0x004fcc0003f2e000 */
[----:B------:R-:W-:Y:S02]  /*2260*/  FSEL R6, R8, R6, !P1 ;  /* 0x0000000608067208 */ /* 0x000fe40004800000 */
[----:B------:R-:W-:-:S06]  /*2270*/  FSEL R7, R9, R7, !P1 ;  /* 0x0000000709077208 */ /* 0x000fcc0004800000 */
[----:B---3--:R-:W-:-:S06]  /*2280*/  DSETP.GEU.AND P1, PT, R6, R10, PT ;  /* 0x0000000a0600722a */ /* 0x008fcc0003f2e000 */
[----:B------:R-:W-:Y:S02]  /*2290*/  FSEL R6, R10, R6, !P1 ;  /* 0x000000060a067208 */ /* 0x000fe40004800000 */
[----:B------:R-:W-:-:S06]  /*22a0*/  FSEL R7, R11, R7, !P1 ;  /* 0x000000070b077208 */ /* 0x000fcc0004800000 */
[----:B-----5:R-:W-:-:S06]  /*22b0*/  DSETP.GEU.AND P1, PT, R6, R12, PT ;  /* 0x0000000c0600722a */ /* 0x020fcc0003f2e000 */
        /* <DEDUP_REMOVED lines=39> */
.L_x_26:
[----:B------:R-:W-:Y:S05]  /*2530*/  BSYNC.RECONVERGENT B2 ;  /* 0x0000000000027941 */ /* 0x000fea0003800200 */
.L_x_25:
[----:B------:R-:W-:Y:S01]  /*2540*/  IMAD.IADD R8, R41, 0x1, -R40 ;  /* 0x0000000129087824 */ /* 0x000fe200078e0a28 */
[----:B------:R-:W-:Y:S04]  /*2550*/  BSSY.RECONVERGENT B2, `(.L_x_28) ;  /* 0x000002b000027945 */ /* 0x000fe80003800200 */
[----:B------:R-:W-:-:S13]  /*2560*/  ISETP.GT.AND P1, PT, R8, 0x400, PT ;  /* 0x000004000800780c */ /* 0x000fda0003f24270 */
[----:B------:R-:W-:Y:S05]  /*2570*/  @!P1 BRA `(.L_x_29) ;  /* 0x0000000000a09947 */ /* 0x000fea0003800000 */
        /* <DEDUP_REMOVED lines=9> */
[----:B------:R-:W5:Y:S04]  /*2610*/  LDG.E.64.CONSTANT R22, desc[UR6][R4.64+0x2000] ;  /* 0x0020000604167981 */ /* 0x000f68000c1e9b00 */
[----:B------:R0:W5:Y:S01]  /*2620*/  LDG.E.64.CONSTANT R8, desc[UR6][R4.64+0x2800] ;  /* 0x0028000604087981 */ /* 0x000162000c1e9b00 */
[----:B------:R-:W-:-:S02]  /*2630*/  VIADD R40, R40, 0x800 ;  /* 0x0000080028287836 */ /* 0x000fc40000000000 */
[----:B------:R-:W-:Y:S01]  /*2640*/  VIADD R43, R43, 0x800 ;  /* 0x000008002b2b7836 */ /* 0x000fe20000000000 */
[----:B0-----:R-:W-:-:S05]  /*2650*/  IADD3 R4, P2, PT, R4, 0x4000, RZ ;  /* 0x0000400004047810 */ /* 0x001fca0007f5e0ff */
        /* <DEDUP_REMOVED lines=22> */
[----:B------:R-:W-:Y:S01]  /*27c0*/  DSETP.GEU.AND P1, PT, R6, R8, PT ;  /* 0x000000080600722a */ /* 0x000fe20003f2e000 */
[----:B------:R-:W-:-:S05]  /*27d0*/  PLOP3.LUT P0, PT, PT, PT, PT, 0x8, 0x80 ;  /* 0x000000000080781c */ /* 0x000fca0003f0e170 */
[----:B------:R-:W-:Y:S02]  /*27e0*/  FSEL R6, R8, R6, !P1 ;  /* 0x0000000608067208 */ /* 0x000fe40004800000 */
[----:B------:R-:W-:-:S07]  /*27f0*/  FSEL R7, R9, R7, !P1 ;  /* 0x0000000709077208 */ /* 0x000fce0004800000 */
.L_x_29:
[----:B------:R-:W-:Y:S05]  /*2800*/  BSYNC.RECONVERGENT B2 ;  /* 0x0000000000027941 */ /* 0x000fea0003800200 */
.L_x_28:
[----:B------:R-:W-:-:S13]  /*2810*/  ISETP.LT.OR P0, PT, R40, R41, P0 ;  /* 0x000000292800720c */ /* 0x000fda0000701670 */
[----:B------:R-:W-:Y:S05]  /*2820*/  @!P0 BRA `(.L_x_21) ;  /* 0x0000000000448947 */ /* 0x000fea0003800000 */
[----:B------:R-:W-:Y:S01]  /*2830*/  IMAD.WIDE.U32 R2, R43, 0x8, R2 ;  /* 0x000000082b027825 */ /* 0x000fe200078e0002 */
[----:B------:R-:W2:Y:S04]  /*2840*/  LDG.E.64.CONSTANT R8, desc[UR6][R4.64+-0x800] ;  /* 0xfff8000604087981 */ /* 0x000ea8000c1e9b00 */
[----:B------:R-:W3:Y:S04]  /*2850*/  LDG.E.64.CONSTANT R10, desc[UR6][R4.64] ;  /* 0x00000006040a7981 */ /* 0x000ee8000c1e9b00 */
[----:B------:R-:W4:Y:S04]  /*2860*/  LDG.E.64.CONSTANT R2, desc[UR6][R2.64] ;  /* 0x0000000602027981 */ /* 0x000f28000c1e9b00 */
[----:B------:R-:W5:Y:S01]  /*2870*/  LDG.E.64.CONSTANT R12, desc[UR6][R4.64+0x800] ;  /* 0x00080006040c7981 */ /* 0x000f62000c1e9b00 */
        /* <DEDUP_REMOVED lines=11> */
[----:B------:R-:W-:-:S07]  /*2930*/  FSEL R7, R13, R3, !P0 ;  /* 0x000000030d077208 */ /* 0x000fce0004000000 */
.L_x_21:
[----:B------:R-:W-:Y:S05]  /*2940*/  BSYNC.RECONVERGENT B1 ;  /* 0x0000000000017941 */ /* 0x000fea0003800200 */
.L_x_19:
[----:B------:R-:W0:Y:S01]  /*2950*/  S2R R10, SR_LANEID ;  /* 0x00000000000a7919 */ /* 0x000e220000000000 */
[----:B------:R-:W-:Y:S04]  /*2960*/  SHFL.DOWN PT, R2, R6, 0x1, 0x1f ;  /* 0x08201f0006027f89 */ /* 0x000fe800000e0000 */
        /* <DEDUP_REMOVED lines=10> */
[----:B------:R-:W-:-:S02]  /*2a10*/  @!P2 MOV R7, 0x400 ;  /* 0x000004000007a802 */ /* 0x000fc40000000f00 */
        /* <DEDUP_REMOVED lines=8> */
[----:B------:R-:W-:Y:S01]  /*2aa0*/  SHFL.DOWN PT, R2, R4, 0x4, 0x1f ;  /* 0x08801f0004027f89 */ /* 0x000fe200000e0000 */
[----:B-1----:R-:W-:-:S03]  /*2ab0*/  @!P2 LEA R7, R8, R7, 0x18 ;  /* 0x000000070807a211 */ /* 0x002fc600078ec0ff */
[----:B------:R-:W0:Y:S02]  /*2ac0*/  SHFL.DOWN PT, R3, R5, 0x4, 0x1f ;  /* 0x08801f0005037f89 */ /* 0x000e2400000e0000 */
[----:B------:R-:W-:Y:S01]  /*2ad0*/  @!P2 IMAD.IADD R9, R6, 0x1, R7 ;  /* 0x000000010609a824 */ /* 0x000fe200078e0207 */
[----:B0-----:R-:W-:-:S06]  /*2ae0*/  DSETP.GEU.AND P0, PT, R4, R2, PT ;  /* 0x000000020400722a */ /* 0x001fcc0003f0e000 */
[----:B------:R-:W-:Y:S02]  /*2af0*/  @!P1 FSEL R4, R2, R4, !P0 ;  /* 0x0000000402049208 */ /* 0x000fe40004000000 */
[----:B------:R-:W-:Y:S02]  /*2b00*/  @!P1 FSEL R5, R3, R5, !P0 ;  /* 0x0000000503059208 */ /* 0x000fe40004000000 */
[----:B------:R-:W-:Y:S01]  /*2b10*/  ISETP.GT.AND P1, PT, R10, 0x17, PT ;  /* 0x000000170a00780c */ /* 0x000fe20003f24270 */
[----:B------:R-:W-:Y:S04]  /*2b20*/  SHFL.DOWN PT, R2, R4, 0x8, 0x1f ;  /* 0x09001f0004027f89 */ /* 0x000fe800000e0000 */
[----:B------:R-:W0:Y:S02]  /*2b30*/  SHFL.DOWN PT, R3, R5, 0x8, 0x1f ;  /* 0x09001f0005037f89 */ /* 0x000e2400000e0000 */
[----:B0-----:R-:W-:-:S06]  /*2b40*/  DSETP.GEU.AND P0, PT, R4, R2, PT ;  /* 0x000000020400722a */ /* 0x001fcc0003f0e000 */
[----:B------:R-:W-:Y:S02]  /*2b50*/  @!P1 FSEL R4, R2, R4, !P0 ;  /* 0x0000000402049208 */ /* 0x000fe40004000000 */
[----:B------:R-:W-:Y:S02]  /*2b60*/  @!P1 FSEL R5, R3, R5, !P0 ;  /* 0x0000000503059208 */ /* 0x000fe40004000000 */
[----:B------:R-:W-:Y:S01]  /*2b70*/  ISETP.GT.AND P1, PT, R10, 0xf, PT ;  /* 0x0000000f0a00780c */ /* 0x000fe20003f24270 */
[----:B------:R-:W-:Y:S04]  /*2b80*/  SHFL.DOWN PT, R2, R4, 0x10, 0x1f ;  /* 0x0a001f0004027f89 */ /* 0x000fe800000e0000 */
[----:B------:R-:W0:Y:S02]  /*2b90*/  SHFL.DOWN PT, R3, R5, 0x10, 0x1f ;  /* 0x0a001f0005037f89 */ /* 0x000e2400000e0000 */
[----:B0-----:R-:W-:-:S06]  /*2ba0*/  DSETP.GEU.AND P0, PT, R4, R2, PT ;  /* 0x000000020400722a */ /* 0x001fcc0003f0e000 */
[----:B------:R-:W-:Y:S02]  /*2bb0*/  FSEL R2, R2, R4, !P0 ;  /* 0x0000000402027208 */ /* 0x000fe40004000000 */
        /* <DEDUP_REMOVED lines=10> */
[----:B--2---:R-:W0:Y:S04]  /*2c60*/  LDS.128 R8, [UR4+0x10] ;  /* 0x00001004ff087984 */ /* 0x004e280008000c00 */
        /* <DEDUP_REMOVED lines=25> */
.L_x_2:
        /* <DEDUP_REMOVED lines=12> */
.L_x_32:
[----:B------:R-:W-:Y:S05]  /*2ec0*/  BSYNC.RECONVERGENT B1 ;  /* 0x0000000000017941 */ /* 0x000fea0003800200 */
.L_x_31:
        /* <DEDUP_REMOVED lines=17> */
.L_x_37:
        /* <DEDUP_REMOVED lines=12> */
.L_x_36:
[----:B------:R-:W-:Y:S05]  /*30a0*/  BSYNC.RECONVERGENT B2 ;  /* 0x0000000000027941 */ /* 0x000fea0003800200 */
.L_x_35:
        /* <DEDUP_REMOVED lines=9> */
.L_x_40:
        /* <DEDUP_REMOVED lines=74> */
.L_x_39:
[----:B------:R-:W-:Y:S05]  /*35e0*/  BSYNC.RECONVERGENT B2 ;  /* 0x0000000000027941 */ /* 0x000fea0003800200 */
.L_x_38:
        /* <DEDUP_REMOVED lines=42> */
.L_x_42:
[----:B------:R-:W-:Y:S05]  /*3890*/  BSYNC.RECONVERGENT B2 ;  /* 0x0000000000027941 */ /* 0x000fea0003800200 */
.L_x_41:
        /* <DEDUP_REMOVED lines=20> */
.L_x_34:
[----:B------:R-:W-:Y:S05]  /*39e0*/  BSYNC.RECONVERGENT B1 ;  /* 0x0000000000017941 */ /* 0x000fea0003800200 */
.L_x_33:
        /* <DEDUP_REMOVED lines=14> */
[----:B------:R-:W-:Y:S01]  /*3ad0*/  IMAD.MOV.U32 R2, RZ, RZ, R9 ;  /* 0x000000ffff027224 */ /* 0x000fe200078e0009 */
[----:B------:R-:W-:Y:S01]  /*3ae0*/  @!P2 MOV R4, 0x400 ;  /* 0x000004000004a802 */ /* 0x000fe20000000f00 */
[----:B------:R-:W-:Y:S01]  /*3af0*/  IMAD.MOV.U32 R3, RZ, RZ, R11 ;  /* 0x000000ffff037224 */ /* 0x000fe200078e000b */
[----:B------:R-:W0:Y:S01]  /*3b00*/  SHFL.DOWN PT, R7, R11, 0x2, 0x1f ;  /* 0x08401f000b077f89 */ /* 0x000e2200000e0000 */
[----:B------:R-:W-:Y:S01]  /*3b10*/  @!P2 SHF.R.U32.HI R0, RZ, 0x2, R5 ;  /* 0x00000002ff00a819 */ /* 0x000fe20000011605 */
[----:B------:R-:W1:Y:S03]  /*3b20*/  @!P2 S2R R13, SR_CgaCtaId ;  /* 0x00000000000da919 */ /* 0x000e660000008800 */
[----:B------:R-:W-:Y:S01]  /*3b30*/  @!P2 LOP3.LUT R0, R0, 0xf8, RZ, 0xc0, !PT ;  /* 0x000000f80000a812 */ /* 0x000fe200078ec0ff */
[----:B0-----:R-:W-:-:S06]  /*3b40*/  DSETP.GEU.AND P0, PT, R2, R6, PT ;  /* 0x000000060200722a */ /* 0x001fcc0003f0e000 */
[----:B------:R-:W-:Y:S02]  /*3b50*/  @!P1 FSEL R9, R6, R9, !P0 ;  /* 0x0000000906099208 */ /* 0x000fe40004000000 */
[----:B------:R-:W-:Y:S02]  /*3b60*/  @!P1 FSEL R11, R7, R11, !P0 ;  /* 0x0000000b070b9208 */ /* 0x000fe40004000000 */
[----:B------:R-:W-:Y:S01]  /*3b70*/  ISETP.GT.AND P1, PT, R8, 0x1b, PT ;  /* 0x0000001b0800780c */ /* 0x000fe20003f24270 */
[----:B------:R-:W-:Y:S01]  /*3b80*/  SHFL.DOWN PT, R2, R9, 0x4, 0x1f ;  /* 0x08801f0009027f89 */ /* 0x000fe200000e0000 */
[----:B------:R-:W-:Y:S01]  /*3b90*/  IMAD.MOV.U32 R6, RZ, RZ, R9 ;  /* 0x000000ffff067224 */ /* 0x000fe200078e0009 */
[----:B-1----:R-:W-:Y:S01]  /*3ba0*/  @!P2 LEA R13, R13, R4, 0x18 ;  /* 0x000000040d0da211 */ /* 0x002fe200078ec0ff */
[----:B------:R-:W-:Y:S01]  /*3bb0*/  IMAD.MOV.U32 R7, RZ, RZ, R11 ;  /* 0x000000ffff077224 */ /* 0x000fe200078e000b */
[----:B------:R-:W0:Y:S03]  /*3bc0*/  SHFL.DOWN PT, R3, R11, 0x4, 0x1f ;  /* 0x08801f000b037f89 */ /* 0x000e2600000e0000 */
[----:B------:R-:W-:-:S02]  /*3bd0*/  @!P2 IMAD.IADD R13, R0, 0x1, R13 ;  /* 0x00000001000da824 */ /* 0x000fc400078e020d */
[----:B0-----:R-:W-:-:S06]  /*3be0*/  DSETP.GEU.AND P0, PT, R6, R2, PT ;  /* 0x000000020600722a */ /* 0x001fcc0003f0e000 */
[----:B------:R-:W-:Y:S02]  /*3bf0*/  @!P1 FSEL R9, R2, R9, !P0 ;  /* 0x0000000902099208 */ /* 0x000fe40004000000 */
[----:B------:R-:W-:Y:S02]  /*3c00*/  @!P1 FSEL R11, R3, R11, !P0 ;  /* 0x0000000b030b9208 */ /* 0x000fe40004000000 */
[----:B------:R-:W-:Y:S01]  /*3c10*/  ISETP.GT.AND P1, PT, R8, 0x17, PT ;  /* 0x000000170800780c */ /* 0x000fe20003f24270 */
[----:B------:R-:W-:Y:S01]  /*3c20*/  SHFL.DOWN PT, R2, R9, 0x8, 0x1f ;  /* 0x09001f0009027f89 */ /* 0x000fe200000e0000 */
[----:B------:R-:W-:Y:S02]  /*3c30*/  IMAD.MOV.U32 R6, RZ, RZ, R9 ;  /* 0x000000ffff067224 */ /* 0x000fe400078e0009 */
[----:B------:R-:W-:Y:S01]  /*3c40*/  IMAD.MOV.U32 R7, RZ, RZ, R11 ;  /* 0x000000ffff077224 */ /* 0x000fe200078e000b */
[----:B------:R-:W0:Y:S05]  /*3c50*/  SHFL.DOWN PT, R3, R11, 0x8, 0x1f ;  /* 0x09001f000b037f89 */ /* 0x000e2a00000e0000 */
        /* <DEDUP_REMOVED lines=20> */
[----:B------:R-:W0:Y:S04]  /*3da0*/  LDS.128 R8, [UR4+0x10] ;  /* 0x00001004ff087984 */ /* 0x000e280008000c00 */
[----:B-1----:R-:W1:Y:S01]  /*3db0*/  LDS.128 R12, [UR4+0x20] ;  /* 0x00002004ff0c7984 */ /* 0x002e620008000c00 */
        /* <DEDUP_REMOVED lines=24> */
.L_x_43:
        /* <DEDUP_REMOVED lines=20> */
[----:B------:R-:W0:Y:S05]  /*4080*/  SHFL.DOWN PT, R7, R0, 0x2, R11 ;  /* 0x0840000000077989 */ /* 0x000e2a00000e000b */
[----:B0-----:R-:W-:-:S06]  /*4090*/  DSETP.GEU.AND P0, PT, R2, R6, PT ;  /* 0x000000060200722a */ /* 0x001fcc0003f0e000 */
[----:B------:R-:W-:Y:S01]  /*40a0*/  @!P1 FSEL R9, R6, R9, !P0 ;  /* 0x0000000906099208 */ /* 0x000fe20004000000 */
[----:B------:R-:W-:Y:S01]  /*40b0*/  VIADD R6, R8, 0x4 ;  /* 0x0000000408067836 */ /* 0x000fe20000000000 */
[----:B------:R-:W-:-:S03]  /*40c0*/  @!P1 FSEL R0, R7, R0, !P0 ;  /* 0x0000000007009208 */ /* 0x000fc60004000000 */
[----:B------:R-:W-:Y:S01]  /*40d0*/  SHFL.DOWN PT, R2, R9, 0x4, R11 ;  /* 0x0880000009027989 */ /* 0x000fe200000e000b */
[----:B------:R-:W-:Y:S01]  /*40e0*/  ISETP.GT.AND P1, PT, R6, R11, PT ;  /* 0x0000000b0600720c */ /* 0x000fe20003f24270 */
[----:B------:R-:W-:Y:S02]  /*40f0*/  IMAD.MOV.U32 R6, RZ, RZ, R9 ;  /* 0x000000ffff067224 */ /* 0x000fe400078e0009 */
[----:B------:R-:W0:Y:S01]  /*4100*/  SHFL.DOWN PT, R3, R0, 0x4, R11 ;  /* 0x0880000000037989 */ /* 0x000e2200000e000b */
[----:B------:R-:W-:-:S06]  /*4110*/  IMAD.MOV.U32 R7, RZ, RZ, R0 ;  /* 0x000000ffff077224 */ /* 0x000fcc00078e0000 */
[----:B0-----:R-:W-:Y:S01]  /*4120*/  DSETP.GEU.AND P0, PT, R6, R2, PT ;  /* 0x000000020600722a */ /* 0x001fe20003f0e000 */
[----:B------:R-:W-:-:S05]  /*4130*/  VIADD R6, R8, 0x8 ;  /* 0x0000000808067836 */ /* 0x000fca0000000000 */
        /* <DEDUP_REMOVED lines=15> */
[----:B------:R-:W-:Y:S02]  /*4230*/  IMAD.MOV.U32 R6, RZ, RZ, R9 ;  /* 0x000000ffff067224 */ /* 0x000fe400078e0009 */
[----:B------:R-:W-:Y:S01]  /*4240*/  IMAD.MOV.U32 R7, RZ, RZ, R0 ;  /* 0x000000ffff077224 */ /* 0x000fe200078e0000 */
[----:B------:R-:W0:Y:S05]  /*4250*/  SHFL.DOWN PT, R3, R0, 0x10, R11 ;  /* 0x0a00000000037989 */ /* 0x000e2a00000e000b */
[----:B0-----:R-:W-:Y:S01]  /*4260*/  DSETP.GEU.AND P1, PT, R6, R2, PT ;  /* 0x000000020600722a */ /* 0x001fe20003f2e000 */
[----:B------:R-:W-:-:S02]  /*4270*/  @!P0 MOV R7, 0x400 ;  /* 0x0000040000078802 */ /* 0x000fc40000000f00 */
[----:B------:R-:W-:Y:S02]  /*4280*/  @!P0 SHF.R.U32.HI R6, RZ, 0x2, R5 ;  /* 0x00000002ff068819 */ /* 0x000fe40000011605 */
[----:B-1----:R-:W-:Y:S02]  /*4290*/  @!P0 LEA R7, R10, R7, 0x18 ;  /* 0x000000070a078211 */ /* 0x002fe400078ec0ff */
[----:B------:R-:W-:Y:S02]  /*42a0*/  @!P0 LOP3.LUT R6, R6, 0xf8, RZ, 0xc0, !PT ;  /* 0x000000f806068812 */ /* 0x000fe400078ec0ff */
[----:B------:R-:W-:Y:S02]  /*42b0*/  @!P2 FSEL R9, R2, R9, !P1 ;  /* 0x000000090209a208 */ /* 0x000fe40004800000 */
[----:B------:R-:W-:Y:S01]  /*42c0*/  @!P2 FSEL R0, R3, R0, !P1 ;  /* 0x000000000300a208 */ /* 0x000fe20004800000 */
[----:B------:R-:W-:Y:S02]  /*42d0*/  @!P0 IMAD.IADD R3, R6, 0x1, R7 ;  /* 0x0000000106038824 */ /* 0x000fe400078e0207 */
[----:B------:R-:W-:-:S02]  /*42e0*/  IMAD.MOV.U32 R6, RZ, RZ, R9 ;  /* 0x000000ffff067224 */ /* 0x000fc400078e0009 */
[----:B------:R-:W-:-:S05]  /*42f0*/  IMAD.MOV.U32 R7, RZ, RZ, R0 ;  /* 0x000000ffff077224 */ /* 0x000fca00078e0000 */
[----:B------:R1:W-:Y:S01]  /*4300*/  @!P0 STS.64 [R3+0x8], R6 ;  /* 0x0000080603008388 */ /* 0x0003e20000000a00 */
[----:B------:R-:W-:Y:S01]  /*4310*/  BAR.SYNC.DEFER_BLOCKING 0x0 ;  /* 0x0000000000007b1d */ /* 0x000fe20000010000 */
[----:B------:R-:W-:-:S13]  /*4320*/  ISETP.NE.AND P0, PT, R5, RZ, PT ;  /* 0x000000ff0500720c */ /* 0x000fda0003f05270 */
[----:B-1----:R-:W-:Y:S05]  /*4330*/  @P0 BRA `(.L_x_17) ;  /* 0x0000001800340947 */ /* 0x002fea0003800000 */
[----:B------:R-:W0:Y:S01]  /*4340*/  S2UR UR5, SR_CgaCtaId ;  /* 0x00000000000579c3 */ /* 0x000e220000008800 */
[----:B------:R-:W-:Y:S01]  /*4350*/  UMOV UR4, 0x400 ;  /* 0x0000040000047882 */ /* 0x000fe20000000000 */
[C---:B------:R-:W-:Y:S02]  /*4360*/  ISETP.GT.AND P3, PT, R4.reuse, 0x20, PT ;  /* 0x000000200400780c */ /* 0x040fe40003f64270 */
        /* <DEDUP_REMOVED lines=10> */
[----:B------:R-:W-:Y:S01]  /*4410*/  ISETP.GT.AND P1, PT, R4, 0x60, PT ;  /* 0x000000600400780c */ /* 0x000fe20003f24270 */
[----:B------:R-:W-:Y:S02]  /*4420*/  IMAD.MOV.U32 R2, RZ, RZ, R6 ;  /* 0x000000ffff027224 */ /* 0x000fe400078e0006 */
        /* <DEDUP_REMOVED lines=29> */
.L_x_30:
[----:B------:R-:W0:Y:S01]  /*4600*/  S2R R41, SR_TID.X ;  /* 0x0000000000297919 */ /* 0x000e220000002100 */
[----:B------:R-:W0:Y:S02]  /*4610*/  LDC.64 R6, c[0x0][0x380] ;  /* 0x0000e000ff067b82 */ /* 0x000e240000000a00 */
[----:B0-----:R-:W-:-:S05]  /*4620*/  IMAD.WIDE.U32 R6, R41, 0x8, R6 ;  /* 0x0000000829067825 */ /* 0x001fca00078e0006 */
[----:B------:R-:W2:Y:S04]  /*4630*/  LDG.E.64.CONSTANT R20, desc[UR6][R6.64] ;  /* 0x0000000606147981 */ /* 0x000ea8000c1e9b00 */
[----:B------:R-:W2:Y:S04]  /*4640*/  LDG.E.64.CONSTANT R2, desc[UR6][R6.64+0x800] ;  /* 0x0008000606027981 */ /* 0x000ea8000c1e9b00 */
[----:B------:R-:W3:Y:S04]  /*4650*/  LDG.E.64.CONSTANT R8, desc[UR6][R6.64+0x1000] ;  /* 0x0010000606087981 */ /* 0x000ee8000c1e9b00 */
[----:B------:R-:W4:Y:S04]  /*4660*/  LDG.E.64.CONSTANT R10, desc[UR6][R6.64+0x1800] ;  /* 0x00180006060a7981 */ /* 0x000f28000c1e9b00 */
[----:B------:R-:W5:Y:S04]  /*4670*/  LDG.E.64.CONSTANT R12, desc[UR6][R6.64+0x2000] ;  /* 0x00200006060c7981 */ /* 0x000f68000c1e9b00 */
[----:B------:R-:W5:Y:S04]  /*4680*/  LDG.E.64.CONSTANT R14, desc[UR6][R6.64+0x2800] ;  /* 0x00280006060e7981 */ /* 0x000f68000c1e9b00 */
[----:B------:R-:W5:Y:S04]  /*4690*/  LDG.E.64.CONSTANT R16, desc[UR6][R6.64+0x3000] ;  /* 0x0030000606107981 */ /* 0x000f68000c1e9b00 */
[----:B------:R-:W5:Y:S01]  /*46a0*/  LDG.E.64.CONSTANT R18, desc[UR6][R6.64+0x3800] ;  /* 0x0038000606127981 */ /* 0x000f62000c1e9b00 */
[----:B------:R-:W-:Y:S01]  /*46b0*/  ISETP.GE.U32.AND P1, PT, R4, 0x1000, PT ;  /* 0x000010000400780c */ /* 0x000fe20003f26070 */
[----:B------:R-:W-:Y:S01]  /*46c0*/  IMAD.MOV.U32 R45, RZ, RZ, 0x800 ;  /* 0x00000800ff2d7424 */ /* 0x000fe200078e00ff */
[----:B--2---:R-:W-:-:S06]  /*46d0*/  DSETP.GEU.AND P0, PT, R20, R2, PT ;  /* 0x000000021400722a */ /* 0x004fcc0003f0e000 */
        /* <DEDUP_REMOVED lines=21> */
[----:B------:R-:W0:Y:S01]  /*4830*/  LDC R24, c[0x0][0x390] ;  /* 0x0000e400ff187b82 */ /* 0x000e220000000800 */
[----:B------:R-:W-:Y:S02]  /*4840*/  VIADD R0, R4, 0xfffff800 ;  /* 0xfffff80004007836 */ /* 0x000fe40000000000 */
[----:B------:R-:W-:-:S07]  /*4850*/  IMAD.MOV.U32 R45, RZ, RZ, 0x800 ;  /* 0x00000800ff2d7424 */ /* 0x000fce00078e00ff */
.L_x_46:
[----:B------:R-:W-:-:S05]  /*4860*/  IMAD.WIDE R4, R45, 0x8, R6 ;  /* 0x000000082d047825 */ /* 0x000fca00078e0206 */
[----:B------:R-:W2:Y:S04]  /*4870*/  LDG.E.64.CONSTANT R10, desc[UR6][R4.64] ;  /* 0x00000006040a7981 */ /* 0x000ea8000c1e9b00 */
[----:B------:R-:W3:Y:S04]  /*4880*/  LDG.E.64.CONSTANT R12, desc[UR6][R4.64+0x800] ;  /* 0x00080006040c7981 */ /* 0x000ee8000c1e9b00 */
[----:B------:R-:W4:Y:S04]  /*4890*/  LDG.E.64.CONSTANT R14, desc[UR6][R4.64+0x1000] ;  /* 0x00100006040e7981 */ /* 0x000f28000c1e9b00 */
[----:B------:R-:W5:Y:S04]  /*48a0*/  LDG.E.64.CONSTANT R16, desc[UR6][R4.64+0x1800] ;  /* 0x0018000604107981 */ /* 0x000f68000c1e9b00 */
[----:B------:R-:W5:Y:S04]  /*48b0*/  LDG.E.64.CONSTANT R18, desc[UR6][R4.64+0x2000] ;  /* 0x0020000604127981 */ /* 0x000f68000c1e9b00 */
[----:B------:R-:W5:Y:S04]  /*48c0*/  LDG.E.64.CONSTANT R20, desc[UR6][R4.64+0x2800] ;  /* 0x0028000604147981 */ /* 0x000f68000c1e9b00 */
[----:B------:R-:W5:Y:S04]  /*48d0*/  LDG.E.64.CONSTANT R22, desc[UR6][R4.64+0x3000] ;  /* 0x0030000604167981 */ /* 0x000f68000c1e9b00 */
[----:B------:R0:W5:Y:S02]  /*48e0*/  LDG.E.64.CONSTANT R8, desc[UR6][R4.64+0x3800] ;  /* 0x0038000604087981 */ /* 0x000164000c1e9b00 */
[----:B0-----:R-:W-:-:S04]  /*48f0*/  IMAD.MOV.U32 R4, RZ, RZ, R24 ;  /* 0x000000ffff047224 */ /* 0x001fc800078e0018 */
[----:B------:R-:W-:-:S05]  /*4900*/  IMAD.IADD R5, R4, 0x1, -R45 ;  /* 0x0000000104057824 */ /* 0x000fca00078e0a2d */
[----:B------:R-:W-:Y:S01]  /*4910*/  ISETP.GE.AND P1, PT, R5, 0x800, PT ;  /* 0x000008000500780c */ /* 0x000fe20003f26270 */
        /* <DEDUP_REMOVED lines=25> */
[----:B------:R-:W-:-:S05]  /*4ab0*/  VIADD R45, R45, 0x800 ;  /* 0x000008002d2d7836 */ /* 0x000fca0000000000 */
[----:B------:R-:W-:-:S13]  /*4ac0*/  ISETP.GT.AND P0, PT, R45, R0, PT ;  /* 0x000000002d00720c */ /* 0x000fda0003f04270 */
[----:B------:R-:W-:Y:S05]  /*4ad0*/  @!P0 BRA `(.L_x_46) ;  /* 0xfffffffc00608947 */ /* 0x000fea000383ffff */
.L_x_44:
[----:B------:R-:W-:-:S13]  /*4ae0*/  ISETP.GE.AND P0, PT, R45, R4, PT ;  /* 0x000000042d00720c */ /* 0x000fda0003f06270 */
[----:B------:R-:W-:Y:S05]  /*4af0*/  @P0 BRA `(.L_x_45) ;  /* 0x0000000800fc0947 */ /* 0x000fea0003800000 */
[----:B------:R-:W-:Y:S01]  /*4b00*/  IMAD.IADD R0, R4, 0x1, -R45 ;  /* 0x0000000104007824 */ /* 0x000fe200078e0a2d */
[----:B------:R-:W-:Y:S04]  /*4b10*/  BSSY.RECONVERGENT B1, `(.L_x_45) ;  /* 0x00000bd000017945 */ /* 0x000fe80003800200 */
[----:B------:R-:W-:-:S13]  /*4b20*/  ISETP.GE.AND P0, PT, R41, R0, PT ;  /* 0x000000002900720c */ /* 0x000fda0003f06270 */
[----:B------:R-:W-:Y:S05]  /*4b30*/  @P0 BRA `(.L_x_47) ;  /* 0x0000000800e80947 */ /* 0x000fea0003800000 */
[----:B------:R-:W-:Y:S01]  /*4b40*/  LOP3.LUT R5, RZ, R41, RZ, 0x33, !PT ;  /* 0x00000029ff057212 */ /* 0x000fe200078e33ff */
[----:B------:R-:W-:Y:S01]  /*4b50*/  BSSY.RECONVERGENT B2, `(.L_x_48) ;  /* 0x0000017000027945 */ /* 0x000fe20003800200 */
[----:B------:R-:W-:Y:S02]  /*4b60*/  IMAD.MOV.U32 R43, RZ, RZ, R41 ;  /* 0x000000ffff2b7224 */ /* 0x000fe400078e0029 */
[----:B------:R-:W-:-:S04]  /*4b70*/  IADD3 R4, PT, PT, -R45, R4, R5 ;  /* 0x000000042d047210 */ /* 0x000fc80007ffe105 */
[C---:B------:R-:W-:Y:S02]  /*4b80*/  LOP3.LUT R5, R4.reuse, 0x300, RZ, 0xc0, !PT ;  /* 0x0000030004057812 */ /* 0x040fe400078ec0ff */
[----:B------:R-:W-:Y:S02]  /*4b90*/  ISETP.GE.U32.AND P2, PT, R4, 0x300, PT ;  /* 0x000003000400780c */ /* 0x000fe40003f46070 */
[----:B------:R-:W-:-:S13]  /*4ba0*/  ISETP.NE.AND P0, PT, R5, 0x300, PT ;  /* 0x000003000500780c */ /* 0x000fda0003f05270 */
[----:B------:R-:W-:Y:S05]  /*4bb0*/  @!P0 BRA `(.L_x_49) ;  /* 0x0000000000408947 */ /* 0x000fea0003800000 */
[----:B------:R-:W0:Y:S01]  /*4bc0*/  LDC.64 R6, c[0x0][0x380] ;  /* 0x0000e000ff067b82 */ /* 0x000e220000000a00 */
[----:B------:R-:W-:Y:S01]  /*4bd0*/  LEA.HI R4, R4, 0x1, RZ, 0x18 ;  /* 0x0000000104047811 */ /* 0x000fe200078fc0ff */
[----:B------:R-:W-:Y:S02]  /*4be0*/  IMAD.IADD R9, R41, 0x1, R45 ;  /* 0x0000000129097824 */ /* 0x000fe400078e022d */
[----:B------:R-:W-:Y:S01]  /*4bf0*/  IMAD.MOV.U32 R43, RZ, RZ, R41 ;  /* 0x000000ffff2b7224 */ /* 0x000fe200078e0029 */
[----:B------:R-:W-:-:S05]  /*4c00*/  LOP3.LUT R4, R4, 0x3, RZ, 0xc0, !PT ;  /* 0x0000000304047812 */ /* 0x000fca00078ec0ff */
[----:B------:R-:W-:-:S07]  /*4c10*/  IMAD.MOV R8, RZ, RZ, -R4 ;  /* 0x000000ffff087224 */ /* 0x000fce00078e0a04 */
.L_x_50:
[----:B0-----:R-:W-:-:S06]  /*4c20*/  IMAD.WIDE.U32 R4, R9, 0x8, R6 ;  /* 0x0000000809047825 */ /* 0x001fcc00078e0006 */
        /* <DEDUP_REMOVED lines=9> */
.L_x_49:
[----:B------:R-:W-:Y:S05]  /*4cc0*/  BSYNC.RECONVERGENT B2 ;  /* 0x0000000000027941 */ /* 0x000fea0003800200 */
.L_x_48:
[----:B------:R-:W-:Y:S05]  /*4cd0*/  @!P2 BRA `(.L_x_47) ;  /* 0x000000080080a947 */ /* 0x000fea0003800000 */
[----:B------:R-:W0:Y:S01]  /*4ce0*/  LDCU.64 UR4, c[0x0][0x380] ;  /* 0x00007000ff0477ac */ /* 0x000e220008000a00 */
[----:B------:R-:W-:Y:S01]  /*4cf0*/  IMAD.IADD R7, R0, 0x1, -R43 ;  /* 0x0000000100077824 */ /* 0x000fe200078e0a2b */
[C---:B------:R-:W-:Y:S01]  /*4d00*/  IADD3 R5, P0, PT, R43.reuse, R45, RZ ;  /* 0x0000002d2b057210 */ /* 0x040fe20007f1e0ff */
[----:B------:R-:W-:Y:S01]  /*4d10*/  BSSY.RECONVERGENT B2, `(.L_x_51) ;  /* 0x000005a000027945 */ /* 0x000fe20003800200 */
[----:B------:R-:W-:Y:S02]  /*4d20*/  IMAD.IADD R45, R43, 0x1, R45 ;  /* 0x000000012b2d7824 */ /* 0x000fe400078e022d */
        /* <DEDUP_REMOVED lines=8> */
[----:B------:R-:W0:Y:S01]  /*4db0*/  LDC.64 R6, c[0x0][0x380] ;  /* 0x0000e000ff067b82 */ /* 0x000e220000000a00 */
[----:B------:R-:W-:Y:S01]  /*4dc0*/  PLOP3.LUT P0, PT, PT, PT, PT, 0x8, 0x80 ;  /* 0x000000000080781c */ /* 0x000fe20003f0e170 */
[----:B------:R-:W-:-:S12]  /*4dd0*/  VIADD R40, R0, 0xfffff400 ;  /* 0xfffff40000287836 */ /* 0x000fd80000000000 */
.L_x_53:
[C---:B0-----:R-:W-:Y:S01]  /*4de0*/  IMAD.WIDE.U32 R38, R45.reuse, 0x8, R6 ;  /* 0x000000082d267825 */ /* 0x041fe200078e0006 */
        /* <DEDUP_REMOVED lines=76> */
.L_x_52:
[----:B------:R-:W-:Y:S05]  /*52b0*/  BSYNC.RECONVERGENT B2 ;  /* 0x0000000000027941 */ /* 0x000fea0003800200 */
.L_x_51:
[----:B------:R-:W-:Y:S01]  /*52c0*/  IMAD.IADD R6, R0, 0x1, -R43 ;  /* 0x0000000100067824 */ /* 0x000fe200078e0a2b */
[----:B------:R-:W-:Y:S04]  /*52d0*/  BSSY.RECONVERGENT B2, `(.L_x_54) ;  /* 0x000002c000027945 */ /* 0x000fe80003800200 */
[----:B------:R-:W-:-:S13]  /*52e0*/  ISETP.GT.AND P1, PT, R6, 0x400, PT ;  /* 0x000004000600780c */ /* 0x000fda0003f24270 */
[----:B------:R-:W-:Y:S05]  /*52f0*/  @!P1 BRA `(.L_x_55) ;  /* 0x0000000000a49947 */ /* 0x000fea0003800000 */
[----:B------:R-:W0:Y:S01]  /*5300*/  LDC.64 R16, c[0x0][0x380] ;  /* 0x0000e000ff107b82 */ /* 0x000e220000000a00 */
[----:B------:R-:W2:Y:S04]  /*5310*/  LDG.E.64.CONSTANT R10, desc[UR6][R4.64+-0x800] ;  /* 0xfff80006040a7981 */ /* 0x000ea8000c1e9b00 */
[----:B------:R-:W3:Y:S01]  /*5320*/  LDG.E.64.CONSTANT R12, desc[UR6][R4.64] ;  /* 0x00000006040c7981 */ /* 0x000ee2000c1e9b00 */
[----:B------:R-:W-:-:S03]  /*5330*/  VIADD R7, R45, 0x400 ;  /* 0x000004002d077836 */ /* 0x000fc60000000000 */
[----:B------:R-:W4:Y:S04]  /*5340*/  LDG.E.64.CONSTANT R14, desc[UR6][R4.64+0x800] ;  /* 0x00080006040e7981 */ /* 0x000f28000c1e9b00 */
[----:B------:R-:W5:Y:S04]  /*5350*/  LDG.E.64.CONSTANT R18, desc[UR6][R4.64+0x1800] ;  /* 0x0018000604127981 */ /* 0x000f68000c1e9b00 */
[----:B------:R-:W5:Y:S01]  /*5360*/  LDG.E.64.CONSTANT R20, desc[UR6][R4.64+0x2000] ;  /* 0x0020000604147981 */ /* 0x000f62000c1e9b00 */
[----:B0-----:R-:W-:-:S06]  /*5370*/  IMAD.WIDE.U32 R8, R45, 0x8, R16 ;  /* 0x000000082d087825 */ /* 0x001fcc00078e0010 */
[----:B------:R-:W2:Y:S01]  /*5380*/  LDG.E.64.CONSTANT R8, desc[UR6][R8.64] ;  /* 0x0000000608087981 */ /* 0x000ea2000c1e9b00 */
[----:B------:R-:W-:-:S03]  /*5390*/  IMAD.WIDE.U32 R16, R7, 0x8, R16 ;  /* 0x0000000807107825 */ /* 0x000fc600078e0010 */
[----:B------:R0:W5:Y:S04]  /*53a0*/  LDG.E.64.CONSTANT R6, desc[UR6][R4.64+0x2800] ;  /* 0x0028000604067981 */ /* 0x000168000c1e9b00 */
[----:B------:R-:W5:Y:S01]  /*53b0*/  LDG.E.64.CONSTANT R16, desc[UR6][R16.64] ;  /* 0x0000000610107981 */ /* 0x000f62000c1e9b00 */
[----:B------:R-:W-:Y:S01]  /*53c0*/  VIADD R43, R43, 0x800 ;  /* 0x000008002b2b7836 */ /* 0x000fe20000000000 */
[----:B0-----:R-:W-:Y:S01]  /*53d0*/  IADD3 R4, P2, PT, R4, 0x4000, RZ ;  /* 0x0000400004047810 */ /* 0x001fe20007f5e0ff */
[----:B------:R-:W-:-:S04]  /*53e0*/  VIADD R45, R45, 0x800 ;  /* 0x000008002d2d7836 */ /* 0x000fc80000000000 */
[----:B------:R-:W-:Y:S01]  /*53f0*/  IMAD.X R5, RZ, RZ, R5, P2 ;  /* 0x000000ffff057224 */ /* 0x000fe200010e0605 */
        /* <DEDUP_REMOVED lines=25> */
.L_x_55:
[----:B------:R-:W-:Y:S05]  /*5590*/  BSYNC.RECONVERGENT B2 ;  /* 0x0000000000027941 */ /* 0x000fea0003800200 */
.L_x_54:
[----:B------:R-:W-:-:S13]  /*55a0*/  ISETP.LT.OR P0, PT, R43, R0, P0 ;  /* 0x000000002b00720c */ /* 0x000fda0000701670 */
[----:B------:R-:W-:Y:S05]  /*55b0*/  @!P0 BRA `(.L_x_47) ;  /* 0x0000000000488947 */ /* 0x000fea0003800000 */
[----:B------:R-:W0:Y:S01]  /*55c0*/  LDC.64 R6, c[0x0][0x380] ;  /* 0x0000e000ff067b82 */ /* 0x000e220000000a00 */
[----:B------:R-:W2:Y:S04]  /*55d0*/  LDG.E.64.CONSTANT R8, desc[UR6][R4.64+-0x800] ;  /* 0xfff8000604087981 */ /* 0x000ea8000c1e9b00 */
[----:B------:R-:W3:Y:S04]  /*55e0*/  LDG.E.64.CONSTANT R10, desc[UR6][R4.64] ;  /* 0x00000006040a7981 */ /* 0x000ee8000c1e9b00 */
[----:B------:R-:W4:Y:S01]  /*55f0*/  LDG.E.64.CONSTANT R12, desc[UR6][R4.64+0x800] ;  /* 0x00080006040c7981 */ /* 0x000f22000c1e9b00 */
[----:B0-----:R-:W-:-:S06]  /*5600*/  IMAD.WIDE.U32 R6, R45, 0x8, R6 ;  /* 0x000000082d067825 */ /* 0x001fcc00078e0006 */
[----:B------:R-:W5:Y:S02]  /*5610*/  LDG.E.64.CONSTANT R6, desc[UR6][R6.64] ;  /* 0x0000000606067981 */ /* 0x000f64000c1e9b00 */
[----:B-----5:R-:W-:-:S06]  /*5620*/  DSETP.GEU.AND P0, PT, R2, R6, PT ;  /* 0x000000060200722a */ /* 0x020fcc0003f0e000 */
        /* <DEDUP_REMOVED lines=10> */
[----:B------:R-:W-:-:S07]  /*56d0*/  FSEL R3, R13, R3, !P0 ;  /* 0x000000030d037208 */ /* 0x000fce0004000000 */
.L_x_47:
[----:B------:R-:W-:Y:S05]  /*56e0*/  BSYNC.RECONVERGENT B1 ;  /* 0x0000000000017941 */ /* 0x000fea0003800200 */
.L_x_45:
        /* <DEDUP_REMOVED lines=54> */
[----:B------:R-:W1:Y:S01]  /*5a50*/  S2UR UR5, SR_CgaCtaId ;  /* 0x00000000000579c3 */ /* 0x000e620000008800 */
[----:B------:R-:W-:Y:S02]  /*5a60*/  UMOV UR4, 0x400 ;  /* 0x0000040000047882 */ /* 0x000fe40000000000 */
[----:B-1----:R-:W-:-:S09]  /*5a70*/  ULEA UR4, UR5, UR4, 0x18 ;  /* 0x0000000405047291 */ /* 0x002fd2000f8ec0ff */
[----:B0-----:R-:W0:Y:S04]  /*5a80*/  LDS.128 R8, [UR4+0x10] ;  /* 0x00001004ff087984 */ /* 0x001e280008000c00 */
        /* <DEDUP_REMOVED lines=23> */
[----:B------:R-:W-:-:S07]  /*5c00*/  FSEL R7, R3, R5, !P1 ;  /* 0x0000000503077208 */ /* 0x000fce0004800000 */
.L_x_17:
[----:B------:R-:W-:Y:S05]  /*5c10*/  BSYNC.RECONVERGENT B0 ;  /* 0x0000000000007941 */ /* 0x000fea0003800200 */
.L_x_1:
[----:B------:R-:W-:Y:S05]  /*5c20*/  @P0 EXIT ;  /* 0x000000000000094d */ /* 0x000fea0003800000 */
[----:B------:R-:W4:Y:S01]  /*5c30*/  LDCU.64 UR8, c[0x0][0x398] ;  /* 0x00007300ff0877ac */ /* 0x000f220008000a00 */
[----:B---3--:R-:W3:Y:S01]  /*5c40*/  LDC.64 R4, c[0x0][0x388] ;  /* 0x0000e200ff047b82 */ /* 0x008ee20000000a00 */
[----:B------:R-:W0:Y:S01]  /*5c50*/  LDCU.64 UR4, c[0x0][0x398] ;  /* 0x00007300ff0477ac */ /* 0x000e220008000a00 */
[----:B----4-:R-:W-:-:S06]  /*5c60*/  DSETP.GT.AND P0, PT, R6, UR8, PT ;  /* 0x0000000806007e2a */ /* 0x010fcc000bf04000 */
[----:B012---:R-:W-:Y:S02]  /*5c70*/  FSEL R2, R6, UR4, P0 ;  /* 0x0000000406027c08 */ /* 0x007fe40008000000 */
[----:B------:R-:W-:-:S05]  /*5c80*/  FSEL R3, R7, UR5, P0 ;  /* 0x0000000507037c08 */ /* 0x000fca0008000000 */
[----:B---3--:R-:W-:Y:S01]  /*5c90*/  STG.E.64 desc[UR6][R4.64], R2 ;  /* 0x0000000204007986 */ /* 0x008fe2000c101b06 */
[----:B------:R-:W-:Y:S05]  /*5ca0*/  EXIT ;  /* 0x000000000000794d */ /* 0x000fea0003800000 */
.L_x_56:
[----:B------:R-:W-:-:S00]  /*5cb0*/  BRA `(.L_x_56) ;  /* 0xfffffffc00fc7947 */ /* 0x000fc0000383ffff */
[----:B------:R-:W-:-:S00]  /*5cc0*/  NOP ;  /* 0x0000000000007918 */ /* 0x000fc00000000000 */
        /* <DEDUP_REMOVED lines=11> */
.L_x_149:


//--------------------- .text._ZN3cub18CUB_300001_SM_10006detail6reduce18DeviceReduceKernelINS2_10policy_hubIdjN4cuda3__47maximumIvEEE10Policy1000EPdjS8_dNS5_3std3__410__identityEEEvT0_PT3_T1_NS0_13GridEvenShareISI_EET2_T4_ --------------------------
	.section	.text._ZN3cub18CUB_300001_SM_10006detail6reduce18DeviceReduceKernelINS2_10policy_hubIdjN4cuda3__47maximumIvEEE10Policy1000EPdjS8_dNS5_3std3__410__identityEEEvT0_PT3_T1_NS0_13GridEvenShareISI_EET2_T4_,"ax",@progbits
	.align	128
        .global         _ZN3cub18CUB_300001_SM_10006detail6reduce18DeviceReduceKernelINS2_10policy_hubIdjN4cuda3__47maximumIvEEE10Policy1000EPdjS8_dNS5_3std3__410__identityEEEvT0_PT3_T1_NS0_13GridEvenShareISI_EET2_T4_
        .type           _ZN3cub18CUB_300001_SM_10006detail6reduce18DeviceReduceKernelINS2_10policy_hubIdjN4cuda3__47maximumIvEEE10Policy1000EPdjS8_dNS5_3std3__410__identityEEEvT0_PT3_T1_NS0_13GridEvenShareISI_EET2_T4_,@function
        .size           _ZN3cub18CUB_300001_SM_10006detail6reduce18DeviceReduceKernelINS2_10policy_hubIdjN4cuda3__47maximumIvEEE10Policy1000EPdjS8_dNS5_3std3__410__identityEEEvT0_PT3_T1_NS0_13GridEvenShareISI_EET2_T4_,(.L_x_150 - _ZN3cub18CUB_300001_SM_10006detail6reduce18DeviceReduceKernelINS2_10policy_hubIdjN4cuda3__47maximumIvEEE10Policy1000EPdjS8_dNS5_3std3__410__identityEEEvT0_PT3_T1_NS0_13GridEvenShareISI_EET2_T4_)
        .other          _ZN3cub18CUB_300001_SM_10006detail6reduce18DeviceReduceKernelINS2_10policy_hubIdjN4cuda3__47maximumIvEEE10Policy1000EPdjS8_dNS5_3std3__410__identityEEEvT0_PT3_T1_NS0_13GridEvenShareISI_EET2_T4_,@"STO_CUDA_ENTRY STV_DEFAULT"
_ZN3cub18CUB_300001_SM_10006detail6reduce18DeviceReduceKernelINS2_10policy_hubIdjN4cuda3__47maximumIvEEE10Policy1000EPdjS8_dNS5_3std3__410__identityEEEvT0_PT3_T1_NS0_13GridEvenShareISI_EET2_T4_:
.text._ZN3cub18CUB_300001_SM_10006detail6reduce18DeviceReduceKernelINS2_10policy_hubIdjN4cuda3__47maximumIvEEE10Policy1000EPdjS8_dNS5_3std3__410__identityEEEvT0_PT3_T1_NS0_13GridEvenShareISI_EET2_T4_:
[----:B------:R-:W-:Y:S01]  /*0000*/  LDC R1, c[0x0][0x37c] ;  /* 0x0000df00ff017b82 */ /* 0x000fe20000000800 */
[----:B------:R-:W0:Y:S07]  /*0010*/  LDCU UR4, c[0x0][0x380] ;  /* 0x00007000ff0477ac */ /* 0x000e2e0008000800 */
[----:B------:R-:W1:Y:S01]  /*0020*/  S2UR UR16, SR_CTAID.X ;  /* 0x00000000001079c3 */ /* 0x000e620000002500 */
[----:B------:R-:W-:Y:S01]  /*0030*/  BSSY.RECONVERGENT B0, `(.L_x_57) ;  /* 0x00003fa000007945 */ /* 0x000fe20003800200 */
[----:B------:R-:W2:Y:S01]  /*0040*/  LDCU UR5, c[0x0][0x3ac] ;  /* 0x00007580ff0577ac */ /* 0x000ea20008000800 */
[----:B------:R-:W3:Y:S01]  /*0050*/  LDCU.64 UR10, c[0x0][0x358] ;  /* 0x00006b00ff0a77ac */ /* 0x000ee20008000a00 */
[----:B0-----:R-:W-:-:S02]  /*0060*/  ULOP3.LUT UP0, URZ, UR4, 0x1f, URZ, 0xc0, !UPT ;  /* 0x0000001f04ff7892 */ /* 0x001fc4000f80c0ff */
[----:B--2---:R-:W-:-:S07]  /*0070*/  USHF.L.U32 UR5, UR5, 0xb, URZ ;  /* 0x0000000b05057899 */ /* 0x004fce00080006ff */
[----:B---3--:R-:W-:Y:S05]  /*0080*/  BRA.U UP0, `(.L_x_58) ;  /* 0x0000001d00dc7547 */ /* 0x008fea000b800000 */
[----:B------:R-:W1:Y:S02]  /*0090*/  LDCU UR8, c[0x0][0x3a8] ;  /* 0x00007500ff0877ac */ /* 0x000e640008000800 */
[----:B-1----:R-:W-:-:S04]  /*00a0*/  UIMAD UR12, UR16, -0x800, UR8 ;  /* 0xfffff800100c78a4 */ /* 0x002fc8000f8e0208 */
[----:B------:R-:W-:-:S09]  /*00b0*/  UISETP.GT.U32.AND UP0, UPT, UR12, 0x7ff, UPT ;  /* 0x000007ff0c00788c */ /* 0x000fd2000bf04070 */
[----:B------:R-:W-:Y:S05]  /*00c0*/  BRA.U UP0, `(.L_x_59) ;  /* 0x0000001100407547 */ /* 0x000fea000b800000 */
[----:B------:R-:W0:Y:S01]  /*00d0*/  S2R R0, SR_TID.X ;  /* 0x0000000000007919 */ /* 0x000e220000002100 */
[----:B------:R-:W-:Y:S01]  /*00e0*/  BSSY.RECONVERGENT B1, `(.L_x_60) ;  /* 0x000000b000017945 */ /* 0x000fe20003800200 */
[----:B------:R-:W-:Y:S02]  /*00f0*/  CS2R R2, SRZ ;  /* 0x0000000000027805 */ /* 0x000fe4000001ff00 */
[----:B0-----:R-:W-:Y:S01]  /*0100*/  ISETP.GE.U32.AND P0, PT, R0, UR12, PT ;  /* 0x0000000c00007c0c */ /* 0x001fe2000bf06070 */
[----:B------:R-:W-:-:S12]  /*0110*/  IMAD.MOV.U32 R8, RZ, RZ, R0 ;  /* 0x000000ffff087224 */ /* 0x000fd800078e0000 */
[----:B------:R-:W-:Y:S05]  /*0120*/  @P0 BRA `(.L_x_61) ;  /* 0x0000000000180947 */ /* 0x000fea0003800000 */
[----:B------:R-:W0:Y:S01]  /*0130*/  LDC.64 R2, c[0x0][0x380] ;  /* 0x0000e000ff027b82 */ /* 0x000e220000000a00 */
[----:B------:R-:W-:-:S04]  /*0140*/  IMAD.U32 R5, RZ, RZ, UR16 ;  /* 0x00000010ff057e24 */ /* 0x000fc8000f8e00ff */
[----:B------:R-:W-:-:S04]  /*0150*/  IMAD R5, R5, 0x800, R0 ;  /* 0x0000080005057824 */ /* 0x000fc800078e0200 */
[----:B0-----:R-:W-:-:S06]  /*0160*/  IMAD.WIDE.U32 R2, R5, 0x8, R2 ;  /* 0x0000000805027825 */ /* 0x001fcc00078e0002 */
[----:B------:R-:W5:Y:S01]  /*0170*/  LDG.E.64.CONSTANT R2, desc[UR10][R2.64] ;  /* 0x0000000a02027981 */ /* 0x000f62000c1e9b00 */
[----:B------:R-:W-:-:S07]  /*0180*/  VIADD R8, R0, 0x100 ;  /* 0x0000010000087836 */ /* 0x000fce0000000000 */
.L_x_61:
[----:B------:R-:W-:Y:S05]  /*0190*/  BSYNC.RECONVERGENT B1 ;  /* 0x0000000000017941 */ /* 0x000fea0003800200 */
.L_x_60:
[----:B------:R-:W-:Y:S01]  /*01a0*/  ISETP.GE.U32.AND P0, PT, R8, UR12, PT ;  /* 0x0000000c08007c0c */ /* 0x000fe2000bf06070 */
[----:B------:R-:W-:-:S12]  /*01b0*/  BSSY.RECONVERGENT B1, `(.L_x_62) ;  /* 0x000003d000017945 */ /* 0x000fd80003800200 */
[----:B------:R-:W-:Y:S05]  /*01c0*/  @P0 BRA `(.L_x_63) ;  /* 0x0000000000ec0947 */ /* 0x000fea0003800000 */
[----:B------:R-:W-:Y:S01]  /*01d0*/  LOP3.LUT R4, RZ, R8, RZ, 0x33, !PT ;  /* 0x00000008ff047212 */ /* 0x000fe200078e33ff */
[----:B------:R-:W-:Y:S01]  /*01e0*/  IMAD.U32 R6, RZ, RZ, UR16 ;  /* 0x00000010ff067e24 */ /* 0x000fe2000f8e00ff */
[----:B------:R-:W-:Y:S03]  /*01f0*/  BSSY.RECONVERGENT B2, `(.L_x_64) ;  /* 0x0000017000027945 */ /* 0x000fe60003800200 */
[----:B------:R-:W-:-:S04]  /*0200*/  VIADD R5, R4, UR8 ;  /* 0x0000000804057c36 */ /* 0x000fc80008000000 */
[----:B------:R-:W-:Y:S01]  /*0210*/  IMAD R4, R6, -0x800, R5 ;  /* 0xfffff80006047824 */ /* 0x000fe200078e0205 */
[----:B------:R-:W-:-:S04]  /*0220*/  LOP3.LUT R6, R5, 0x300, RZ, 0xc0, !PT ;  /* 0x0000030005067812 */ /* 0x000fc800078ec0ff */
[----:B------:R-:W-:Y:S02]  /*0230*/  ISETP.NE.AND P0, PT, R6, 0x300, PT ;  /* 0x000003000600780c */ /* 0x000fe40003f05270 */
[----:B------:R-:W-:-:S11]  /*0240*/  ISETP.GE.U32.AND P2, PT, R4, 0x300, PT ;  /* 0x000003000400780c */ /* 0x000fd60003f46070 */
[----:B------:R-:W-:Y:S05]  /*0250*/  @!P0 BRA `(.L_x_65) ;  /* 0x0000000000408947 */ /* 0x000fea0003800000 */
[----:B------:R-:W0:Y:S01]  /*0260*/  LDC.64 R6, c[0x0][0x380] ;  /* 0x0000e000ff067b82 */ /* 0x000e220000000a00 */
[----:B------:R-:W-:Y:S01]  /*0270*/  LEA.HI R4, R5, 0x1, RZ, 0x18 ;  /* 0x0000000105047811 */ /* 0x000fe200078fc0ff */
[----:B------:R-:W-:-:S03]  /*0280*/  IMAD.U32 R9, RZ, RZ, UR16 ;  /* 0x00000010ff097e24 */ /* 0x000fc6000f8e00ff */
[----:B------:R-:W-:Y:S01]  /*0290*/  LOP3.LUT R4, R4, 0x3, RZ, 0xc0, !PT ;  /* 0x0000000304047812 */ /* 0x000fe200078ec0ff */
[----:B------:R-:W-:-:S04]  /*02a0*/  IMAD R9, R9, 0x800, R8 ;  /* 0x0000080009097824 */ /* 0x000fc800078e0208 */
[----:B------:R-:W-:-:S07]  /*02b0*/  IMAD.MOV R10, RZ, RZ, -R4 ;  /* 0x000000ffff0a7224 */ /* 0x000fce00078e0a04 */
.L_x_66:
[----:B0-----:R-:W-:-:S06]  /*02c0*/  IMAD.WIDE.U32 R4, R9, 0x8, R6 ;  /* 0x0000000809047825 */ /* 0x001fcc00078e0006 */
[----:B------:R-:W2:Y:S01]  /*02d0*/  LDG.E.64.CONSTANT R4, desc[UR10][R4.64] ;  /* 0x0000000a04047981 */ /* 0x000ea2000c1e9b00 */
[----:B------:R-:W-:Y:S02]  /*02e0*/  VIADD R10, R10, 0x1 ;  /* 0x000000010a0a7836 */ /* 0x000fe40000000000 */
[----:B------:R-:W-:Y:S02]  /*02f0*/  VIADD R8, R8, 0x100 ;  /* 0x0000010008087836 */ /* 0x000fe40000000000 */
[----:B------:R-:W-:Y:S01]  /*0300*/  VIADD R9, R9, 0x100 ;  /* 0x0000010009097836 */ /* 0x000fe20000000000 */
[----:B------:R-:W-:Y:S01]  /*0310*/  ISETP.NE.AND P1, PT, R10, RZ, PT ;  /* 0x000000ff0a00720c */ /* 0x000fe20003f25270 */
[----:B--2--5:R-:W-:-:S06]  /*0320*/  DSETP.GEU.AND P0, PT, R2, R4, PT ;  /* 0x000000040200722a */ /* 0x024fcc0003f0e000 */
[----:B------:R-:W-:Y:S02]  /*0330*/  FSEL R2, R4, R2, !P0 ;  /* 0x0000000204027208 */ /* 0x000fe40004000000 */
[----:B------:R-:W-:-:S04]  /*0340*/  FSEL R3, R5, R3, !P0 ;  /* 0x0000000305037208 */ /* 0x000fc80004000000 */
[----:B------:R-:W-:Y:S05]  /*0350*/  @P1 BRA `(.L_x_66) ;  /* 0xfffffffc00d81947 */ /* 0x000fea000383ffff */
.L_x_65:
[----:B------:R-:W-:Y:S05]  /*0360*/  BSYNC.RECONVERGENT B2 ;  /* 0x0000000000027941 */ /* 0x000fea0003800200 */
.L_x_64:
[----:B------:R-:W-:Y:S05]  /*0370*/  @!P2 BRA `(.L_x_63) ;  /* 0x000000000080a947 */ /* 0x000fea0003800000 */
[----:B------:R-:W0:Y:S01]  /*0380*/  LDC.64 R4, c[0x0][0x380] ;  /* 0x0000e000ff047b82 */ /* 0x000e220000000a00 */
[----:B------:R-:W-:Y:S02]  /*0390*/  IMAD.U32 R7, RZ, RZ, UR16 ;  /* 0x00000010ff077e24 */ /* 0x000fe4000f8e00ff */
[----:B------:R-:W-:Y:S02]  /*03a0*/  VIADD R6, R8, 0x200 ;  /* 0x0000020008067836 */ /* 0x000fe40000000000 */
[----:B------:R-:W-:-:S07]  /*03b0*/  IMAD R7, R7, 0x800, R8 ;  /* 0x0000080007077824 */ /* 0x000fce00078e0208 */
.L_x_67:
[----:B0-----:R-:W-:-:S04]  /*03c0*/  IMAD.WIDE.U32 R8, R7, 0x8, R4 ;  /* 0x0000000807087825 */ /* 0x001fc800078e0004 */
[----:B------:R-:W-:Y:S02]  /*03d0*/  VIADD R11, R7, 0x100 ;  /* 0x00000100070b7836 */ /* 0x000fe40000000000 */
[----:B------:R-:W2:Y:S02]  /*03e0*/  LDG.E.64.CONSTANT R8, desc[UR10][R8.64] ;  /* 0x0000000a08087981 */ /* 0x000ea4000c1e9b00 */
[----:B------:R-:W-:-:S04]  /*03f0*/  IMAD.WIDE.U32 R10, R11, 0x8, R4 ;  /* 0x000000080b0a7825 */ /* 0x000fc800078e0004 */
[----:B------:R-:W-:Y:S02]  /*0400*/  VIADD R13, R7, 0x200 ;  /* 0x00000200070d7836 */ /* 0x000fe40000000000 */
[----:B------:R-:W3:Y:S02]  /*0410*/  LDG.E.64.CONSTANT R10, desc[UR10][R10.64] ;  /* 0x0000000a0a0a7981 */ /* 0x000ee4000c1e9b00 */
[----:B------:R-:W-:-:S04]  /*0420*/  IMAD.WIDE.U32 R12, R13, 0x8, R4 ;  /* 0x000000080d0c7825 */ /* 0x000fc800078e0004 */
[----:B------:R-:W-:Y:S02]  /*0430*/  VIADD R15, R7, 0x300 ;  /* 0x00000300070f7836 */ /* 0x000fe40000000000 */
[----:B------:R-:W4:Y:S02]  /*0440*/  LDG.E.64.CONSTANT R12, desc[UR10][R12.64] ;  /* 0x0000000a0c0c7981 */ /* 0x000f24000c1e9b00 */
[----:B------:R-:W-:-:S06]  /*0450*/  IMAD.WIDE.U32 R14, R15, 0x8, R4 ;  /* 0x000000080f0e7825 */ /* 0x000fcc00078e0004 */
[----:B------:R-:W4:Y:S01]  /*0460*/  LDG.E.64.CONSTANT R14, desc[UR10][R14.64] ;  /* 0x0000000a0e0e7981 */ /* 0x000f22000c1e9b00 */
[----:B------:R-:W-:Y:S01]  /*0470*/  VIADD R7, R7, 0x400 ;  /* 0x0000040007077836 */ /* 0x000fe20000000000 */
[----:B--2--5:R-:W-:-:S06]  /*0480*/  DSETP.GEU.AND P0, PT, R2, R8, PT ;  /* 0x000000080200722a */ /* 0x024fcc0003f0e000 */
[----:B------:R-:W-:Y:S01]  /*0490*/  FSEL R2, R8, R2, !P0 ;  /* 0x0000000208027208 */ /* 0x000fe20004000000 */
[C---:B------:R-:W-:Y:S01]  /*04a0*/  VIADD R8, R6.reuse, 0x200 ;  /* 0x0000020006087836 */ /* 0x040fe20000000000 */
[----:B------:R-:W-:Y:S01]  /*04b0*/  FSEL R3, R9, R3, !P0 ;  /* 0x0000000309037208 */ /* 0x000fe20004000000 */
[----:B------:R-:W-:-:S03]  /*04c0*/  VIADD R6, R6, 0x400 ;  /* 0x0000040006067836 */ /* 0x000fc60000000000 */
[----:B------:R-:W-:Y:S02]  /*04d0*/  ISETP.GE.AND P1, PT, R8, UR12, PT ;  /* 0x0000000c08007c0c */ /* 0x000fe4000bf26270 */
        /* <DEDUP_REMOVED lines=8> */
[----:B------:R-:W-:Y:S01]  /*0560*/  FSEL R3, R15, R3, !P0 ;  /* 0x000000030f037208 */ /* 0x000fe20004000000 */
[----:B------:R-:W-:Y:S06]  /*0570*/  @!P1 BRA `(.L_x_67) ;  /* 0xfffffffc00909947 */ /* 0x000fec000383ffff */
.L_x_63:
[----:B------:R-:W-:Y:S05]  /*0580*/  BSYNC.RECONVERGENT B1 ;  /* 0x0000000000017941 */ /* 0x000fea0003800200 */
.L_x_62:
[----:B------:R-:W-:-:S09]  /*0590*/  UISETP.GE.U32.AND UP0, UPT, UR12, 0x100, UPT ;  /* 0x000001000c00788c */ /* 0x000fd2000bf06070 */
[----:B------:R-:W-:Y:S05]  /*05a0*/  BRA.U !UP0, `(.L_x_68) ;  /* 0x00000005082c7547 */ /* 0x000fea000b800000 */
        /* <DEDUP_REMOVED lines=11> */
[----:B------:R-:W-:Y:S04]  /*0660*/  SHFL.DOWN PT, R6, R4, 0x2, 0x1f ;  /* 0x08401f0004067f89 */ /* 0x000fe800000e0000 */
[----:B------:R-:W0:Y:S01]  /*0670*/  SHFL.DOWN PT, R7, R5, 0x2, 0x1f ;  /* 0x08401f0005077f89 */ /* 0x000e2200000e0000 */
[----:B------:R-:W1:Y:S01]  /*0680*/  @!P2 S2R R8, SR_CgaCtaId ;  /* 0x000000000008a919 */ /* 0x000e620000008800 */
[----:B0-----:R-:W-:-:S06]  /*0690*/  DSETP.GEU.AND P1, PT, R4, R6, PT ;  /* 0x000000060400722a */ /* 0x001fcc0003f2e000 */
[----:B------:R-:W-:Y:S02]  /*06a0*/  @!P0 FSEL R4, R6, R4, !P1 ;  /* 0x0000000406048208 */ /* 0x000fe40004800000 */
[----:B------:R-:W-:Y:S02]  /*06b0*/  @!P0 FSEL R5, R7, R5, !P1 ;  /* 0x0000000507058208 */ /* 0x000fe40004800000 */
[----:B------:R-:W-:Y:S01]  /*06c0*/  ISETP.GT.AND P0, PT, R9, 0x1b, PT ;  /* 0x0000001b0900780c */ /* 0x000fe20003f04270 */
[----:B------:R-:W-:Y:S01]  /*06d0*/  SHFL.DOWN PT, R2, R4, 0x4, 0x1f ;  /* 0x08801f0004027f89 */ /* 0x000fe200000e0000 */
[----:B------:R-:W-:Y:S02]  /*06e0*/  @!P2 MOV R7, 0x400 ;  /* 0x000004000007a802 */ /* 0x000fe40000000f00 */
[----:B------:R-:W-:Y:S01]  /*06f0*/  @!P2 SHF.R.U32.HI R6, RZ, 0x2, R0 ;  /* 0x00000002ff06a819 */ /* 0x000fe20000011600 */
[----:B------:R-:W0:Y:S01]  /*0700*/  SHFL.DOWN PT, R3, R5, 0x4, 0x1f ;  /* 0x08801f0005037f89 */ /* 0x000e2200000e0000 */
[----:B-1----:R-:W-:-:S02]  /*0710*/  @!P2 LEA R11, R8, R7, 0x18 ;  /* 0x00000007080ba211 */ /* 0x002fc400078ec0ff */
[----:B------:R-:W-:-:S05]  /*0720*/  @!P2 LOP3.LUT R8, R6, 0xf8, RZ, 0xc0, !PT ;  /* 0x000000f80608a812 */ /* 0x000fca00078ec0ff */
        /* <DEDUP_REMOVED lines=26> */
[----:B-1----:R-:W1:Y:S04]  /*08d0*/  LDS.128 R4, [UR4+0x20] ;  /* 0x00002004ff047984 */ /* 0x002e680008000c00 */
[----:B------:R-:W2:Y:S01]  /*08e0*/  LDS.128 R8, [UR4+0x30] ;  /* 0x00003004ff087984 */ /* 0x000ea20008000c00 */
        /* <DEDUP_REMOVED lines=8> */
[----:B------:R-:W-:Y:S02]  /*0970*/  FSEL R5, R5, R3, !P1 ;  /* 0x0000000305057208 */ /* 0x000fe40004800000 */
[----:B------:R-:W0:Y:S04]  /*0980*/  LDS.64 R2, [UR4+0x40] ;  /* 0x00004004ff027984 */ /* 0x000e280008000a00 */
[----:B------:R-:W-:-:S06]  /*0990*/  DSETP.GEU.AND P1, PT, R4, R6, PT ;  /* 0x000000060400722a */ /* 0x000fcc0003f2e000 */
[----:B------:R-:W-:Y:S02]  /*09a0*/  FSEL R4, R6, R4, !P1 ;  /* 0x0000000406047208 */ /* 0x000fe40004800000 */
[----:B------:R-:W-:-:S06]  /*09b0*/  FSEL R5, R7, R5, !P1 ;  /* 0x0000000507057208 */ /* 0x000fcc0004800000 */
[----:B--2---:R-:W-:-:S06]  /*09c0*/  DSETP.GEU.AND P1, PT, R4, R8, PT ;  /* 0x000000080400722a */ /* 0x004fcc0003f2e000 */
[----:B------:R-:W-:Y:S02]  /*09d0*/  FSEL R4, R8, R4, !P1 ;  /* 0x0000000408047208 */ /* 0x000fe40004800000 */
[----:B------:R-:W-:-:S06]  /*09e0*/  FSEL R5, R9, R5, !P1 ;  /* 0x0000000509057208 */ /* 0x000fcc0004800000 */
[----:B------:R-:W-:-:S06]  /*09f0*/  DSETP.GEU.AND P1, PT, R4, R10, PT ;  /* 0x0000000a0400722a */ /* 0x000fcc0003f2e000 */
[----:B------:R-:W-:Y:S02]  /*0a00*/  FSEL R4, R10, R4, !P1 ;  /* 0x000000040a047208 */ /* 0x000fe40004800000 */
[----:B------:R-:W-:-:S06]  /*0a10*/  FSEL R5, R11, R5, !P1 ;  /* 0x000000050b057208 */ /* 0x000fcc0004800000 */
[----:B0-----:R-:W-:-:S06]  /*0a20*/  DSETP.GEU.AND P1, PT, R4, R2, PT ;  /* 0x000000020400722a */ /* 0x001fcc0003f2e000 */
[----:B------:R-:W-:Y:S02]  /*0a30*/  FSEL R2, R2, R4, !P1 ;  /* 0x0000000402027208 */ /* 0x000fe40004800000 */
[----:B------:R-:W-:Y:S01]  /*0a40*/  FSEL R3, R3, R5, !P1 ;  /* 0x0000000503037208 */ /* 0x000fe20004800000 */
[----:B------:R-:W-:Y:S06]  /*0a50*/  BRA `(.L_x_69) ;  /* 0x00000034005c7947 */ /* 0x000fec0003800000 */
.L_x_68:
[----:B------:R-:W-:Y:S01]  /*0a60*/  LOP3.LUT R4, R0, 0x3e0, RZ, 0xc0, !PT ;  /* 0x000003e000047812 */ /* 0x000fe200078ec0ff */
[----:B------:R-:W0:Y:S04]  /*0a70*/  S2R R10, SR_LANEID ;  /* 0x00000000000a7919 */ /* 0x000e280000000000 */
[----:B------:R-:W-:Y:S01]  /*0a80*/  VIADD R5, R4, 0x20 ;  /* 0x0000002004057836 */ /* 0x000fe20000000000 */
[----:B------:R-:W-:-:S04]  /*0a90*/  LOP3.LUT R4, RZ, R4, RZ, 0x33, !PT ;  /* 0x00000004ff047212 */ /* 0x000fc800078e33ff */
[----:B------:R-:W-:Y:S01]  /*0aa0*/  ISETP.GT.U32.AND P0, PT, R5, UR12, PT ;  /* 0x0000000c05007c0c */ /* 0x000fe2000bf04070 */
[----:B------:R-:W-:-:S05]  /*0ab0*/  VIADD R4, R4, UR12 ;  /* 0x0000000c04047c36 */ /* 0x000fca0008000000 */
[----:B------:R-:W-:-:S05]  /*0ac0*/  SEL R5, R4, 0x1f, P0 ;  /* 0x0000001f04057807 */ /* 0x000fca0000000000 */
[----:B-----5:R-:W-:Y:S04]  /*0ad0*/  SHFL.DOWN PT, R6, R2, 0x1, R5 ;  /* 0x0820000002067989 */ /* 0x020fe800000e0005 */
[----:B------:R-:W1:Y:S01]  /*0ae0*/  SHFL.DOWN PT, R7, R3, 0x1, R5 ;  /* 0x0820000003077989 */ /* 0x000e6200000e0005 */
[----:B0-----:R-:W-:Y:S01]  /*0af0*/  ISETP.GE.AND P0, PT, R10, R5, PT ;  /* 0x000000050a00720c */ /* 0x001fe20003f06270 */
[----:B-1----:R-:W-:-:S06]  /*0b00*/  DSETP.GEU.AND P1, PT, R2, R6, PT ;  /* 0x000000060200722a */ /* 0x002fcc0003f2e000 */
[-C--:B------:R-:W-:Y:S01]  /*0b10*/  FSEL R9, R6, R2.reuse, !P1 ;  /* 0x0000000206097208 */ /* 0x080fe20004800000 */
[----:B------:R-:W-:Y:S01]  /*0b20*/  VIADD R6, R10, 0x2 ;  /* 0x000000020a067836 */ /* 0x000fe20000000000 */
[-C--:B------:R-:W-:Y:S02]  /*0b30*/  FSEL R7, R7, R3.reuse, !P1 ;  /* 0x0000000307077208 */ /* 0x080fe40004800000 */
[----:B------:R-:W-:Y:S02]  /*0b40*/  FSEL R4, R9, R2, !P0 ;  /* 0x0000000209047208 */ /* 0x000fe40004000000 */
[----:B------:R-:W-:Y:S02]  /*0b50*/  FSEL R7, R7, R3, !P0 ;  /* 0x0000000307077208 */ /* 0x000fe40004000000 */
[----:B------:R-:W-:Y:S01]  /*0b60*/  ISETP.GT.AND P0, PT, R6, R5, PT ;  /* 0x000000050600720c */ /* 0x000fe20003f04270 */
[----:B------:R-:W-:Y:S01]  /*0b70*/  SHFL.DOWN PT, R8, R4, 0x2, R5 ;  /* 0x0840000004087989 */ /* 0x000fe200000e0005 */
[----:B------:R-:W-:-:S03]  /*0b80*/  IMAD.MOV.U32 R6, RZ, RZ, R4 ;  /* 0x000000ffff067224 */ /* 0x000fc600078e0004 */
[----:B------:R-:W0:Y:S03]  /*0b90*/  SHFL.DOWN PT, R9, R7, 0x2, R5 ;  /* 0x0840000007097989 */ /* 0x000e2600000e0005 */
[----:B0-----:R-:W-:Y:S01]  /*0ba0*/  DSETP.GEU.AND P1, PT, R6, R8, PT ;  /* 0x000000080600722a */ /* 0x001fe20003f2e000 */
[----:B------:R-:W-:-:S05]  /*0bb0*/  VIADD R6, R10, 0x4 ;  /* 0x000000040a067836 */ /* 0x000fca0000000000 */
[----:B------:R-:W-:Y:S02]  /*0bc0*/  @!P0 FSEL R4, R8, R4, !P1 ;  /* 0x0000000408048208 */ /* 0x000fe40004800000 */
[----:B------:R-:W-:Y:S02]  /*0bd0*/  @!P0 FSEL R7, R9, R7, !P1 ;  /* 0x0000000709078208 */ /* 0x000fe40004800000 */
        /* <DEDUP_REMOVED lines=10> */
[----:B------:R-:W-:Y:S01]  /*0c80*/  IMAD.MOV.U32 R6, RZ, RZ, R4 ;  /* 0x000000ffff067224 */ /* 0x000fe200078e0004 */
[C---:B------:R-:W-:Y:S02]  /*0c90*/  ISETP.NE.AND P0, PT, R10.reuse, RZ, PT ;  /* 0x000000ff0a00720c */ /* 0x040fe40003f05270 */
[----:B------:R-:W0:Y:S11]  /*0ca0*/  SHFL.DOWN PT, R3, R7, 0x8, R5 ;  /* 0x0900000007037989 */ /* 0x000e3600000e0005 */
[----:B------:R-:W1:Y:S01]  /*0cb0*/  @!P0 S2R R9, SR_CgaCtaId ;  /* 0x0000000000098919 */ /* 0x000e620000008800 */
[----:B------:R-:W-:Y:S01]  /*0cc0*/  @!P0 MOV R8, 0x400 ;  /* 0x0000040000088802 */ /* 0x000fe20000000f00 */
[----:B0-----:R-:W-:Y:S01]  /*0cd0*/  DSETP.GEU.AND P2, PT, R6, R2, PT ;  /* 0x000000020600722a */ /* 0x001fe20003f4e000 */
[----:B------:R-:W-:-:S05]  /*0ce0*/  VIADD R6, R10, 0x10 ;  /* 0x000000100a067836 */ /* 0x000fca0000000000 */
[----:B------:R-:W-:Y:S02]  /*0cf0*/  @!P1 FSEL R4, R2, R4, !P2 ;  /* 0x0000000402049208 */ /* 0x000fe40005000000 */
[----:B------:R-:W-:Y:S02]  /*0d00*/  @!P1 FSEL R7, R3, R7, !P2 ;  /* 0x0000000703079208 */ /* 0x000fe40005000000 */
[----:B------:R-:W-:Y:S01]  /*0d10*/  ISETP.GT.AND P1, PT, R6, R5, PT ;  /* 0x000000050600720c */ /* 0x000fe20003f24270 */
[----:B------:R-:W-:Y:S01]  /*0d20*/  SHFL.DOWN PT, R2, R4, 0x10, R5 ;  /* 0x0a00000004027989 */ /* 0x000fe200000e0005 */
[----:B------:R-:W-:-:S03]  /*0d30*/  @!P0 SHF.R.U32.HI R6, RZ, 0x2, R0 ;  /* 0x00000002ff068819 */ /* 0x000fc60000011600 */
[----:B------:R0:W2:Y:S01]  /*0d40*/  SHFL.DOWN PT, R3, R7, 0x10, R5 ;  /* 0x0a00000007037989 */ /* 0x0000a200000e0005 */
[----:B------:R-:W-:Y:S02]  /*0d50*/  @!P0 LOP3.LUT R6, R6, 0xf8, RZ, 0xc0, !PT ;  /* 0x000000f806068812 */ /* 0x000fe400078ec0ff */
[----:B-1----:R-:W-:-:S05]  /*0d60*/  @!P0 LEA R9, R9, R8, 0x18 ;  /* 0x0000000809098211 */ /* 0x002fca00078ec0ff */
[----:B------:R-:W-:Y:S02]  /*0d70*/  @!P0 IMAD.IADD R9, R6, 0x1, R9 ;  /* 0x0000000106098824 */ /* 0x000fe400078e0209 */
[----:B0-----:R-:W-:-:S06]  /*0d80*/  IMAD.MOV.U32 R5, RZ, RZ, R7 ;  /* 0x000000ffff057224 */ /* 0x001fcc00078e0007 */
[----:B--2---:R-:W-:-:S06]  /*0d90*/  DSETP.GEU.AND P2, PT, R4, R2, PT ;  /* 0x000000020400722a */ /* 0x004fcc0003f4e000 */
[----:B------:R-:W-:Y:S02]  /*0da0*/  @!P1 FSEL R4, R2, R4, !P2 ;  /* 0x0000000402049208 */ /* 0x000fe40005000000 */
[----:B------:R-:W-:-:S03]  /*0db0*/  @!P1 FSEL R7, R3, R7, !P2 ;  /* 0x0000000703079208 */ /* 0x000fc60005000000 */
[----:B------:R-:W-:Y:S02]  /*0dc0*/  IMAD.MOV.U32 R2, RZ, RZ, R4 ;  /* 0x000000ffff027224 */ /* 0x000fe400078e0004 */
[----:B------:R-:W-:-:S05]  /*0dd0*/  IMAD.MOV.U32 R3, RZ, RZ, R7 ;  /* 0x000000ffff037224 */ /* 0x000fca00078e0007 */
[----:B------:R1:W-:Y:S01]  /*0de0*/  @!P0 STS.64 [R9+0x8], R2 ;  /* 0x0000080209008388 */ /* 0x0003e20000000a00 */
[----:B------:R-:W-:Y:S01]  /*0df0*/  BAR.SYNC.DEFER_BLOCKING 0x0 ;  /* 0x0000000000007b1d */ /* 0x000fe20000010000 */
[----:B------:R-:W-:-:S13]  /*0e00*/  ISETP.NE.AND P0, PT, R0, RZ, PT ;  /* 0x000000ff0000720c */ /* 0x000fda0003f05270 */
[----:B-1----:R-:W-:Y:S05]  /*0e10*/  @P0 BRA `(.L_x_69) ;  /* 0x00000030006c0947 */ /* 0x002fea0003800000 */
[----:B------:R-:W0:Y:S01]  /*0e20*/  S2UR UR5, SR_CgaCtaId ;  /* 0x00000000000579c3 */ /* 0x000e220000008800 */
[----:B------:R-:W-:Y:S01]  /*0e30*/  UMOV UR4, 0x400 ;  /* 0x0000040000047882 */ /* 0x000fe20000000000 */
[----:B------:R-:W-:Y:S02]  /*0e40*/  UISETP.GT.U32.AND UP0, UPT, UR12, 0x20, UPT ;  /* 0x000000200c00788c */ /* 0x000fe4000bf04070 */
[----:B------:R-:W-:-:S04]  /*0e50*/  UISETP.GT.U32.AND UP1, UPT, UR12, 0x40, UPT ;  /* 0x000000400c00788c */ /* 0x000fc8000bf24070 */
[----:B------:R-:W-:Y:S01]  /*0e60*/  PLOP3.LUT P3, PT, PT, PT, UP0, 0x80, 0x8 ;  /* 0x000000000008781c */ /* 0x000fe20003f6f008 */
[----:B------:R-:W-:Y:S01]  /*0e70*/  UISETP.GT.U32.AND UP0, UPT, UR12, 0x60, UPT ;  /* 0x000000600c00788c */ /* 0x000fe2000bf04070 */
[----:B------:R-:W-:Y:S01]  /*0e80*/  PLOP3.LUT P2, PT, PT, PT, UP1, 0x80, 0x8 ;  /* 0x000000000008781c */ /* 0x000fe20003f4f018 */
[----:B0-----:R-:W-:-:S09]  /*0e90*/  ULEA UR4, UR5, UR4, 0x18 ;  /* 0x0000000405047291 */ /* 0x001fd2000f8ec0ff */
[----:B------:R-:W0:Y:S04]  /*0ea0*/  LDS.128 R12, [UR4+0x10] ;  /* 0x00001004ff0c7984 */ /* 0x000e280008000c00 */
[----:B------:R-:W1:Y:S01]  /*0eb0*/  LDS.128 R4, [UR4+0x20] ;  /* 0x00002004ff047984 */ /* 0x000e620008000c00 */
[----:B0-----:R-:W-:-:S06]  /*0ec0*/  DSETP.GEU.AND P1, PT, R2, R12, PT ;  /* 0x0000000c0200722a */ /* 0x001fcc0003f2e000 */
[-C--:B------:R-:W-:Y:S02]  /*0ed0*/  FSEL R9, R12, R2.reuse, !P1 ;  /* 0x000000020c097208 */ /* 0x080fe40004800000 */
[-C--:B------:R-:W-:Y:S02]  /*0ee0*/  FSEL R11, R13, R3.reuse, !P1 ;  /* 0x000000030d0b7208 */ /* 0x080fe40004800000 */
[----:B------:R-:W-:Y:S02]  /*0ef0*/  FSEL R13, R9, R2, P3 ;  /* 0x00000002090d7208 */ /* 0x000fe40001800000 */
[----:B------:R-:W-:Y:S02]  /*0f00*/  FSEL R0, R11, R3, P3 ;  /* 0x000000030b007208 */ /* 0x000fe40001800000 */
[----:B------:R-:W-:Y:S01]  /*0f10*/  PLOP3.LUT P1, PT, PT, PT, UP0, 0x80, 0x8 ;  /* 0x000000000008781c */ /* 0x000fe20003f2f008 */
[----:B------:R-:W-:Y:S01]  /*0f20*/  IMAD.MOV.U32 R2, RZ, RZ, R13 ;  /* 0x000000ffff027224 */ /* 0x000fe200078e000d */
[----:B------:R-:W0:Y:S01]  /*0f30*/  LDS.128 R8, [UR4+0x30] ;  /* 0x00003004ff087984 */ /* 0x000e220008000c00 */
[----:B------:R-:W-:Y:S01]  /*0f40*/  IMAD.MOV.U32 R3, RZ, RZ, R0 ;  /* 0x000000ffff037224 */ /* 0x000fe200078e0000 */
[----:B------:R-:W-:-:S05]  /*0f50*/  UISETP.GT.U32.AND UP0, UPT, UR12, 0x80, UPT ;  /* 0x000000800c00788c */ /* 0x000fca000bf04070 */
[----:B------:R-:W-:-:S06]  /*0f60*/  DSETP.GEU.AND P3, PT, R2, R14, PT ;  /* 0x0000000e0200722a */ /* 0x000fcc0003f6e000 */
[----:B------:R-:W-:Y:S02]  /*0f70*/  @P2 FSEL R13, R14, R13, !P3 ;  /* 0x0000000d0e0d2208 */ /* 0x000fe40005800000 */
[----:B------:R-:W-:Y:S02]  /*0f80*/  @P2 FSEL R0, R15, R0, !P3 ;  /* 0x000000000f002208 */ /* 0x000fe40005800000 */
[----:B------:R-:W-:Y:S01]  /*0f90*/  PLOP3.LUT P2, PT, PT, PT, UP0, 0x80, 0x8 ;  /* 0x000000000008781c */ /* 0x000fe20003f4f008 */
[----:B------:R-:W-:Y:S01]  /*0fa0*/  IMAD.MOV.U32 R2, RZ, RZ, R13 ;  /* 0x000000ffff027224 */ /* 0x000fe200078e000d */
[----:B------:R-:W-:Y:S01]  /*0fb0*/  UISETP.GT.U32.AND UP0, UPT, UR12, 0xa0, UPT ;  /* 0x000000a00c00788c */ /* 0x000fe2000bf04070 */
[----:B------:R-:W-:-:S06]  /*0fc0*/  IMAD.MOV.U32 R3, RZ, RZ, R0 ;  /* 0x000000ffff037224 */ /* 0x000fcc00078e0000 */
[----:B-1----:R-:W-:Y:S01]  /*0fd0*/  DSETP.GEU.AND P3, PT, R2, R4, PT ;  /* 0x000000040200722a */ /* 0x002fe20003f6e000 */
[----:B------:R-:W1:Y:S05]  /*0fe0*/  LDS.64 R2, [UR4+0x40] ;  /* 0x00004004ff027984 */ /* 0x000e6a0008000a00 */
[----:B------:R-:W-:Y:S02]  /*0ff0*/  @P1 FSEL R13, R4, R13, !P3 ;  /* 0x0000000d040d1208 */ /* 0x000fe40005800000 */
[----:B------:R-:W-:Y:S02]  /*1000*/  @P1 FSEL R0, R5, R0, !P3 ;  /* 0x0000000005001208 */ /* 0x000fe40005800000 */
[----:B------:R-:W-:Y:S01]  /*1010*/  PLOP3.LUT P1, PT, PT, PT, UP0, 0x80, 0x8 ;  /* 0x000000000008781c */ /* 0x000fe20003f2f008 */
[----:B------:R-:W-:Y:S01]  /*1020*/  IMAD.MOV.U32 R4, RZ, RZ, R13 ;  /* 0x000000ffff047224 */ /* 0x000fe200078e000d */
[----:B------:R-:W-:Y:S01]  /*1030*/  UISETP.GT.U32.AND UP0, UPT, UR12, 0xc0, UPT ;  /* 0x000000c00c00788c */ /* 0x000fe2000bf04070 */
[----:B------:R-:W-:-:S06]  /*1040*/  IMAD.MOV.U32 R5, RZ, RZ, R0 ;  /* 0x000000ffff057224 */ /* 0x000fcc00078e0000 */
[----:B------:R-:W-:-:S06]  /*1050*/  DSETP.GEU.AND P3, PT, R4, R6, PT ;  /* 0x000000060400722a */ /* 0x000fcc0003f6e000 */
[----:B------:R-:W-:Y:S02]  /*1060*/  @P2 FSEL R13, R6, R13, !P3 ;  /* 0x0000000d060d2208 */ /* 0x000fe40005800000 */
[----:B------:R-:W-:Y:S02]  /*1070*/  @P2 FSEL R0, R7, R0, !P3 ;  /* 0x0000000007002208 */ /* 0x000fe40005800000 */
[----:B------:R-:W-:Y:S01]  /*1080*/  PLOP3.LUT P2, PT, PT, PT, UP0, 0x80, 0x8 ;  /* 0x000000000008781c */ /* 0x000fe20003f4f008 */
[----:B------:R-:W-:Y:S01]  /*1090*/  IMAD.MOV.U32 R4, RZ, RZ, R13 ;  /* 0x000000ffff047224 */ /* 0x000fe200078e000d */
[----:B------:R-:W-:Y:S01]  /*10a0*/  UISETP.GT.U32.AND UP0, UPT, UR12, 0xe0, UPT ;  /* 0x000000e00c00788c */ /* 0x000fe2000bf04070 */
[----:B------:R-:W-:-:S06]  /*10b0*/  IMAD.MOV.U32 R5, RZ, RZ, R0 ;  /* 0x000000ffff057224 */ /* 0x000fcc00078e0000 */
[----:B0-----:R-:W-:-:S06]  /*10c0*/  DSETP.GEU.AND P3, PT, R4, R8, PT ;  /* 0x000000080400722a */ /* 0x001fcc0003f6e000 */
[----:B------:R-:W-:Y:S02]  /*10d0*/  @P1 FSEL R13, R8, R13, !P3 ;  /* 0x0000000d080d1208 */ /* 0x000fe40005800000 */
[----:B------:R-:W-:Y:S02]  /*10e0*/  @P1 FSEL R0, R9, R0, !P3 ;  /* 0x0000000009001208 */ /* 0x000fe40005800000 */
[----:B------:R-:W-:Y:S01]  /*10f0*/  PLOP3.LUT P1, PT, PT, PT, UP0, 0x80, 0x8 ;  /* 0x000000000008781c */ /* 0x000fe20003f2f008 */
[----:B------:R-:W-:Y:S02]  /*1100*/  IMAD.MOV.U32 R4, RZ, RZ, R13 ;  /* 0x000000ffff047224 */ /* 0x000fe400078e000d */
[----:B------:R-:W-:-:S06]  /*1110*/  IMAD.MOV.U32 R5, RZ, RZ, R0 ;  /* 0x000000ffff057224 */ /* 0x000fcc00078e0000 */
[----:B------:R-:W-:-:S06]  /*1120*/  DSETP.GEU.AND P3, PT, R4, R10, PT ;  /* 0x0000000a0400722a */ /* 0x000fcc0003f6e000 */
[----:B------:R-:W-:Y:S02]  /*1130*/  @P2 FSEL R13, R10, R13, !P3 ;  /* 0x0000000d0a0d2208 */ /* 0x000fe40005800000 */
[----:B------:R-:W-:-:S03]  /*1140*/  @P2 FSEL R0, R11, R0, !P3 ;  /* 0x000000000b002208 */ /* 0x000fc60005800000 */
[----:B------:R-:W-:Y:S02]  /*1150*/  IMAD.MOV.U32 R4, RZ, RZ, R13 ;  /* 0x000000ffff047224 */ /* 0x000fe400078e000d */
[----:B------:R-:W-:-:S06]  /*1160*/  IMAD.MOV.U32 R5, RZ, RZ, R0 ;  /* 0x000000ffff057224 */ /* 0x000fcc00078e0000 */
[----:B-1----:R-:W-:-:S06]  /*1170*/  DSETP.GEU.AND P2, PT, R4, R2, PT ;  /* 0x000000020400722a */ /* 0x002fcc0003f4e000 */
[----:B------:R-:W-:Y:S02]  /*1180*/  @P1 FSEL R13, R2, R13, !P2 ;  /* 0x0000000d020d1208 */ /* 0x000fe40005000000 */
[----:B------:R-:W-:-:S03]  /*1190*/  @P1 FSEL R0, R3, R0, !P2 ;  /* 0x0000000003001208 */ /* 0x000fc60005000000 */
[----:B------:R-:W-:Y:S02]  /*11a0*/  IMAD.MOV.U32 R2, RZ, RZ, R13 ;  /* 0x000000ffff027224 */ /* 0x000fe400078e000d */
[----:B------:R-:W-:Y:S01]  /*11b0*/  IMAD.MOV.U32 R3, RZ, RZ, R0 ;  /* 0x000000ffff037224 */ /* 0x000fe200078e0000 */
[----:B------:R-:W-:Y:S06]  /*11c0*/  BRA `(.L_x_69) ;  /* 0x0000002c00807947 */ /* 0x000fec0003800000 */
.L_x_59:
[----:B------:R-:W0:Y:S01]  /*11d0*/  S2R R0, SR_TID.X ;  /* 0x0000000000007919 */ /* 0x000e220000002100 */
[----:B------:R-:W1:Y:S01]  /*11e0*/  LDC.64 R20, c[0x0][0x380] ;  /* 0x0000e000ff147b82 */ /* 0x000e620000000a00 */
[----:B------:R-:W-:Y:S02]  /*11f0*/  IMAD.U32 R3, RZ, RZ, UR16 ;  /* 0x00000010ff037e24 */ /* 0x000fe4000f8e00ff */
[----:B0-----:R-:W-:-:S04]  /*1200*/  IMAD.SHL.U32 R2, R0, 0x4, RZ ;  /* 0x0000000400027824 */ /* 0x001fc800078e00ff */
[----:B------:R-:W-:-:S04]  /*1210*/  IMAD R3, R3, 0x800, R2 ;  /* 0x0000080003037824 */ /* 0x000fc800078e0202 */
[----:B-1----:R-:W-:-:S05]  /*1220*/  IMAD.WIDE.U32 R20, R3, 0x8, R20 ;  /* 0x0000000803147825 */ /* 0x002fca00078e0014 */
[----:B------:R-:W2:Y:S04]  /*1230*/  LDG.E.128.CONSTANT R4, desc[UR10][R20.64] ;  /* 0x0000000a14047981 */ /* 0x000ea8000c1e9d00 */
[----:B------:R-:W3:Y:S04]  /*1240*/  LDG.E.128.CONSTANT R8, desc[UR10][R20.64+0x10] ;  /* 0x0000100a14087981 */ /* 0x000ee8000c1e9d00 */
[----:B------:R-:W4:Y:S04]  /*1250*/  LDG.E.128.CONSTANT R12, desc[UR10][R20.64+0x2000] ;  /* 0x0020000a140c7981 */ /* 0x000f28000c1e9d00 */
[----:B------:R-:W5:Y:S01]  /*1260*/  LDG.E.128.CONSTANT R16, desc[UR10][R20.64+0x2010] ;  /* 0x0020100a14107981 */ /* 0x000f62000c1e9d00 */
[----:B------:R-:W-:Y:S01]  /*1270*/  UISETP.GE.U32.AND UP0, UPT, UR12, UR5, UPT ;  /* 0x000000050c00728c */ /* 0x000fe2000bf06070 */
        /* <DEDUP_REMOVED lines=21> */
[----:B------:R-:W-:Y:S06]  /*13d0*/  BRA.U !UP0, `(.L_x_70) ;  /* 0x0000000508dc7547 */ /* 0x000fec000b800000 */
[----:B------:R-:W-:Y:S02]  /*13e0*/  ULEA UR6, UR16, UR5, 0xb ;  /* 0x0000000510067291 */ /* 0x000fe4000f8e58ff */
[----:B------:R-:W-:Y:S01]  /*13f0*/  UIADD3 UR14, UPT, UPT, UR8, -0x800, URZ ;  /* 0xfffff800080e7890 */ /* 0x000fe2000fffe0ff */
[----:B------:R-:W0:Y:S03]  /*1400*/  LDCU UR9, c[0x0][0x3a8] ;  /* 0x00007500ff0977ac */ /* 0x000e260008000800 */
[----:B------:R-:W-:Y:S01]  /*1410*/  VIADD R3, R0, UR6 ;  /* 0x0000000600037c36 */ /* 0x000fe20008000000 */
[----:B------:R-:W-:Y:S01]  /*1420*/  UISETP.GT.U32.AND UP0, UPT, UR6, UR14, UPT ;  /* 0x0000000e0600728c */ /* 0x000fe2000bf04070 */
[----:B------:R-:W1:Y:S01]  /*1430*/  LDCU.64 UR18, c[0x0][0x380] ;  /* 0x00007000ff1277ac */ /* 0x000e620008000a00 */
[----:B------:R-:W-:Y:S01]  /*1440*/  UIADD3 UR13, UPT, UPT, UR6, 0x100, URZ ;  /* 0x00000100060d7890 */ /* 0x000fe2000fffe0ff */
[----:B------:R-:W-:Y:S01]  /*1450*/  UMOV UR4, URZ ;  /* 0x000000ff00047c82 */ /* 0x000fe20008000000 */
[----:B------:R-:W-:-:S05]  /*1460*/  UMOV UR7, UR6 ;  /* 0x0000000600077c82 */ /* 0x000fca0008000000 */
[----:B------:R-:W-:Y:S05]  /*1470*/  BRA.U UP0, `(.L_x_71) ;  /* 0x0000000100a87547 */ /* 0x000fea000b800000 */
.L_x_72:
[----:B------:R-:W-:-:S05]  /*1480*/  IADD3 R4, P0, PT, R2, UR7, RZ ;  /* 0x0000000702047c10 */ /* 0x000fca000ff1e0ff */
[----:B------:R-:W-:Y:S01]  /*1490*/  IMAD.X R5, RZ, RZ, RZ, P0 ;  /* 0x000000ffff057224 */ /* 0x000fe200000e06ff */
[----:B-1----:R-:W-:-:S04]  /*14a0*/  LEA R22, P0, R4, UR18, 0x3 ;  /* 0x0000001204167c11 */ /* 0x002fc8000f8018ff */
[----:B------:R-:W-:-:S05]  /*14b0*/  LEA.HI.X R23, R4, UR19, R5, 0x3, P0 ;  /* 0x0000001304177c11 */ /* 0x000fca00080f1c05 */
[----:B------:R-:W2:Y:S04]  /*14c0*/  LDG.E.128.CONSTANT R4, desc[UR10][R22.64] ;  /* 0x0000000a16047981 */ /* 0x000ea8000c1e9d00 */
[----:B------:R-:W3:Y:S04]  /*14d0*/  LDG.E.128.CONSTANT R8, desc[UR10][R22.64+0x10] ;  /* 0x0000100a16087981 */ /* 0x000ee8000c1e9d00 */
[----:B------:R-:W4:Y:S04]  /*14e0*/  LDG.E.128.CONSTANT R12, desc[UR10][R22.64+0x2000] ;  /* 0x0020000a160c7981 */ /* 0x000f28000c1e9d00 */
[----:B------:R-:W5:Y:S01]  /*14f0*/  LDG.E.128.CONSTANT R16, desc[UR10][R22.64+0x2010] ;  /* 0x0020100a16107981 */ /* 0x000f62000c1e9d00 */
[----:B0-----:R-:W-:-:S02]  /*1500*/  UMOV UR8, UR9 ;  /* 0x0000000900087c82 */ /* 0x001fc40008000000 */
[----:B------:R-:W-:-:S04]  /*1510*/  UIADD3 UR15, UPT, UPT, -UR7, UR8, URZ ;  /* 0x00000008070f7290 */ /* 0x000fc8000fffe1ff */
[----:B------:R-:W-:Y:S01]  /*1520*/  UISETP.GE.U32.AND UP0, UPT, UR15, UR5, UPT ;  /* 0x000000050f00728c */ /* 0x000fe2000bf06070 */
        /* <DEDUP_REMOVED lines=25> */
[----:B------:R-:W-:Y:S02]  /*16c0*/  UIADD3 UR7, UPT, UPT, UR5, UR7, URZ ;  /* 0x0000000705077290 */ /* 0x000fe4000fffe0ff */
[----:B------:R-:W-:Y:S01]  /*16d0*/  VIADD R3, R3, UR5 ;  /* 0x0000000503037c36 */ /* 0x000fe20008000000 */
[----:B------:R-:W-:Y:S02]  /*16e0*/  UIADD3 UR4, UPT, UPT, UR4, 0x1, URZ ;  /* 0x0000000104047890 */ /* 0x000fe4000fffe0ff */
[----:B------:R-:W-:Y:S02]  /*16f0*/  UISETP.GT.U32.AND UP0, UPT, UR7, UR14, UPT ;  /* 0x0000000e0700728c */ /* 0x000fe4000bf04070 */
[----:B------:R-:W-:-:S07]  /*1700*/  UIADD3 UR13, UPT, UPT, UR5, UR13, URZ ;  /* 0x0000000d050d7290 */ /* 0x000fce000fffe0ff */
[----:B------:R-:W-:Y:S05]  /*1710*/  BRA.U !UP0, `(.L_x_72) ;  /* 0xfffffffd08587547 */ /* 0x000fea000b83ffff */
.L_x_71:
[----:B------:R-:W-:-:S09]  /*1720*/  UISETP.GE.U32.AND UP0, UPT, UR7, UR8, UPT ;  /* 0x000000080700728c */ /* 0x000fd2000bf06070 */
[----:B------:R-:W-:Y:S05]  /*1730*/  BRA.U UP0, `(.L_x_70) ;  /* 0x0000000500047547 */ /* 0x000fea000b800000 */
[----:B------:R-:W-:Y:S01]  /*1740*/  UIADD3 UR5, UPT, UPT, -UR7, UR8, URZ ;  /* 0x0000000807057290 */ /* 0x000fe2000fffe1ff */
[----:B------:R-:W-:Y:S05]  /*1750*/  BSSY.RECONVERGENT B1, `(.L_x_70) ;  /* 0x000003f000017945 */ /* 0x000fea0003800200 */
[----:B------:R-:W-:-:S13]  /*1760*/  ISETP.GE.AND P0, PT, R0, UR5, PT ;  /* 0x0000000500007c0c */ /* 0x000fda000bf06270 */
[----:B------:R-:W-:Y:S05]  /*1770*/  @P0 BRA `(.L_x_73) ;  /* 0x0000000000f00947 */ /* 0x000fea0003800000 */
[----:B------:R-:W2:Y:S01]  /*1780*/  LDC R5, c[0x0][0x3ac] ;  /* 0x0000eb00ff057b82 */ /* 0x000ea20000000800 */
[----:B------:R-:W-:Y:S01]  /*1790*/  LOP3.LUT R2, RZ, R0, RZ, 0x33, !PT ;  /* 0x00000000ff027212 */ /* 0x000fe200078e33ff */
[----:B------:R-:W-:Y:S01]  /*17a0*/  BSSY.RECONVERGENT B2, `(.L_x_74) ;  /* 0x0000019000027945 */ /* 0x000fe20003800200 */
[----:B------:R-:W-:-:S03]  /*17b0*/  IMAD.MOV.U32 R8, RZ, RZ, R0 ;  /* 0x000000ffff087224 */ /* 0x000fc600078e0000 */
[----:B------:R-:W-:-:S04]  /*17c0*/  VIADD R2, R2, UR8 ;  /* 0x0000000802027c36 */ /* 0x000fc80008000000 */
[C---:B------:R-:W-:Y:S01]  /*17d0*/  VIADD R4, R2.reuse, -UR6 ;  /* 0x8000000602047c36 */ /* 0x040fe20008000000 */
[C---:B------:R-:W-:Y:S02]  /*17e0*/  LOP3.LUT R6, R2.reuse, 0x300, RZ, 0xc0, !PT ;  /* 0x0000030002067812 */ /* 0x040fe400078ec0ff */
[----:B------:R-:W-:Y:S02]  /*17f0*/  LEA.HI R2, R2, 0x1, RZ, 0x18 ;  /* 0x0000000102027811 */ /* 0x000fe400078fc0ff */
[----:B------:R-:W-:Y:S01]  /*1800*/  ISETP.NE.AND P0, PT, R6, 0x300, PT ;  /* 0x000003000600780c */ /* 0x000fe20003f05270 */
[----:B--2---:R-:W-:-:S04]  /*1810*/  IMAD R5, R5, UR4, RZ ;  /* 0x0000000405057c24 */ /* 0x004fc8000f8e02ff */
[----:B------:R-:W-:-:S05]  /*1820*/  IMAD R4, R5, -0x800, R4 ;  /* 0xfffff80005047824 */ /* 0x000fca00078e0204 */
[----:B------:R-:W-:-:S03]  /*1830*/  ISETP.GE.U32.AND P2, PT, R4, 0x300, PT ;  /* 0x000003000400780c */ /* 0x000fc60003f46070 */
[----:B------:R-:W-:Y:S10]  /*1840*/  @!P0 BRA `(.L_x_75) ;  /* 0x0000000000388947 */ /* 0x000ff40003800000 */
[----:B------:R-:W2:Y:S01]  /*1850*/  LDC.64 R6, c[0x0][0x380] ;  /* 0x0000e000ff067b82 */ /* 0x000ea20000000a00 */
[----:B------:R-:W-:Y:S01]  /*1860*/  LOP3.LUT R2, R2, 0x3, RZ, 0xc0, !PT ;  /* 0x0000000302027812 */ /* 0x000fe200078ec0ff */
[----:B------:R-:W-:-:S04]  /*1870*/  IMAD.MOV.U32 R8, RZ, RZ, R0 ;  /* 0x000000ffff087224 */ /* 0x000fc800078e0000 */
[----:B------:R-:W-:-:S07]  /*1880*/  IMAD.MOV R2, RZ, RZ, -R2 ;  /* 0x000000ffff027224 */ /* 0x000fce00078e0a02 */
.L_x_76:
[----:B--2---:R-:W-:-:S06]  /*1890*/  IMAD.WIDE.U32 R4, R3, 0x8, R6 ;  /* 0x0000000803047825 */ /* 0x004fcc00078e0006 */
        /* <DEDUP_REMOVED lines=9> */
.L_x_75:
[----:B01----:R-:W-:Y:S05]  /*1930*/  BSYNC.RECONVERGENT B2 ;  /* 0x0000000000027941 */ /* 0x003fea0003800200 */
.L_x_74:
[----:B------:R-:W-:Y:S05]  /*1940*/  @!P2 BRA `(.L_x_73) ;  /* 0x00000000007ca947 */ /* 0x000fea0003800000 */
[----:B------:R-:W0:Y:S01]  /*1950*/  LDC.64 R2, c[0x0][0x380] ;  /* 0x0000e000ff027b82 */ /* 0x000e220000000a00 */
[C---:B------:R-:W-:Y:S02]  /*1960*/  VIADD R4, R8.reuse, 0x200 ;  /* 0x0000020008047836 */ /* 0x040fe40000000000 */
[----:B------:R-:W-:-:S07]  /*1970*/  VIADD R5, R8, UR13 ;  /* 0x0000000d08057c36 */ /* 0x000fce0008000000 */
.L_x_77:
[----:B------:R-:W-:-:S04]  /*1980*/  VIADD R7, R5, 0xffffff00 ;  /* 0xffffff0005077836 */ /* 0x000fc80000000000 */
[----:B0-----:R-:W-:-:S06]  /*1990*/  IMAD.WIDE.U32 R6, R7, 0x8, R2 ;  /* 0x0000000807067825 */ /* 0x001fcc00078e0002 */
[----:B------:R-:W2:Y:S01]  /*19a0*/  LDG.E.64.CONSTANT R6, desc[UR10][R6.64] ;  /* 0x0000000a06067981 */ /* 0x000ea2000c1e9b00 */
[----:B------:R-:W-:-:S04]  /*19b0*/  IMAD.WIDE.U32 R8, R5, 0x8, R2 ;  /* 0x0000000805087825 */ /* 0x000fc800078e0002 */
[----:B------:R-:W-:Y:S02]  /*19c0*/  VIADD R11, R5, 0x100 ;  /* 0x00000100050b7836 */ /* 0x000fe40000000000 */
[----:B------:R-:W3:Y:S02]  /*19d0*/  LDG.E.64.CONSTANT R8, desc[UR10][R8.64] ;  /* 0x0000000a08087981 */ /* 0x000ee4000c1e9b00 */
[----:B------:R-:W-:-:S04]  /*19e0*/  IMAD.WIDE.U32 R10, R11, 0x8, R2 ;  /* 0x000000080b0a7825 */ /* 0x000fc800078e0002 */
[----:B------:R-:W-:Y:S02]  /*19f0*/  VIADD R13, R5, 0x200 ;  /* 0x00000200050d7836 */ /* 0x000fe40000000000 */
[----:B------:R-:W4:Y:S02]  /*1a00*/  LDG.E.64.CONSTANT R10, desc[UR10][R10.64] ;  /* 0x0000000a0a0a7981 */ /* 0x000f24000c1e9b00 */
[----:B------:R-:W-:-:S06]  /*1a10*/  IMAD.WIDE.U32 R12, R13, 0x8, R2 ;  /* 0x000000080d0c7825 */ /* 0x000fcc00078e0002 */
[----:B------:R-:W5:Y:S01]  /*1a20*/  LDG.E.64.CONSTANT R12, desc[UR10][R12.64] ;  /* 0x0000000a0c0c7981 */ /* 0x000f62000c1e9b00 */
[----:B------:R-:W-:Y:S01]  /*1a30*/  VIADD R5, R5, 0x400 ;  /* 0x0000040005057836 */ /* 0x000fe20000000000 */
[----:B--2---:R-:W-:-:S06]  /*1a40*/  DSETP.GEU.AND P0, PT, R20, R6, PT ;  /* 0x000000061400722a */ /* 0x004fcc0003f0e000 */
[----:B------:R-:W-:Y:S02]  /*1a50*/  FSEL R14, R6, R20, !P0 ;  /* 0x00000014060e7208 */ /* 0x000fe40004000000 */
[----:B------:R-:W-:-:S06]  /*1a60*/  FSEL R15, R7, R21, !P0 ;  /* 0x00000015070f7208 */ /* 0x000fcc0004000000 */
[----:B---3--:R-:W-:-:S06]  /*1a70*/  DSETP.GEU.AND P0, PT, R14, R8, PT ;  /* 0x000000080e00722a */ /* 0x008fcc0003f0e000 */
[----:B------:R-:W-:Y:S01]  /*1a80*/  FSEL R6, R8, R14, !P0 ;  /* 0x0000000e08067208 */ /* 0x000fe20004000000 */
[C---:B------:R-:W-:Y:S01]  /*1a90*/  VIADD R8, R4.reuse, 0x200 ;  /* 0x0000020004087836 */ /* 0x040fe20000000000 */
[----:B------:R-:W-:Y:S01]  /*1aa0*/  FSEL R7, R9, R15, !P0 ;  /* 0x0000000f09077208 */ /* 0x000fe20004000000 */
[----:B------:R-:W-:-:S05]  /*1ab0*/  VIADD R4, R4, 0x400 ;  /* 0x0000040004047836 */ /* 0x000fca0000000000 */
[----:B----4-:R-:W-:-:S06]  /*1ac0*/  DSETP.GEU.AND P0, PT, R6, R10, PT ;  /* 0x0000000a0600722a */ /* 0x010fcc0003f0e000 */
[----:B------:R-:W-:Y:S02]  /*1ad0*/  FSEL R6, R10, R6, !P0 ;  /* 0x000000060a067208 */ /* 0x000fe40004000000 */
[----:B------:R-:W-:-:S06]  /*1ae0*/  FSEL R7, R11, R7, !P0 ;  /* 0x000000070b077208 */ /* 0x000fcc0004000000 */
[----:B-----5:R-:W-:-:S06]  /*1af0*/  DSETP.GEU.AND P0, PT, R6, R12, PT ;  /* 0x0000000c0600722a */ /* 0x020fcc0003f0e000 */
[----:B------:R-:W-:Y:S02]  /*1b00*/  FSEL R20, R12, R6, !P0 ;  /* 0x000000060c147208 */ /* 0x000fe40004000000 */
[----:B------:R-:W-:Y:S02]  /*1b10*/  FSEL R21, R13, R7, !P0 ;  /* 0x000000070d157208 */ /* 0x000fe40004000000 */
[----:B------:R-:W-:-:S13]  /*1b20*/  ISETP.GE.AND P0, PT, R8, UR5, PT ;  /* 0x0000000508007c0c */ /* 0x000fda000bf06270 */
[----:B------:R-:W-:Y:S05]  /*1b30*/  @!P0 BRA `(.L_x_77) ;  /* 0xfffffffc00908947 */ /* 0x000fea000383ffff */
.L_x_73:
[----:B01----:R-:W-:Y:S05]  /*1b40*/  BSYNC.RECONVERGENT B1 ;  /* 0x0000000000017941 */ /* 0x003fea0003800200 */
.L_x_70:
[----:B------:R-:W2:Y:S01]  /*1b50*/  S2R R7, SR_LANEID ;  /* 0x0000000000077919 */ /* 0x000ea20000000000 */
[----:B------:R-:W-:Y:S04]  /*1b60*/  SHFL.DOWN PT, R2, R20, 0x1, 0x1f ;  /* 0x08201f0014027f89 */ /* 0x000fe800000e0000 */
[----:B------:R-:W3:Y:S02]  /*1b70*/  SHFL.DOWN PT, R3, R21, 0x1, 0x1f ;  /* 0x08201f0015037f89 */ /* 0x000ee400000e0000 */
[----:B---3--:R-:W-:Y:S01]  /*1b80*/  DSETP.GEU.AND P0, PT, R20, R2, PT ;  /* 0x000000021400722a */ /* 0x008fe20003f0e000 */
[C---:B--2---:R-:W-:Y:S02]  /*1b90*/  ISETP.GT.AND P1, PT, R7.reuse, 0x1e, PT ;  /* 0x0000001e0700780c */ /* 0x044fe40003f24270 */
        /* <DEDUP_REMOVED lines=9> */
[----:B------:R-:W2:Y:S03]  /*1c30*/  SHFL.DOWN PT, R5, R3, 0x2, 0x1f ;  /* 0x08401f0003057f89 */ /* 0x000ea600000e0000 */
[----:B------:R-:W-:Y:S01]  /*1c40*/  @!P2 LOP3.LUT R6, R6, 0xf8, RZ, 0xc0, !PT ;  /* 0x000000f80606a812 */ /* 0x000fe200078ec0ff */
[----:B------:R-:W3:Y:S01]  /*1c50*/  @!P2 S2R R9, SR_CgaCtaId ;  /* 0x000000000009a919 */ /* 0x000ee20000008800 */
[----:B--2---:R-:W-:-:S06]  /*1c60*/  DSETP.GEU.AND P0, PT, R2, R4, PT ;  /* 0x000000040200722a */ /* 0x004fcc0003f0e000 */
[----:B------:R-:W-:Y:S02]  /*1c70*/  @!P1 FSEL R2, R4, R2, !P0 ;  /* 0x0000000204029208 */ /* 0x000fe40004000000 */
[----:B------:R-:W-:Y:S02]  /*1c80*/  @!P1 FSEL R3, R5, R3, !P0 ;  /* 0x0000000305039208 */ /* 0x000fe40004000000 */
[----:B------:R-:W-:Y:S01]  /*1c90*/  ISETP.GT.AND P1, PT, R7, 0x1b, PT ;  /* 0x0000001b0700780c */ /* 0x000fe20003f24270 */
[----:B------:R-:W-:Y:S01]  /*1ca0*/  SHFL.DOWN PT, R4, R2, 0x4, 0x1f ;  /* 0x08801f0002047f89 */ /* 0x000fe200000e0000 */
[----:B---3--:R-:W-:-:S03]  /*1cb0*/  @!P2 LEA R9, R9, R8, 0x18 ;  /* 0x000000080909a211 */ /* 0x008fc600078ec0ff */
[----:B------:R-:W2:Y:S02]  /*1cc0*/  SHFL.DOWN PT, R5, R3, 0x4, 0x1f ;  /* 0x08801f0003057f89 */ /* 0x000ea400000e0000 */
[----:B------:R-:W-:Y:S01]  /*1cd0*/  @!P2 IMAD.IADD R9, R6, 0x1, R9 ;  /* 0x000000010609a824 */ /* 0x000fe200078e0209 */
[----:B--2---:R-:W-:-:S06]  /*1ce0*/  DSETP.GEU.AND P0, PT, R2, R4, PT ;  /* 0x000000040200722a */ /* 0x004fcc0003f0e000 */
[----:B------:R-:W-:Y:S02]  /*1cf0*/  @!P1 FSEL R2, R4, R2, !P0 ;  /* 0x0000000204029208 */ /* 0x000fe40004000000 */
[----:B------:R-:W-:Y:S02]  /*1d00*/  @!P1 FSEL R3, R5, R3, !P0 ;  /* 0x0000000305039208 */ /* 0x000fe40004000000 */
[----:B------:R-:W-:Y:S01]  /*1d10*/  ISETP.GT.AND P1, PT, R7, 0x17, PT ;  /* 0x000000170700780c */ /* 0x000fe20003f24270 */
[----:B------:R-:W-:Y:S04]  /*1d20*/  SHFL.DOWN PT, R4, R2, 0x8, 0x1f ;  /* 0x09001f0002047f89 */ /* 0x000fe800000e0000 */
[----:B------:R-:W2:Y:S02]  /*1d30*/  SHFL.DOWN PT, R5, R3, 0x8, 0x1f ;  /* 0x09001f0003057f89 */ /* 0x000ea400000e0000 */
[----:B--2---:R-:W-:-:S06]  /*1d40*/  DSETP.GEU.AND P0, PT, R2, R4, PT ;  /* 0x000000040200722a */ /* 0x004fcc0003f0e000 */
[----:B------:R-:W-:Y:S02]  /*1d50*/  @!P1 FSEL R2, R4, R2, !P0 ;  /* 0x0000000204029208 */ /* 0x000fe40004000000 */
[----:B------:R-:W-:Y:S02]  /*1d60*/  @!P1 FSEL R3, R5, R3, !P0 ;  /* 0x0000000305039208 */ /* 0x000fe40004000000 */
[----:B------:R-:W-:Y:S01]  /*1d70*/  ISETP.GT.AND P1, PT, R7, 0xf, PT ;  /* 0x0000000f0700780c */ /* 0x000fe20003f24270 */
[----:B------:R-:W-:Y:S04]  /*1d80*/  SHFL.DOWN PT, R4, R2, 0x10, 0x1f ;  /* 0x0a001f0002047f89 */ /* 0x000fe800000e0000 */
[----:B------:R-:W2:Y:S02]  /*1d90*/  SHFL.DOWN PT, R5, R3, 0x10, 0x1f ;  /* 0x0a001f0003057f89 */ /* 0x000ea400000e0000 */
[----:B--2---:R-:W-:-:S06]  /*1da0*/  DSETP.GEU.AND P0, PT, R2, R4, PT ;  /* 0x000000040200722a */ /* 0x004fcc0003f0e000 */
        /* <DEDUP_REMOVED lines=8> */
[----:B------:R-:W3:Y:S01]  /*1e30*/  S2UR UR5, SR_CgaCtaId ;  /* 0x00000000000579c3 */ /* 0x000ee20000008800 */
[----:B------:R-:W-:Y:S02]  /*1e40*/  UMOV UR4, 0x400 ;  /* 0x0000040000047882 */ /* 0x000fe40000000000 */
[----:B---3--:R-:W-:-:S09]  /*1e50*/  ULEA UR4, UR5, UR4, 0x18 ;  /* 0x0000000405047291 */ /* 0x008fd2000f8ec0ff */
[----:B------:R-:W3:Y:S04]  /*1e60*/  LDS.128 R12, [UR4+0x10] ;  /* 0x00001004ff0c7984 */ /* 0x000ee80008000c00 */
[----:B--2---:R-:W2:Y:S04]  /*1e70*/  LDS.128 R4, [UR4+0x20] ;  /* 0x00002004ff047984 */ /* 0x004ea80008000c00 */
[----:B------:R-:W4:Y:S01]  /*1e80*/  LDS.128 R8, [UR4+0x30] ;  /* 0x00003004ff087984 */ /* 0x000f220008000c00 */
[----:B---3--:R-:W-:-:S06]  /*1e90*/  DSETP.GEU.AND P1, PT, R2, R12, PT ;  /* 0x0000000c0200722a */ /* 0x008fcc0003f2e000 */
[----:B------:R-:W-:Y:S02]  /*1ea0*/  FSEL R2, R12, R2, !P1 ;  /* 0x000000020c027208 */ /* 0x000fe40004800000 */
[----:B------:R-:W-:-:S06]  /*1eb0*/  FSEL R3, R13, R3, !P1 ;  /* 0x000000030d037208 */ /* 0x000fcc0004800000 */
[----:B------:R-:W-:-:S06]  /*1ec0*/  DSETP.GEU.AND P1, PT, R2, R14, PT ;  /* 0x0000000e0200722a */ /* 0x000fcc0003f2e000 */
[----:B------:R-:W-:Y:S02]  /*1ed0*/  FSEL R2, R14, R2, !P1 ;  /* 0x000000020e027208 */ /* 0x000fe40004800000 */
[----:B------:R-:W-:-:S06]  /*1ee0*/  FSEL R3, R15, R3, !P1 ;  /* 0x000000030f037208 */ /* 0x000fcc0004800000 */
[----:B--2---:R-:W-:-:S06]  /*1ef0*/  DSETP.GEU.AND P1, PT, R2, R4, PT ;  /* 0x000000040200722a */ /* 0x004fcc0003f2e000 */
[----:B------:R-:W-:Y:S02]  /*1f00*/  FSEL R4, R4, R2, !P1 ;  /* 0x0000000204047208 */ /* 0x000fe40004800000 */
[----:B------:R-:W-:Y:S02]  /*1f10*/  FSEL R5, R5, R3, !P1 ;  /* 0x0000000305057208 */ /* 0x000fe40004800000 */
[----:B------:R-:W2:Y:S04]  /*1f20*/  LDS.64 R2, [UR4+0x40] ;  /* 0x00004004ff027984 */ /* 0x000ea80008000a00 */
        /* <DEDUP_REMOVED lines=9> */
[----:B--2---:R-:W-:-:S06]  /*1fc0*/  DSETP.GEU.AND P1, PT, R4, R2, PT ;  /* 0x000000020400722a */ /* 0x004fcc0003f2e000 */
[----:B------:R-:W-:Y:S02]  /*1fd0*/  FSEL R2, R2, R4, !P1 ;  /* 0x0000000402027208 */ /* 0x000fe40004800000 */
[----:B------:R-:W-:Y:S01]  /*1fe0*/  FSEL R3, R3, R5, !P1 ;  /* 0x0000000503037208 */ /* 0x000fe20004800000 */
[----:B------:R-:W-:Y:S06]  /*1ff0*/  BRA `(.L_x_69) ;  /* 0x0000001c00f47947 */ /* 0x000fec0003800000 */
.L_x_58:
        /* <DEDUP_REMOVED lines=16> */
.L_x_80:
[----:B------:R-:W-:Y:S05]  /*2100*/  BSYNC.RECONVERGENT B1 ;  /* 0x0000000000017941 */ /* 0x000fea0003800200 */
.L_x_79:
        /* <DEDUP_REMOVED lines=18> */
.L_x_85:
        /* <DEDUP_REMOVED lines=10> */
.L_x_84:
[----:B------:R-:W-:Y:S05]  /*22d0*/  BSYNC.RECONVERGENT B2 ;  /* 0x0000000000027941 */ /* 0x000fea0003800200 */
.L_x_83:
[----:B------:R-:W-:Y:S05]  /*22e0*/  @!P2 BRA `(.L_x_82) ;  /* 0x000000000080a947 */ /* 0x000fea0003800000 */
[----:B------:R-:W0:Y:S01]  /*22f0*/  LDC.64 R4, c[0x0][0x380] ;  /* 0x0000e000ff047b82 */ /* 0x000e220000000a00 */
[----:B------:R-:W-:Y:S02]  /*2300*/  IMAD.U32 R7, RZ, RZ, UR16 ;  /* 0x00000010ff077e24 */ /* 0x000fe4000f8e00ff */
[----:B------:R-:W-:Y:S02]  /*2310*/  VIADD R6, R8, 0x200 ;  /* 0x0000020008067836 */ /* 0x000fe40000000000 */
[----:B------:R-:W-:-:S07]  /*2320*/  IMAD R7, R7, 0x800, R8 ;  /* 0x0000080007077824 */ /* 0x000fce00078e0208 */
.L_x_86:
        /* <DEDUP_REMOVED lines=28> */
.L_x_82:
[----:B------:R-:W-:Y:S05]  /*24f0*/  BSYNC.RECONVERGENT B1 ;  /* 0x0000000000017941 */ /* 0x000fea0003800200 */
.L_x_81:
        /* <DEDUP_REMOVED lines=45> */
[----:B------:R-:W-:-:S03]  /*27d0*/  FSEL R5, R5, R3, P1 ;  /* 0x0000000305057208 */ /* 0x000fc60000800000 */
[----:B0-----:R-:W-:Y:S02]  /*27e0*/  IMAD.MOV.U32 R2, RZ, RZ, R4 ;  /* 0x000000ffff027224 */ /* 0x001fe400078e0004 */
[----:B------:R-:W-:Y:S01]  /*27f0*/  IMAD.MOV.U32 R3, RZ, RZ, R5 ;  /* 0x000000ffff037224 */ /* 0x000fe200078e0005 */
[----:B------:R-:W-:Y:S06]  /*2800*/  BAR.SYNC.DEFER_BLOCKING 0x0 ;  /* 0x0000000000007b1d */ /* 0x000fec0000010000 */
[----:B------:R-:W-:Y:S05]  /*2810*/  @P0 BRA `(.L_x_69) ;  /* 0x0000001400ec0947 */ /* 0x000fea0003800000 */
[----:B------:R-:W0:Y:S01]  /*2820*/  S2UR UR5, SR_CgaCtaId ;  /* 0x00000000000579c3 */ /* 0x000e220000008800 */
[----:B------:R-:W-:Y:S02]  /*2830*/  UMOV UR4, 0x400 ;  /* 0x0000040000047882 */ /* 0x000fe40000000000 */
[----:B0-----:R-:W-:-:S09]  /*2840*/  ULEA UR4, UR5, UR4, 0x18 ;  /* 0x0000000405047291 */ /* 0x001fd2000f8ec0ff */
[----:B------:R-:W0:Y:S04]  /*2850*/  LDS.128 R12, [UR4+0x10] ;  /* 0x00001004ff0c7984 */ /* 0x000e280008000c00 */
[----:B------:R-:W1:Y:S04]  /*2860*/  LDS.128 R4, [UR4+0x20] ;  /* 0x00002004ff047984 */ /* 0x000e680008000c00 */
        /* <DEDUP_REMOVED lines=24> */
.L_x_87:
        /* <DEDUP_REMOVED lines=36> */
[----:B------:R-:W-:Y:S01]  /*2c30*/  VIADD R10, R10, 0x10 ;  /* 0x000000100a0a7836 */ /* 0x000fe20000000000 */
[----:B------:R-:W0:Y:S11]  /*2c40*/  SHFL.DOWN PT, R3, R7, 0x8, R5 ;  /* 0x0900000007037989 */ /* 0x000e3600000e0005 */
[----:B------:R-:W1:Y:S01]  /*2c50*/  @!P0 S2R R9, SR_CgaCtaId ;  /* 0x0000000000098919 */ /* 0x000e620000008800 */
[----:B------:R-:W-:Y:S01]  /*2c60*/  @!P0 MOV R8, 0x400 ;  /* 0x0000040000088802 */ /* 0x000fe20000000f00 */
[----:B0-----:R-:W-:Y:S01]  /*2c70*/  DSETP.GEU.AND P1, PT, R6, R2, PT ;  /* 0x000000020600722a */ /* 0x001fe20003f2e000 */
[----:B------:R-:W-:-:S05]  /*2c80*/  @!P0 SHF.R.U32.HI R6, RZ, 0x2, R0 ;  /* 0x00000002ff068819 */ /* 0x000fca0000011600 */
[----:B------:R-:W-:Y:S02]  /*2c90*/  @!P2 FSEL R4, R2, R4, !P1 ;  /* 0x000000040204a208 */ /* 0x000fe40004800000 */
[----:B------:R-:W-:Y:S02]  /*2ca0*/  @!P2 FSEL R7, R3, R7, !P1 ;  /* 0x000000070307a208 */ /* 0x000fe40004800000 */
[----:B------:R-:W-:Y:S01]  /*2cb0*/  ISETP.GT.AND P2, PT, R10, R5, PT ;  /* 0x000000050a00720c */ /* 0x000fe20003f44270 */
[----:B------:R-:W-:Y:S01]  /*2cc0*/  SHFL.DOWN PT, R2, R4, 0x10, R5 ;  /* 0x0a00000004027989 */ /* 0x000fe200000e0005 */
[----:B------:R-:W-:-:S03]  /*2cd0*/  @!P0 LOP3.LUT R6, R6, 0xf8, RZ, 0xc0, !PT ;  /* 0x000000f806068812 */ /* 0x000fc600078ec0ff */
[----:B------:R0:W2:Y:S01]  /*2ce0*/  SHFL.DOWN PT, R3, R7, 0x10, R5 ;  /* 0x0a00000007037989 */ /* 0x0000a200000e0005 */
        /* <DEDUP_REMOVED lines=11> */
[----:B0-----:R-:W-:Y:S05]  /*2da0*/  @P0 BRA `(.L_x_69) ;  /* 0x0000001000880947 */ /* 0x001fea0003800000 */
        /* <DEDUP_REMOVED lines=59> */
.L_x_78:
[----:B------:R-:W0:Y:S01]  /*3160*/  S2R R0, SR_TID.X ;  /* 0x0000000000007919 */ /* 0x000e220000002100 */
[----:B------:R-:W1:Y:S01]  /*3170*/  LDCU.64 UR8, c[0x0][0x380] ;  /* 0x00007000ff0877ac */ /* 0x000e620008000a00 */
[----:B------:R-:W-:Y:S02]  /*3180*/  IMAD.U32 R19, RZ, RZ, UR16 ;  /* 0x00000010ff137e24 */ /* 0x000fe4000f8e00ff */
[----:B-1----:R-:W-:Y:S02]  /*3190*/  IMAD.U32 R2, RZ, RZ, UR8 ;  /* 0x00000008ff027e24 */ /* 0x002fe4000f8e00ff */
[----:B------:R-:W-:Y:S02]  /*31a0*/  IMAD.U32 R3, RZ, RZ, UR9 ;  /* 0x00000009ff037e24 */ /* 0x000fe4000f8e00ff */
[----:B0-----:R-:W-:-:S04]  /*31b0*/  IMAD R19, R19, 0x800, R0 ;  /* 0x0000080013137824 */ /* 0x001fc800078e0200 */
[----:B------:R-:W-:-:S05]  /*31c0*/  IMAD.WIDE.U32 R18, R19, 0x8, R2 ;  /* 0x0000000813127825 */ /* 0x000fca00078e0002 */
        /* <DEDUP_REMOVED lines=8> */
[----:B------:R-:W-:Y:S01]  /*3250*/  UISETP.GE.U32.AND UP0, UPT, UR13, UR5, UPT ;  /* 0x000000050d00728c */ /* 0x000fe2000bf06070 */
        /* <DEDUP_REMOVED lines=21> */
[----:B------:R-:W-:Y:S06]  /*33b0*/  BRA.U !UP0, `(.L_x_88) ;  /* 0x0000000508dc7547 */ /* 0x000fec000b800000 */
[----:B------:R-:W-:Y:S02]  /*33c0*/  ULEA UR8, UR16, UR5, 0xb ;  /* 0x0000000510087291 */ /* 0x000fe4000f8e58ff */
[----:B------:R-:W-:Y:S02]  /*33d0*/  UIADD3 UR14, UPT, UPT, UR7, -0x800, URZ ;  /* 0xfffff800070e7890 */ /* 0x000fe4000fffe0ff */
[----:B------:R-:W-:Y:S02]  /*33e0*/  UIADD3 UR9, UPT, UPT, UR8, 0x100, URZ ;  /* 0x0000010008097890 */ /* 0x000fe4000fffe0ff */
[----:B------:R-:W-:Y:S02]  /*33f0*/  UISETP.GT.U32.AND UP0, UPT, UR8, UR14, UPT ;  /* 0x0000000e0800728c */ /* 0x000fe4000bf04070 */
[----:B------:R-:W-:Y:S01]  /*3400*/  VIADD R7, R0, UR8 ;  /* 0x0000000800077c36 */ /* 0x000fe20008000000 */
[----:B------:R-:W-:Y:S01]  /*3410*/  UMOV UR4, URZ ;  /* 0x000000ff00047c82 */ /* 0x000fe20008000000 */
[----:B------:R-:W-:-:S05]  /*3420*/  UMOV UR6, UR8 ;  /* 0x0000000800067c82 */ /* 0x000fca0008000000 */
[----:B------:R-:W-:Y:S05]  /*3430*/  BRA.U UP0, `(.L_x_89) ;  /* 0x0000000100b87547 */ /* 0x000fea000b800000 */
[----:B------:R-:W0:Y:S01]  /*3440*/  LDC.64 R2, c[0x0][0x380] ;  /* 0x0000e000ff027b82 */ /* 0x000e220000000a00 */
[----:B------:R-:W1:Y:S01]  /*3450*/  LDCU UR7, c[0x0][0x3a8] ;  /* 0x00007500ff0777ac */ /* 0x000e620008000800 */
[----:B------:R-:W-:Y:S01]  /*3460*/  NOP ;  /* 0x0000000000007918 */ /* 0x000fe20000000000 */
.L_x_90:
[----:B------:R-:W-:-:S04]  /*3470*/  VIADD R23, R0, UR6 ;  /* 0x0000000600177c36 */ /* 0x000fc80008000000 */
[----:B0-----:R-:W-:-:S05]  /*3480*/  IMAD.WIDE.U32 R22, R23, 0x8, R2 ;  /* 0x0000000817167825 */ /* 0x001fca00078e0002 */
[----:B------:R-:W2:Y:S04]  /*3490*/  LDG.E.64.CONSTANT R24, desc[UR10][R22.64] ;  /* 0x0000000a16187981 */ /* 0x000ea8000c1e9b00 */
[----:B------:R-:W3:Y:S04]  /*34a0*/  LDG.E.64.CONSTANT R18, desc[UR10][R22.64+0x800] ;  /* 0x0008000a16127981 */ /* 0x000ee8000c1e9b00 */
[----:B------:R-:W4:Y:S04]  /*34b0*/  LDG.E.64.CONSTANT R16, desc[UR10][R22.64+0x1000] ;  /* 0x0010000a16107981 */ /* 0x000f28000c1e9b00 */
[----:B------:R-:W5:Y:S04]  /*34c0*/  LDG.E.64.CONSTANT R14, desc[UR10][R22.64+0x1800] ;  /* 0x0018000a160e7981 */ /* 0x000f68000c1e9b00 */
[----:B------:R-:W5:Y:S04]  /*34d0*/  LDG.E.64.CONSTANT R12, desc[UR10][R22.64+0x2000] ;  /* 0x0020000a160c7981 */ /* 0x000f68000c1e9b00 */
[----:B------:R-:W5:Y:S04]  /*34e0*/  LDG.E.64.CONSTANT R10, desc[UR10][R22.64+0x2800] ;  /* 0x0028000a160a7981 */ /* 0x000f68000c1e9b00 */
[----:B------:R-:W5:Y:S04]  /*34f0*/  LDG.E.64.CONSTANT R8, desc[UR10][R22.64+0x3000] ;  /* 0x0030000a16087981 */ /* 0x000f68000c1e9b00 */
[----:B------:R-:W5:Y:S01]  /*3500*/  LDG.E.64.CONSTANT R20, desc[UR10][R22.64+0x3800] ;  /* 0x0038000a16147981 */ /* 0x000f62000c1e9b00 */
[----:B-1----:R-:W-:-:S04]  /*3510*/  UIADD3 UR12, UPT, UPT, -UR6, UR7, URZ ;  /* 0x00000007060c7290 */ /* 0x002fc8000fffe1ff */
        /* <DEDUP_REMOVED lines=32> */
.L_x_89:
[----:B------:R-:W-:-:S09]  /*3720*/  UISETP.GE.U32.AND UP0, UPT, UR6, UR7, UPT ;  /* 0x000000070600728c */ /* 0x000fd2000bf06070 */
[----:B------:R-:W-:Y:S05]  /*3730*/  BRA.U UP0, `(.L_x_88) ;  /* 0x0000000100fc7547 */ /* 0x000fea000b800000 */
[----:B------:R-:W-:Y:S01]  /*3740*/  UIADD3 UR5, UPT, UPT, -UR6, UR7, URZ ;  /* 0x0000000706057290 */ /* 0x000fe2000fffe1ff */
[----:B------:R-:W-:Y:S05]  /*3750*/  BSSY.RECONVERGENT B1, `(.L_x_88) ;  /* 0x000003d000017945 */ /* 0x000fea0003800200 */
[----:B------:R-:W-:-:S13]  /*3760*/  ISETP.GE.AND P0, PT, R0, UR5, PT ;  /* 0x0000000500007c0c */ /* 0x000fda000bf06270 */
[----:B------:R-:W-:Y:S05]  /*3770*/  @P0 BRA `(.L_x_91) ;  /* 0x0000000000e80947 */ /* 0x000fea0003800000 */
[----:B------:R-:W0:Y:S01]  /*3780*/  LDC R10, c[0x0][0x3ac] ;  /* 0x0000eb00ff0a7b82 */ /* 0x000e220000000800 */
[----:B------:R-:W-:Y:S01]  /*3790*/  LOP3.LUT R6, RZ, R0, RZ, 0x33, !PT ;  /* 0x00000000ff067212 */ /* 0x000fe200078e33ff */
[----:B------:R-:W-:Y:S04]  /*37a0*/  BSSY.RECONVERGENT B2, `(.L_x_92) ;  /* 0x0000018000027945 */ /* 0x000fe80003800200 */
[----:B------:R-:W-:-:S04]  /*37b0*/  VIADD R8, R6, UR7 ;  /* 0x0000000706087c36 */ /* 0x000fc80008000000 */
[----:B------:R-:W-:Y:S02]  /*37c0*/  VIADD R9, R8, -UR8 ;  /* 0x8000000808097c36 */ /* 0x000fe40008000000 */
[----:B0-----:R-:W-:Y:S01]  /*37d0*/  IMAD R6, R10, UR4, RZ ;  /* 0x000000040a067c24 */ /* 0x001fe2000f8e02ff */
[C---:B------:R-:W-:Y:S02]  /*37e0*/  LOP3.LUT R10, R8.reuse, 0x300, RZ, 0xc0, !PT ;  /* 0x00000300080a7812 */ /* 0x040fe400078ec0ff */
[----:B------:R-:W-:Y:S01]  /*37f0*/  LEA.HI R8, R8, 0x1, RZ, 0x18 ;  /* 0x0000000108087811 */ /* 0x000fe200078fc0ff */
[----:B------:R-:W-:Y:S01]  /*3800*/  IMAD R6, R6, -0x800, R9 ;  /* 0xfffff80006067824 */ /* 0x000fe200078e0209 */
[----:B------:R-:W-:Y:S01]  /*3810*/  ISETP.NE.AND P0, PT, R10, 0x300, PT ;  /* 0x000003000a00780c */ /* 0x000fe20003f05270 */
[----:B------:R-:W-:-:S03]  /*3820*/  IMAD.MOV.U32 R10, RZ, RZ, R0 ;  /* 0x000000ffff0a7224 */ /* 0x000fc600078e0000 */
[----:B------:R-:W-:-:S09]  /*3830*/  ISETP.GE.U32.AND P2, PT, R6, 0x300, PT ;  /* 0x000003000600780c */ /* 0x000fd20003f46070 */
[----:B------:R-:W-:Y:S05]  /*3840*/  @!P0 BRA `(.L_x_93) ;  /* 0x0000000000348947 */ /* 0x000fea0003800000 */
[----:B------:R-:W-:Y:S01]  /*3850*/  LOP3.LUT R8, R8, 0x3, RZ, 0xc0, !PT ;  /* 0x0000000308087812 */ /* 0x000fe200078ec0ff */
[----:B------:R-:W-:-:S04]  /*3860*/  IMAD.MOV.U32 R10, RZ, RZ, R0 ;  /* 0x000000ffff0a7224 */ /* 0x000fc800078e0000 */
[----:B------:R-:W-:-:S07]  /*3870*/  IMAD.MOV R6, RZ, RZ, -R8 ;  /* 0x000000ffff067224 */ /* 0x000fce00078e0a08 */
.L_x_94:
        /* <DEDUP_REMOVED lines=10> */
.L_x_93:
[----:B------:R-:W-:Y:S05]  /*3920*/  BSYNC.RECONVERGENT B2 ;  /* 0x0000000000027941 */ /* 0x000fea0003800200 */
.L_x_92:
[----:B------:R-:W-:Y:S05]  /*3930*/  @!P2 BRA `(.L_x_91) ;  /* 0x000000000078a947 */ /* 0x000fea0003800000 */
[C---:B------:R-:W-:Y:S02]  /*3940*/  VIADD R6, R10.reuse, 0x200 ;  /* 0x000002000a067836 */ /* 0x040fe40000000000 */
[----:B------:R-:W-:-:S07]  /*3950*/  VIADD R7, R10, UR9 ;  /* 0x000000090a077c36 */ /* 0x000fce0008000000 */
.L_x_95:
[----:B------:R-:W-:-:S04]  /*3960*/  VIADD R9, R7, 0xffffff00 ;  /* 0xffffff0007097836 */ /* 0x000fc80000000000 */
[----:B------:R-:W-:-:S06]  /*3970*/  IMAD.WIDE.U32 R8, R9, 0x8, R2 ;  /* 0x0000000809087825 */ /* 0x000fcc00078e0002 */
        /* <DEDUP_REMOVED lines=11> */
[----:B------:R-:W-:Y:S01]  /*3a30*/  FSEL R4, R8, R4, !P0 ;  /* 0x0000000408047208 */ /* 0x000fe20004000000 */
[C---:B------:R-:W-:Y:S01]  /*3a40*/  VIADD R8, R6.reuse, 0x200 ;  /* 0x0000020006087836 */ /* 0x040fe20000000000 */
[----:B------:R-:W-:Y:S01]  /*3a50*/  FSEL R5, R9, R5, !P0 ;  /* 0x0000000509057208 */ /* 0x000fe20004000000 */
[----:B------:R-:W-:-:S05]  /*3a60*/  VIADD R6, R6, 0x400 ;  /* 0x0000040006067836 */ /* 0x000fca0000000000 */
        /* <DEDUP_REMOVED lines=11> */
.L_x_91:
[----:B------:R-:W-:Y:S05]  /*3b20*/  BSYNC.RECONVERGENT B1 ;  /* 0x0000000000017941 */ /* 0x000fea0003800200 */
.L_x_88:
        /* <DEDUP_REMOVED lines=49> */
[----:B------:R-:W1:Y:S04]  /*3e40*/  LDS.128 R12, [UR4+0x10] ;  /* 0x00001004ff0c7984 */ /* 0x000e680008000c00 */
[----:B0-----:R-:W0:Y:S04]  /*3e50*/  LDS.128 R4, [UR4+0x20] ;  /* 0x00002004ff047984 */ /* 0x001e280008000c00 */
[----:B------:R-:W2:Y:S01]  /*3e60*/  LDS.128 R8, [UR4+0x30] ;  /* 0x00003004ff087984 */ /* 0x000ea20008000c00 */
[----:B-1----:R-:W-:-:S06]  /*3e70*/  DSETP.GEU.AND P1, PT, R2, R12, PT ;  /* 0x0000000c0200722a */ /* 0x002fcc0003f2e000 */
[----:B------:R-:W-:Y:S02]  /*3e80*/  FSEL R2, R12, R2, !P1 ;  /* 0x000000020c027208 */ /* 0x000fe40004800000 */
[----:B------:R-:W-:-:S06]  /*3e90*/  FSEL R3, R13, R3, !P1 ;  /* 0x000000030d037208 */ /* 0x000fcc0004800000 */
[----:B------:R-:W-:-:S06]  /*3ea0*/  DSETP.GEU.AND P1, PT, R2, R14, PT ;  /* 0x0000000e0200722a */ /* 0x000fcc0003f2e000 */
[----:B------:R-:W-:Y:S02]  /*3eb0*/  FSEL R2, R14, R2, !P1 ;  /* 0x000000020e027208 */ /* 0x000fe40004800000 */
[----:B------:R-:W-:-:S06]  /*3ec0*/  FSEL R3, R15, R3, !P1 ;  /* 0x000000030f037208 */ /* 0x000fcc0004800000 */
[----:B0-----:R-:W-:-:S06]  /*3ed0*/  DSETP.GEU.AND P1, PT, R2, R4, PT ;  /* 0x000000040200722a */ /* 0x001fcc0003f2e000 */
        /* <DEDUP_REMOVED lines=14> */
[----:B------:R-:W-:-:S07]  /*3fc0*/  FSEL R3, R3, R5, !P1 ;  /* 0x0000000503037208 */ /* 0x000fce0004800000 */
.L_x_69:
[----:B01----:R-:W-:Y:S05]  /*3fd0*/  BSYNC.RECONVERGENT B0 ;  /* 0x0000000000007941 */ /* 0x003fea0003800200 */
.L_x_57:
[----:B------:R-:W-:Y:S05]  /*3fe0*/  @P0 EXIT ;  /* 0x000000000000094d */ /* 0x000fea0003800000 */
[----:B------:R-:W0:Y:S02]  /*3ff0*/  LDCU.64 UR4, c[0x0][0x388] ;  /* 0x00007100ff0477ac */ /* 0x000e240008000a00 */
[----:B0-----:R-:W-:-:S06]  /*4000*/  UIMAD.WIDE.U32 UR4, UR16, 0x8, UR4 ;  /* 0x00000008100478a5 */ /* 0x001fcc000f8e0004 */
[----:B--2---:R-:W-:Y:S02]  /*4010*/  IMAD.U32 R4, RZ, RZ, UR4 ;  /* 0x00000004ff047e24 */ /* 0x004fe4000f8e00ff */
[----:B------:R-:W-:-:S05]  /*4020*/  IMAD.U32 R5, RZ, RZ, UR5 ;  /* 0x00000005ff057e24 */ /* 0x000fca000f8e00ff */
[----:B------:R-:W-:Y:S01]  /*4030*/  STG.E.64 desc[UR10][R4.64], R2 ;  /* 0x0000000204007986 */ /* 0x000fe2000c101b0a */
[----:B------:R-:W-:Y:S05]  /*4040*/  EXIT ;  /* 0x000000000000794d */ /* 0x000fea0003800000 */
.L_x_96:
        /* <DEDUP_REMOVED lines=11> */
.L_x_150:


//--------------------- .text._ZN3cub18CUB_300001_SM_10006detail6reduce28DeviceReduceSingleTileKernelINS2_10policy_hubIdjN4cuda3__47maximumIvEEE10Policy1000EPdSB_jS8_ddNS5_3std3__410__identityEEEvT0_T1_T2_T3_T4_T6_ --------------------------
	.section	.text._ZN3cub18CUB_300001_SM_10006detail6reduce28DeviceReduceSingleTileKernelINS2_10policy_hubIdjN4cuda3__47maximumIvEEE10Policy1000EPdSB_jS8_ddNS5_3std3__410__identityEEEvT0_T1_T2_T3_T4_T6_,"ax",@progbits
	.align	128
        .global         _ZN3cub18CUB_300001_SM_10006detail6reduce28DeviceReduceSingleTileKernelINS2_10policy_hubIdjN4cuda3__47maximumIvEEE10Policy1000EPdSB_jS8_ddNS5_3std3__410__identityEEEvT0_T1_T2_T3_T4_T6_
        .type           _ZN3cub18CUB_300001_SM_10006detail6reduce28DeviceReduceSingleTileKernelINS2_10policy_hubIdjN4cuda3__47maximumIvEEE10Policy1000EPdSB_jS8_ddNS5_3std3__410__identityEEEvT0_T1_T2_T3_T4_T6_,@function
        .size           _ZN3cub18CUB_300001_SM_10006detail6reduce28DeviceReduceSingleTileKernelINS2_10policy_hubIdjN4cuda3__47maximumIvEEE10Policy1000EPdSB_jS8_ddNS5_3std3__410__identityEEEvT0_T1_T2_T3_T4_T6_,(.L_x_151 - _ZN3cub18CUB_300001_SM_10006detail6reduce28DeviceReduceSingleTileKernelINS2_10policy_hubIdjN4cuda3__47maximumIvEEE10Policy1000EPdSB_jS8_ddNS5_3std3__410__identityEEEvT0_T1_T2_T3_T4_T6_)
        .other          _ZN3cub18CUB_300001_SM_10006detail6reduce28DeviceReduceSingleTileKernelINS2_10policy_hubIdjN4cuda3__47maximumIvEEE10Policy1000EPdSB_jS8_ddNS5_3std3__410__identityEEEvT0_T1_T2_T3_T4_T6_,@"STO_CUDA_ENTRY STV_DEFAULT"
_ZN3cub18CUB_300001_SM_10006detail6reduce28DeviceReduceSingleTileKernelINS2_10policy_hubIdjN4cuda3__47maximumIvEEE10Policy1000EPdSB_jS8_ddNS5_3std3__410__identityEEEvT0_T1_T2_T3_T4_T6_:
.text._ZN3cub18CUB_300001_SM_10006detail6reduce28DeviceReduceSingleTileKernelINS2_10policy_hubIdjN4cuda3__47maximumIvEEE10Policy1000EPdSB_jS8_ddNS5_3std3__410__identityEEEvT0_T1_T2_T3_T4_T6_:
        /* <DEDUP_REMOVED lines=13> */
.L_x_97:
[----:B------:R-:W0:Y:S01]  /*00d0*/  LDCU UR4, c[0x0][0x380] ;  /* 0x00007000ff0477ac */ /* 0x000e220008000800 */
[----:B------:R-:W-:Y:S01]  /*00e0*/  BSSY.RECONVERGENT B0, `(.L_x_98) ;  /* 0x00004ae000007945 */ /* 0x000fe20003800200 */
[----:B0-----:R-:W-:-:S09]  /*00f0*/  ULOP3.LUT UP0, URZ, UR4, 0x1f, URZ, 0xc0, !UPT ;  /* 0x0000001f04ff7892 */ /* 0x001fd2000f80c0ff */
[----:B------:R-:W-:Y:S05]  /*0100*/  BRA.U UP0, `(.L_x_99) ;  /* 0x0000002500447547 */ /* 0x000fea000b800000 */
[----:B------:R-:W-:-:S13]  /*0110*/  ISETP.GT.U32.AND P0, PT, R0, 0x7ff, PT ;  /* 0x000007ff0000780c */ /* 0x000fda0003f04070 */
[----:B------:R-:W-:Y:S05]  /*0120*/  @P0 BRA `(.L_x_100) ;  /* 0x0000001400f80947 */ /* 0x000fea0003800000 */
[----:B------:R-:W0:Y:S01]  /*0130*/  S2R R3, SR_TID.X ;  /* 0x0000000000037919 */ /* 0x000e220000002100 */
[----:B------:R-:W-:Y:S01]  /*0140*/  BSSY.RECONVERGENT B1, `(.L_x_101) ;  /* 0x0000009000017945 */ /* 0x000fe20003800200 */
[----:B------:R-:W-:Y:S02]  /*0150*/  CS2R R4, SRZ ;  /* 0x0000000000047805 */ /* 0x000fe4000001ff00 */
[----:B0-----:R-:W-:Y:S01]  /*0160*/  ISETP.GE.U32.AND P0, PT, R3, R0, PT ;  /* 0x000000000300720c */ /* 0x001fe20003f06070 */
[----:B------:R-:W-:-:S12]  /*0170*/  IMAD.MOV.U32 R9, RZ, RZ, R3 ;  /* 0x000000ffff097224 */ /* 0x000fd800078e0003 */
[----:B------:R-:W-:Y:S05]  /*0180*/  @P0 BRA `(.L_x_102) ;  /* 0x0000000000100947 */ /* 0x000fea0003800000 */
[----:B------:R-:W0:Y:S02]  /*0190*/  LDC.64 R4, c[0x0][0x380] ;  /* 0x0000e000ff047b82 */ /* 0x000e240000000a00 */
[----:B0-----:R-:W-:-:S06]  /*01a0*/  IMAD.WIDE.U32 R4, R3, 0x8, R4 ;  /* 0x0000000803047825 */ /* 0x001fcc00078e0004 */
[----:B------:R-:W5:Y:S01]  /*01b0*/  LDG.E.64.CONSTANT R4, desc[UR6][R4.64] ;  /* 0x0000000604047981 */ /* 0x000f62000c1e9b00 */
[----:B------:R-:W-:-:S07]  /*01c0*/  VIADD R9, R3, 0x100 ;  /* 0x0000010003097836 */ /* 0x000fce0000000000 */
.L_x_102:
[----:B------:R-:W-:Y:S05]  /*01d0*/  BSYNC.RECONVERGENT B1 ;  /* 0x0000000000017941 */ /* 0x000fea0003800200 */
.L_x_101:
[----:B------:R-:W-:Y:S01]  /*01e0*/  ISETP.GE.U32.AND P0, PT, R9, R0, PT ;  /* 0x000000000900720c */ /* 0x000fe20003f06070 */
        /* <DEDUP_REMOVED lines=16> */
.L_x_107:
        /* <DEDUP_REMOVED lines=12> */
.L_x_106:
[----:B------:R-:W-:Y:S05]  /*03b0*/  BSYNC.RECONVERGENT B2 ;  /* 0x0000000000027941 */ /* 0x000fea0003800200 */
.L_x_105:
[----:B------:R-:W-:Y:S05]  /*03c0*/  @!P0 BRA `(.L_x_104) ;  /* 0x0000000800288947 */ /* 0x000fea0003800000 */
[----:B------:R-:W0:Y:S01]  /*03d0*/  LDC.64 R6, c[0x0][0x380] ;  /* 0x0000e000ff067b82 */ /* 0x000e220000000a00 */
[----:B------:R-:W-:Y:S01]  /*03e0*/  IMAD.IADD R2, R0, 0x1, -R9 ;  /* 0x0000000100027824 */ /* 0x000fe200078e0a09 */
[----:B------:R-:W-:Y:S01]  /*03f0*/  BSSY.RECONVERGENT B2, `(.L_x_108) ;  /* 0x000004c000027945 */ /* 0x000fe20003800200 */
[----:B------:R-:W-:-:S03]  /*0400*/  PLOP3.LUT P0, PT, PT, PT, PT, 0x80, 0x8 ;  /* 0x000000000008781c */ /* 0x000fc60003f0f070 */
[----:B------:R-:W-:Y:S01]  /*0410*/  ISETP.GT.AND P1, PT, R2, 0xc00, PT ;  /* 0x00000c000200780c */ /* 0x000fe20003f24270 */
[----:B0-----:R-:W-:-:S12]  /*0420*/  IMAD.WIDE.U32 R6, R9, 0x8, R6 ;  /* 0x0000000809067825 */ /* 0x001fd800078e0006 */
[----:B------:R-:W-:Y:S05]  /*0430*/  @!P1 BRA `(.L_x_109) ;  /* 0x00000004001c9947 */ /* 0x000fea0003800000 */
[----:B------:R-:W-:Y:S01]  /*0440*/  PLOP3.LUT P0, PT, PT, PT, PT, 0x8, 0x80 ;  /* 0x000000000080781c */ /* 0x000fe20003f0e170 */
[----:B------:R-:W-:-:S12]  /*0450*/  VIADD R2, R0, 0xfffff400 ;  /* 0xfffff40000027836 */ /* 0x000fd80000000000 */
.L_x_110:
[----:B------:R-:W2:Y:S04]  /*0460*/  LDG.E.64.CONSTANT R40, desc[UR6][R6.64] ;  /* 0x0000000606287981 */ /* 0x000ea8000c1e9b00 */
[----:B------:R-:W3:Y:S04]  /*0470*/  LDG.E.64.CONSTANT R38, desc[UR6][R6.64+0x800] ;  /* 0x0008000606267981 */ /* 0x000ee8000c1e9b00 */
[----:B------:R-:W4:Y:S04]  /*0480*/  LDG.E.64.CONSTANT R36, desc[UR6][R6.64+0x1000] ;  /* 0x0010000606247981 */ /* 0x000f28000c1e9b00 */
        /* <DEDUP_REMOVED lines=12> */
[----:B------:R0:W4:Y:S01]  /*0550*/  LDG.E.64.CONSTANT R10, desc[UR6][R6.64+0x7800] ;  /* 0x00780006060a7981 */ /* 0x000122000c1e9b00 */
[----:B------:R-:W-:-:S05]  /*0560*/  VIADD R9, R9, 0x1000 ;  /* 0x0000100009097836 */ /* 0x000fca0000000000 */
[----:B------:R-:W-:Y:S02]  /*0570*/  ISETP.GE.AND P2, PT, R9, R2, PT ;  /* 0x000000020900720c */ /* 0x000fe40003f46270 */
[----:B0-----:R-:W-:-:S05]  /*0580*/  IADD3 R6, P3, PT, R6, 0x8000, RZ ;  /* 0x0000800006067810 */ /* 0x001fca0007f7e0ff */
[----:B------:R-:W-:Y:S01]  /*0590*/  IMAD.X R7, RZ, RZ, R7, P3 ;  /* 0x000000ffff077224 */ /* 0x000fe200018e0607 */
        /* <DEDUP_REMOVED lines=49> */
.L_x_109:
[----:B------:R-:W-:Y:S05]  /*08b0*/  BSYNC.RECONVERGENT B2 ;  /* 0x0000000000027941 */ /* 0x000fea0003800200 */
.L_x_108:
[----:B------:R-:W-:Y:S01]  /*08c0*/  IMAD.IADD R2, R0, 0x1, -R9 ;  /* 0x0000000100027824 */ /* 0x000fe200078e0a09 */
[----:B------:R-:W-:Y:S04]  /*08d0*/  BSSY.RECONVERGENT B2, `(.L_x_111) ;  /* 0x0000027000027945 */ /* 0x000fe80003800200 */
[----:B------:R-:W-:-:S13]  /*08e0*/  ISETP.GT.AND P1, PT, R2, 0x400, PT ;  /* 0x000004000200780c */ /* 0x000fda0003f24270 */
[----:B------:R-:W-:Y:S05]  /*08f0*/  @!P1 BRA `(.L_x_112) ;  /* 0x0000000000909947 */ /* 0x000fea0003800000 */
[----:B------:R-:W2:Y:S04]  /*0900*/  LDG.E.64.CONSTANT R12, desc[UR6][R6.64] ;  /* 0x00000006060c7981 */ /* 0x000ea8000c1e9b00 */
[----:B------:R-:W3:Y:S04]  /*0910*/  LDG.E.64.CONSTANT R14, desc[UR6][R6.64+0x800] ;  /* 0x00080006060e7981 */ /* 0x000ee8000c1e9b00 */
[----:B------:R-:W4:Y:S04]  /*0920*/  LDG.E.64.CONSTANT R16, desc[UR6][R6.64+0x1000] ;  /* 0x0010000606107981 */ /* 0x000f28000c1e9b00 */
[----:B------:R-:W4:Y:S04]  /*0930*/  LDG.E.64.CONSTANT R18, desc[UR6][R6.64+0x1800] ;  /* 0x0018000606127981 */ /* 0x000f28000c1e9b00 */
[----:B------:R-:W4:Y:S04]  /*0940*/  LDG.E.64.CONSTANT R20, desc[UR6][R6.64+0x2000] ;  /* 0x0020000606147981 */ /* 0x000f28000c1e9b00 */
[----:B------:R-:W4:Y:S04]  /*0950*/  LDG.E.64.CONSTANT R22, desc[UR6][R6.64+0x2800] ;  /* 0x0028000606167981 */ /* 0x000f28000c1e9b00 */
[----:B------:R-:W4:Y:S04]  /*0960*/  LDG.E.64.CONSTANT R24, desc[UR6][R6.64+0x3000] ;  /* 0x0030000606187981 */ /* 0x000f28000c1e9b00 */
[----:B------:R0:W4:Y:S01]  /*0970*/  LDG.E.64.CONSTANT R10, desc[UR6][R6.64+0x3800] ;  /* 0x00380006060a7981 */ /* 0x000122000c1e9b00 */
[----:B------:R-:W-:Y:S01]  /*0980*/  VIADD R9, R9, 0x800 ;  /* 0x0000080009097836 */ /* 0x000fe20000000000 */
        /* <DEDUP_REMOVED lines=27> */
.L_x_112:
[----:B------:R-:W-:Y:S05]  /*0b40*/  BSYNC.RECONVERGENT B2 ;  /* 0x0000000000027941 */ /* 0x000fea0003800200 */
.L_x_111:
[----:B------:R-:W-:-:S13]  /*0b50*/  ISETP.LT.OR P0, PT, R9, R0, P0 ;  /* 0x000000000900720c */ /* 0x000fda0000701670 */
[----:B------:R-:W-:Y:S05]  /*0b60*/  @!P0 BRA `(.L_x_104) ;  /* 0x0000000000408947 */ /* 0x000fea0003800000 */
        /* <DEDUP_REMOVED lines=16> */
.L_x_104:
[----:B------:R-:W-:Y:S05]  /*0c70*/  BSYNC.RECONVERGENT B1 ;  /* 0x0000000000017941 */ /* 0x000fea0003800200 */
.L_x_103:
[----:B------:R-:W-:-:S13]  /*0c80*/  ISETP.GE.U32.AND P0, PT, R0, 0x100, PT ;  /* 0x000001000000780c */ /* 0x000fda0003f06070 */
        /* <DEDUP_REMOVED lines=58> */
[----:B-1----:R-:W0:Y:S04]  /*1030*/  LDS.128 R8, [UR4+0x10] ;  /* 0x00001004ff087984 */ /* 0x002e280008000c00 */
        /* <DEDUP_REMOVED lines=25> */
.L_x_113:
[----:B------:R-:W-:Y:S01]  /*11d0*/  LOP3.LUT R2, R3, 0x3e0, RZ, 0xc0, !PT ;  /* 0x000003e003027812 */ /* 0x000fe200078ec0ff */
[----:B------:R-:W0:Y:S03]  /*11e0*/  S2R R10, SR_LANEID ;  /* 0x00000000000a7919 */ /* 0x000e260000000000 */
[----:B------:R-:W-:Y:S01]  /*11f0*/  LOP3.LUT R9, RZ, R2, RZ, 0x33, !PT ;  /* 0x00000002ff097212 */ /* 0x000fe200078e33ff */
[----:B------:R-:W-:-:S04]  /*1200*/  VIADD R7, R2, 0x20 ;  /* 0x0000002002077836 */ /* 0x000fc80000000000 */
[----:B------:R-:W-:Y:S01]  /*1210*/  IMAD.IADD R9, R9, 0x1, R0 ;  /* 0x0000000109097824 */ /* 0x000fe200078e0200 */
[----:B------:R-:W-:-:S04]  /*1220*/  ISETP.GT.U32.AND P0, PT, R7, R0, PT ;  /* 0x000000000700720c */ /* 0x000fc80003f04070 */
        /* <DEDUP_REMOVED lines=60> */
[----:B------:R-:W-:Y:S01]  /*15f0*/  ISETP.GT.U32.AND P2, PT, R0, 0x20, PT ;  /* 0x000000200000780c */ /* 0x000fe20003f44070 */
        /* <DEDUP_REMOVED lines=8> */
[C---:B------:R-:W-:Y:S01]  /*1680*/  ISETP.GT.U32.AND P1, PT, R0.reuse, 0x40, PT ;  /* 0x000000400000780c */ /* 0x040fe20003f24070 */
[----:B------:R-:W-:Y:S01]  /*1690*/  IMAD.MOV.U32 R2, RZ, RZ, R13 ;  /* 0x000000ffff027224 */ /* 0x000fe200078e000d */
[----:B------:R-:W-:Y:S01]  /*16a0*/  ISETP.GT.U32.AND P2, PT, R0, 0x60, PT ;  /* 0x000000600000780c */ /* 0x000fe20003f44070 */
[----:B------:R-:W-:Y:S01]  /*16b0*/  IMAD.MOV.U32 R3, RZ, RZ, R12 ;  /* 0x000000ffff037224 */ /* 0x000fe200078e000c */
[----:B------:R-:W0:Y:S05]  /*16c0*/  LDS.128 R4, [UR4+0x30] ;  /* 0x00003004ff047984 */ /* 0x000e2a0008000c00 */
[----:B------:R-:W-:-:S06]  /*16d0*/  DSETP.GEU.AND P3, PT, R2, R14, PT ;  /* 0x0000000e0200722a */ /* 0x000fcc0003f6e000 */
[----:B------:R-:W-:Y:S02]  /*16e0*/  @P1 FSEL R13, R14, R13, !P3 ;  /* 0x0000000d0e0d1208 */ /* 0x000fe40005800000 */
[----:B------:R-:W-:Y:S02]  /*16f0*/  @P1 FSEL R12, R15, R12, !P3 ;  /* 0x0000000c0f0c1208 */ /* 0x000fe40005800000 */
[----:B------:R-:W-:Y:S01]  /*1700*/  ISETP.GT.U32.AND P1, PT, R0, 0x80, PT ;  /* 0x000000800000780c */ /* 0x000fe20003f24070 */
[----:B------:R-:W-:Y:S02]  /*1710*/  IMAD.MOV.U32 R2, RZ, RZ, R13 ;  /* 0x000000ffff027224 */ /* 0x000fe400078e000d */
[----:B------:R-:W-:-:S06]  /*1720*/  IMAD.MOV.U32 R3, RZ, RZ, R12 ;  /* 0x000000ffff037224 */ /* 0x000fcc00078e000c */
[----:B-1----:R-:W-:Y:S01]  /*1730*/  DSETP.GEU.AND P3, PT, R2, R8, PT ;  /* 0x000000080200722a */ /* 0x002fe20003f6e000 */
[----:B------:R-:W1:Y:S05]  /*1740*/  LDS.64 R2, [UR4+0x40] ;  /* 0x00004004ff027984 */ /* 0x000e6a0008000a00 */
[----:B------:R-:W-:Y:S02]  /*1750*/  @P2 FSEL R13, R8, R13, !P3 ;  /* 0x0000000d080d2208 */ /* 0x000fe40005800000 */
[----:B------:R-:W-:Y:S02]  /*1760*/  @P2 FSEL R12, R9, R12, !P3 ;  /* 0x0000000c090c2208 */ /* 0x000fe40005800000 */
[----:B------:R-:W-:Y:S01]  /*1770*/  ISETP.GT.U32.AND P2, PT, R0, 0xa0, PT ;  /* 0x000000a00000780c */ /* 0x000fe20003f44070 */
[----:B------:R-:W-:-:S02]  /*1780*/  IMAD.MOV.U32 R8, RZ, RZ, R13 ;  /* 0x000000ffff087224 */ /* 0x000fc400078e000d */
[----:B------:R-:W-:-:S06]  /*1790*/  IMAD.MOV.U32 R9, RZ, RZ, R12 ;  /* 0x000000ffff097224 */ /* 0x000fcc00078e000c */
[----:B------:R-:W-:-:S06]  /*17a0*/  DSETP.GEU.AND P3, PT, R8, R10, PT ;  /* 0x0000000a0800722a */ /* 0x000fcc0003f6e000 */
[----:B------:R-:W-:Y:S02]  /*17b0*/  @P1 FSEL R13, R10, R13, !P3 ;  /* 0x0000000d0a0d1208 */ /* 0x000fe40005800000 */
[----:B------:R-:W-:Y:S02]  /*17c0*/  @P1 FSEL R12, R11, R12, !P3 ;  /* 0x0000000c0b0c1208 */ /* 0x000fe40005800000 */
[----:B------:R-:W-:Y:S01]  /*17d0*/  ISETP.GT.U32.AND P1, PT, R0, 0xc0, PT ;  /* 0x000000c00000780c */ /* 0x000fe20003f24070 */
[----:B------:R-:W-:Y:S02]  /*17e0*/  IMAD.MOV.U32 R8, RZ, RZ, R13 ;  /* 0x000000ffff087224 */ /* 0x000fe400078e000d */
[----:B------:R-:W-:-:S06]  /*17f0*/  IMAD.MOV.U32 R9, RZ, RZ, R12 ;  /* 0x000000ffff097224 */ /* 0x000fcc00078e000c */
[----:B0-----:R-:W-:-:S06]  /*1800*/  DSETP.GEU.AND P3, PT, R8, R4, PT ;  /* 0x000000040800722a */ /* 0x001fcc0003f6e000 */
[----:B------:R-:W-:Y:S02]  /*1810*/  @P2 FSEL R13, R4, R13, !P3 ;  /* 0x0000000d040d2208 */ /* 0x000fe40005800000 */
[----:B------:R-:W-:Y:S02]  /*1820*/  @P2 FSEL R12, R5, R12, !P3 ;  /* 0x0000000c050c2208 */ /* 0x000fe40005800000 */
[----:B------:R-:W-:Y:S01]  /*1830*/  ISETP.GT.U32.AND P2, PT, R0, 0xe0, PT ;  /* 0x000000e00000780c */ /* 0x000fe20003f44070 */
        /* <DEDUP_REMOVED lines=13> */
.L_x_100:
[----:B------:R-:W0:Y:S01]  /*1910*/  S2R R4, SR_TID.X ;  /* 0x0000000000047919 */ /* 0x000e220000002100 */
[----:B------:R-:W1:Y:S01]  /*1920*/  LDC.64 R2, c[0x0][0x380] ;  /* 0x0000e000ff027b82 */ /* 0x000e620000000a00 */
[----:B0-----:R-:W-:-:S04]  /*1930*/  IMAD.SHL.U32 R5, R4, 0x4, RZ ;  /* 0x0000000404057824 */ /* 0x001fc800078e00ff */
[----:B-1----:R-:W-:-:S05]  /*1940*/  IMAD.WIDE.U32 R2, R5, 0x8, R2 ;  /* 0x0000000805027825 */ /* 0x002fca00078e0002 */
[----:B------:R-:W2:Y:S04]  /*1950*/  LDG.E.128.CONSTANT R16, desc[UR6][R2.64] ;  /* 0x0000000602107981 */ /* 0x000ea8000c1e9d00 */
[----:B------:R-:W3:Y:S04]  /*1960*/  LDG.E.128.CONSTANT R20, desc[UR6][R2.64+0x10] ;  /* 0x0000100602147981 */ /* 0x000ee8000c1e9d00 */
[----:B------:R-:W4:Y:S04]  /*1970*/  LDG.E.128.CONSTANT R12, desc[UR6][R2.64+0x2000] ;  /* 0x00200006020c7981 */ /* 0x000f28000c1e9d00 */
[----:B------:R-:W5:Y:S01]  /*1980*/  LDG.E.128.CONSTANT R8, desc[UR6][R2.64+0x2010] ;  /* 0x0020100602087981 */ /* 0x000f62000c1e9d00 */
[----:B------:R-:W-:-:S02]  /*1990*/  VIADD R24, R0, 0xfffff800 ;  /* 0xfffff80000187836 */ /* 0x000fc40000000000 */
[----:B------:R-:W-:-:S03]  /*19a0*/  IMAD.MOV.U32 R5, RZ, RZ, 0x800 ;  /* 0x00000800ff057424 */ /* 0x000fc600078e00ff */
[----:B------:R-:W-:Y:S01]  /*19b0*/  ISETP.GE.U32.AND P1, PT, R24, 0x800, PT ;  /* 0x000008001800780c */ /* 0x000fe20003f26070 */
        /* <DEDUP_REMOVED lines=23> */
[----:B------:R-:W-:-:S07]  /*1b30*/  IMAD.MOV.U32 R5, RZ, RZ, 0x800 ;  /* 0x00000800ff057424 */ /* 0x000fce00078e00ff */
.L_x_117:
[----:B------:R-:W-:-:S05]  /*1b40*/  IMAD.WIDE.U32 R26, R5, 0x8, R2 ;  /* 0x00000008051a7825 */ /* 0x000fca00078e0002 */
[----:B------:R-:W2:Y:S04]  /*1b50*/  LDG.E.128.CONSTANT R20, desc[UR6][R26.64] ;  /* 0x000000061a147981 */ /* 0x000ea8000c1e9d00 */
[----:B------:R-:W3:Y:S04]  /*1b60*/  LDG.E.128.CONSTANT R16, desc[UR6][R26.64+0x10] ;  /* 0x000010061a107981 */ /* 0x000ee8000c1e9d00 */
[----:B------:R-:W4:Y:S04]  /*1b70*/  LDG.E.128.CONSTANT R12, desc[UR6][R26.64+0x2000] ;  /* 0x002000061a0c7981 */ /* 0x000f28000c1e9d00 */
[----:B------:R-:W5:Y:S01]  /*1b80*/  LDG.E.128.CONSTANT R8, desc[UR6][R26.64+0x2010] ;  /* 0x002010061a087981 */ /* 0x000f62000c1e9d00 */
        /* <DEDUP_REMOVED lines=20> */
[----:B0-----:R-:W-:Y:S01]  /*1cd0*/  IMAD.IADD R8, R0, 0x1, -R5 ;  /* 0x0000000100087824 */ /* 0x001fe200078e0a05 */
[----:B------:R-:W-:-:S04]  /*1ce0*/  FSEL R7, R9, R7, !P0 ;  /* 0x0000000709077208 */ /* 0x000fc80004000000 */
[----:B------:R-:W-:Y:S02]  /*1cf0*/  ISETP.GE.U32.AND P1, PT, R8, 0x800, PT ;  /* 0x000008000800780c */ /* 0x000fe40003f26070 */
[----:B------:R-:W-:-:S06]  /*1d00*/  DSETP.GEU.AND P0, PT, R6, R10, PT ;  /* 0x0000000a0600722a */ /* 0x000fcc0003f0e000 */
[----:B------:R-:W-:Y:S02]  /*1d10*/  FSEL R6, R10, R6, !P0 ;  /* 0x000000060a067208 */ /* 0x000fe40004000000 */
[----:B------:R-:W-:-:S03]  /*1d20*/  FSEL R7, R11, R7, !P0 ;  /* 0x000000070b077208 */ /* 0x000fc60004000000 */
[----:B------:R-:W-:Y:S05]  /*1d30*/  @!P1 BRA `(.L_x_116) ;  /* 0x00000004000c9947 */ /* 0x000fea0003800000 */
[----:B------:R-:W-:-:S05]  /*1d40*/  VIADD R5, R5, 0x800 ;  /* 0x0000080005057836 */ /* 0x000fca0000000000 */
[----:B------:R-:W-:-:S13]  /*1d50*/  ISETP.GT.U32.AND P0, PT, R5, R24, PT ;  /* 0x000000180500720c */ /* 0x000fda0003f04070 */
[----:B------:R-:W-:Y:S05]  /*1d60*/  @!P0 BRA `(.L_x_117) ;  /* 0xfffffffc00748947 */ /* 0x000fea000383ffff */
.L_x_115:
[----:B------:R-:W-:-:S13]  /*1d70*/  ISETP.GE.U32.AND P0, PT, R5, R0, PT ;  /* 0x000000000500720c */ /* 0x000fda0003f06070 */
[----:B------:R-:W-:Y:S05]  /*1d80*/  @P0 BRA `(.L_x_116) ;  /* 0x0000000000f80947 */ /* 0x000fea0003800000 */
[----:B------:R-:W-:Y:S01]  /*1d90*/  IMAD.IADD R3, R0, 0x1, -R5 ;  /* 0x0000000100037824 */ /* 0x000fe200078e0a05 */
[----:B------:R-:W-:Y:S04]  /*1da0*/  BSSY.RECONVERGENT B1, `(.L_x_116) ;  /* 0x000003c000017945 */ /* 0x000fe80003800200 */
[----:B------:R-:W-:-:S13]  /*1db0*/  ISETP.GE.AND P0, PT, R4, R3, PT ;  /* 0x000000030400720c */ /* 0x000fda0003f06270 */
[----:B------:R-:W-:Y:S05]  /*1dc0*/  @P0 BRA `(.L_x_118) ;  /* 0x0000000000e40947 */ /* 0x000fea0003800000 */
[----:B------:R-:W-:Y:S01]  /*1dd0*/  LOP3.LUT R2, RZ, R4, RZ, 0x33, !PT ;  /* 0x00000004ff027212 */ /* 0x000fe200078e33ff */
[----:B------:R-:W-:Y:S03]  /*1de0*/  BSSY.RECONVERGENT B2, `(.L_x_119) ;  /* 0x0000017000027945 */ /* 0x000fe60003800200 */
[----:B------:R-:W-:-:S04]  /*1df0*/  IADD3 R2, PT, PT, -R5, R0, R2 ;  /* 0x0000000005027210 */ /* 0x000fc80007ffe102 */
[C---:B------:R-:W-:Y:S02]  /*1e00*/  LOP3.LUT R0, R2.reuse, 0x300, RZ, 0xc0, !PT ;  /* 0x0000030002007812 */ /* 0x040fe400078ec0ff */
[----:B------:R-:W-:Y:S02]  /*1e10*/  ISETP.GE.U32.AND P2, PT, R2, 0x300, PT ;  /* 0x000003000200780c */ /* 0x000fe40003f46070 */
[----:B------:R-:W-:Y:S01]  /*1e20*/  ISETP.NE.AND P0, PT, R0, 0x300, PT ;  /* 0x000003000000780c */ /* 0x000fe20003f05270 */
[----:B------:R-:W-:-:S12]  /*1e30*/  IMAD.MOV.U32 R0, RZ, RZ, R4 ;  /* 0x000000ffff007224 */ /* 0x000fd800078e0004 */
[----:B------:R-:W-:Y:S05]  /*1e40*/  @!P0 BRA `(.L_x_120) ;  /* 0x0000000000408947 */ /* 0x000fea0003800000 */
[----:B------:R-:W0:Y:S01]  /*1e50*/  LDC.64 R10, c[0x0][0x380] ;  /* 0x0000e000ff0a7b82 */ /* 0x000e220000000a00 */
[----:B------:R-:W-:Y:S01]  /*1e60*/  LEA.HI R0, R2, 0x1, RZ, 0x18 ;  /* 0x0000000102007811 */ /* 0x000fe200078fc0ff */
[----:B------:R-:W-:-:S03]  /*1e70*/  IMAD.IADD R13, R4, 0x1, R5 ;  /* 0x00000001040d7824 */ /* 0x000fc600078e0205 */
[----:B------:R-:W-:Y:S01]  /*1e80*/  LOP3.LUT R2, R0, 0x3, RZ, 0xc0, !PT ;  /* 0x0000000300027812 */ /* 0x000fe200078ec0ff */
[----:B------:R-:W-:-:S04]  /*1e90*/  IMAD.MOV.U32 R0, RZ, RZ, R4 ;  /* 0x000000ffff007224 */ /* 0x000fc800078e0004 */
[----:B------:R-:W-:-:S07]  /*1ea0*/  IMAD.MOV R2, RZ, RZ, -R2 ;  /* 0x000000ffff027224 */ /* 0x000fce00078e0a02 */
.L_x_121:
        /* <DEDUP_REMOVED lines=10> */
.L_x_120:
[----:B------:R-:W-:Y:S05]  /*1f50*/  BSYNC.RECONVERGENT B2 ;  /* 0x0000000000027941 */ /* 0x000fea0003800200 */
.L_x_119:
[----:B------:R-:W-:Y:S05]  /*1f60*/  @!P2 BRA `(.L_x_118) ;  /* 0x00000000007ca947 */ /* 0x000fea0003800000 */
[----:B------:R-:W0:Y:S01]  /*1f70*/  LDC.64 R8, c[0x0][0x380] ;  /* 0x0000e000ff087b82 */ /* 0x000e220000000a00 */
[C---:B------:R-:W-:Y:S02]  /*1f80*/  IMAD.IADD R5, R0.reuse, 0x1, R5 ;  /* 0x0000000100057824 */ /* 0x040fe400078e0205 */
[----:B------:R-:W-:-:S07]  /*1f90*/  VIADD R0, R0, 0x200 ;  /* 0x0000020000007836 */ /* 0x000fce0000000000 */
.L_x_122:
        /* <DEDUP_REMOVED lines=11> */
[C---:B------:R-:W-:Y:S02]  /*2050*/  VIADD R2, R0.reuse, 0x200 ;  /* 0x0000020000027836 */ /* 0x040fe40000000000 */
[----:B------:R-:W-:Y:S02]  /*2060*/  VIADD R0, R0, 0x400 ;  /* 0x0000040000007836 */ /* 0x000fe40000000000 */
[----:B------:R-:W-:Y:S01]  /*2070*/  VIADD R5, R5, 0x400 ;  /* 0x0000040005057836 */ /* 0x000fe20000000000 */
[----:B------:R-:W-:Y:S01]  /*2080*/  ISETP.GE.AND P1, PT, R2, R3, PT ;  /* 0x000000030200720c */ /* 0x000fe20003f26270 */
        /* <DEDUP_REMOVED lines=11> */
[----:B------:R-:W-:Y:S01]  /*2140*/  FSEL R7, R17, R7, !P0 ;  /* 0x0000000711077208 */ /* 0x000fe20004000000 */
[----:B------:R-:W-:Y:S06]  /*2150*/  @!P1 BRA `(.L_x_122) ;  /* 0xfffffffc00909947 */ /* 0x000fec000383ffff */
.L_x_118:
[----:B------:R-:W-:Y:S05]  /*2160*/  BSYNC.RECONVERGENT B1 ;  /* 0x0000000000017941 */ /* 0x000fea0003800200 */
.L_x_116:
        /* <DEDUP_REMOVED lines=50> */
[----:B------:R-:W2:Y:S01]  /*2490*/  LDS.128 R12, [UR4+0x20] ;  /* 0x00002004ff0c7984 */ /* 0x000ea20008000c00 */
[----:B-1----:R-:W-:-:S06]  /*24a0*/  DSETP.GEU.AND P1, PT, R6, R8, PT ;  /* 0x000000080600722a */ /* 0x002fcc0003f2e000 */
[----:B0-----:R-:W-:Y:S02]  /*24b0*/  FSEL R2, R8, R6, !P1 ;  /* 0x0000000608027208 */ /* 0x001fe40004800000 */
[----:B------:R-:W-:Y:S02]  /*24c0*/  FSEL R3, R9, R7, !P1 ;  /* 0x0000000709037208 */ /* 0x000fe40004800000 */
[----:B------:R-:W0:Y:S04]  /*24d0*/  LDS.128 R4, [UR4+0x30] ;  /* 0x00003004ff047984 */ /* 0x000e280008000c00 */
[----:B------:R-:W-:-:S06]  /*24e0*/  DSETP.GEU.AND P1, PT, R2, R10, PT ;  /* 0x0000000a0200722a */ /* 0x000fcc0003f2e000 */
[----:B------:R-:W-:Y:S02]  /*24f0*/  FSEL R2, R10, R2, !P1 ;  /* 0x000000020a027208 */ /* 0x000fe40004800000 */
[----:B------:R-:W-:-:S06]  /*2500*/  FSEL R3, R11, R3, !P1 ;  /* 0x000000030b037208 */ /* 0x000fcc0004800000 */
[----:B--2---:R-:W-:-:S06]  /*2510*/  DSETP.GEU.AND P1, PT, R2, R12, PT ;  /* 0x0000000c0200722a */ /* 0x004fcc0003f2e000 */
        /* <DEDUP_REMOVED lines=16> */
.L_x_99:
        /* <DEDUP_REMOVED lines=12> */
.L_x_125:
[----:B------:R-:W-:Y:S05]  /*26e0*/  BSYNC.RECONVERGENT B1 ;  /* 0x0000000000017941 */ /* 0x000fea0003800200 */
.L_x_124:
        /* <DEDUP_REMOVED lines=17> */
.L_x_130:
        /* <DEDUP_REMOVED lines=12> */
.L_x_129:
[----:B------:R-:W-:Y:S05]  /*28c0*/  BSYNC.RECONVERGENT B2 ;  /* 0x0000000000027941 */ /* 0x000fea0003800200 */
.L_x_128:
        /* <DEDUP_REMOVED lines=10> */
.L_x_133:
        /* <DEDUP_REMOVED lines=69> */
.L_x_132:
[----:B------:R-:W-:Y:S05]  /*2dc0*/  BSYNC.RECONVERGENT B2 ;  /* 0x0000000000027941 */ /* 0x000fea0003800200 */
.L_x_131:
        /* <DEDUP_REMOVED lines=40> */
.L_x_135:
[----:B------:R-:W-:Y:S05]  /*3050*/  BSYNC.RECONVERGENT B2 ;  /* 0x0000000000027941 */ /* 0x000fea0003800200 */
.L_x_134:
        /* <DEDUP_REMOVED lines=18> */
.L_x_127:
[----:B------:R-:W-:Y:S05]  /*3180*/  BSYNC.RECONVERGENT B1 ;  /* 0x0000000000017941 */ /* 0x000fea0003800200 */
.L_x_126:
        /* <DEDUP_REMOVED lines=60> */
[----:B---3--:R-:W1:Y:S01]  /*3550*/  LDS.128 R12, [UR4+0x20] ;  /* 0x00002004ff0c7984 */ /* 0x008e620008000c00 */
        /* <DEDUP_REMOVED lines=24> */
.L_x_136:
        /* <DEDUP_REMOVED lines=63> */
[----:B----4-:R-:W-:Y:S05]  /*3ad0*/  @P0 BRA `(.L_x_114) ;  /* 0x0000001000380947 */ /* 0x010fea0003800000 */
[----:B------:R-:W0:Y:S01]  /*3ae0*/  S2UR UR5, SR_CgaCtaId ;  /* 0x00000000000579c3 */ /* 0x000e220000008800 */
[----:B------:R-:W-:Y:S01]  /*3af0*/  UMOV UR4, 0x400 ;  /* 0x0000040000047882 */ /* 0x000fe20000000000 */
[C---:B------:R-:W-:Y:S02]  /*3b00*/  ISETP.GT.U32.AND P3, PT, R0.reuse, 0x20, PT ;  /* 0x000000200000780c */ /* 0x040fe40003f64070 */
        /* <DEDUP_REMOVED lines=9> */
[----:B------:R-:W-:Y:S01]  /*3ba0*/  ISETP.GT.U32.AND P1, PT, R0, 0x60, PT ;  /* 0x000000600000780c */ /* 0x000fe20003f24070 */
[----:B------:R-:W-:Y:S01]  /*3bb0*/  IMAD.MOV.U32 R2, RZ, RZ, R13 ;  /* 0x000000ffff027224 */ /* 0x000fe200078e000d */
[----:B------:R-:W0:Y:S01]  /*3bc0*/  LDS.128 R4, [UR4+0x30] ;  /* 0x00003004ff047984 */ /* 0x000e220008000c00 */
[----:B------:R-:W-:-:S06]  /*3bd0*/  IMAD.MOV.U32 R3, RZ, RZ, R12 ;  /* 0x000000ffff037224 */ /* 0x000fcc00078e000c */
        /* <DEDUP_REMOVED lines=36> */
.L_x_123:
[----:B------:R-:W0:Y:S01]  /*3e20*/  S2R R7, SR_TID.X ;  /* 0x0000000000077919 */ /* 0x000e220000002100 */
[----:B------:R-:W1:Y:S02]  /*3e30*/  LDCU.64 UR4, c[0x0][0x380] ;  /* 0x00007000ff0477ac */ /* 0x000e640008000a00 */
[----:B-1----:R-:W-:Y:S02]  /*3e40*/  IMAD.U32 R2, RZ, RZ, UR4 ;  /* 0x00000004ff027e24 */ /* 0x002fe4000f8e00ff */
[----:B------:R-:W-:Y:S02]  /*3e50*/  IMAD.U32 R3, RZ, RZ, UR5 ;  /* 0x00000005ff037e24 */ /* 0x000fe4000f8e00ff */
        /* <DEDUP_REMOVED lines=9> */
[----:B------:R-:W-:-:S05]  /*3ef0*/  VIADD R6, R0, 0xfffff800 ;  /* 0xfffff80000067836 */ /* 0x000fca0000000000 */
[----:B------:R-:W-:Y:S01]  /*3f00*/  ISETP.GE.U32.AND P1, PT, R6, 0x800, PT ;  /* 0x000008000600780c */ /* 0x000fe20003f26070 */
[----:B--2---:R-:W-:-:S06]  /*3f10*/  DSETP.GEU.AND P0, PT, R22, R8, PT ;  /* 0x000000081600722a */ /* 0x004fcc0003f0e000 */
[----:B------:R-:W-:Y:S02]  /*3f20*/  FSEL R8, R8, R22, !P0 ;  /* 0x0000001608087208 */ /* 0x000fe40004000000 */
[----:B------:R-:W-:-:S06]  /*3f30*/  FSEL R9, R9, R23, !P0 ;  /* 0x0000001709097208 */ /* 0x000fcc0004000000 */
[----:B---3--:R-:W-:-:S06]  /*3f40*/  DSETP.GEU.AND P0, PT, R8, R10, PT ;  /* 0x0000000a0800722a */ /* 0x008fcc0003f0e000 */
[----:B------:R-:W-:Y:S02]  /*3f50*/  FSEL R8, R10, R8, !P0 ;  /* 0x000000080a087208 */ /* 0x000fe40004000000 */
[----:B------:R-:W-:Y:S01]  /*3f60*/  FSEL R9, R11, R9, !P0 ;  /* 0x000000090b097208 */ /* 0x000fe20004000000 */
[----:B------:R-:W-:-:S05]  /*3f70*/  IMAD.MOV.U32 R11, RZ, RZ, 0x800 ;  /* 0x00000800ff0b7424 */ /* 0x000fca00078e00ff */
        /* <DEDUP_REMOVED lines=18> */
[----:B------:R-:W1:Y:S02]  /*40a0*/  LDC.64 R2, c[0x0][0x380] ;  /* 0x0000e000ff027b82 */ /* 0x000e640000000a00 */
.L_x_139:
[----:B------:R-:W-:-:S04]  /*40b0*/  IMAD.IADD R17, R7, 0x1, R11 ;  /* 0x0000000107117824 */ /* 0x000fc800078e020b */
[----:B-1----:R-:W-:-:S06]  /*40c0*/  IMAD.WIDE.U32 R16, R17, 0x8, R2 ;  /* 0x0000000811107825 */ /* 0x002fcc00078e0002 */
[----:B------:R-:W2:Y:S01]  /*40d0*/  LDG.E.64.CONSTANT R16, desc[UR6][R16.64] ;  /* 0x0000000610107981 */ /* 0x000ea2000c1e9b00 */
[----:B------:R-:W-:-:S05]  /*40e0*/  IMAD.WIDE.U32 R18, R11, 0x8, R4 ;  /* 0x000000080b127825 */ /* 0x000fca00078e0004 */
[----:B------:R-:W3:Y:S04]  /*40f0*/  LDG.E.64.CONSTANT R20, desc[UR6][R18.64+0x800] ;  /* 0x0008000612147981 */ /* 0x000ee8000c1e9b00 */
[----:B------:R-:W4:Y:S04]  /*4100*/  LDG.E.64.CONSTANT R22, desc[UR6][R18.64+0x1000] ;  /* 0x0010000612167981 */ /* 0x000f28000c1e9b00 */
[----:B------:R-:W5:Y:S04]  /*4110*/  LDG.E.64.CONSTANT R24, desc[UR6][R18.64+0x1800] ;  /* 0x0018000612187981 */ /* 0x000f68000c1e9b00 */
[----:B------:R-:W5:Y:S04]  /*4120*/  LDG.E.64.CONSTANT R26, desc[UR6][R18.64+0x2000] ;  /* 0x00200006121a7981 */ /* 0x000f68000c1e9b00 */
[----:B------:R-:W5:Y:S04]  /*4130*/  LDG.E.64.CONSTANT R28, desc[UR6][R18.64+0x2800] ;  /* 0x00280006121c7981 */ /* 0x000f68000c1e9b00 */
[----:B------:R-:W5:Y:S04]  /*4140*/  LDG.E.64.CONSTANT R14, desc[UR6][R18.64+0x3000] ;  /* 0x00300006120e7981 */ /* 0x000f68000c1e9b00 */
[----:B------:R-:W5:Y:S01]  /*4150*/  LDG.E.64.CONSTANT R12, desc[UR6][R18.64+0x3800] ;  /* 0x00380006120c7981 */ /* 0x000f62000c1e9b00 */
[----:B0-----:R-:W-:-:S05]  /*4160*/  IMAD.IADD R10, R0, 0x1, -R11 ;  /* 0x00000001000a7824 */ /* 0x001fca00078e0a0b */
[----:B------:R-:W-:Y:S01]  /*4170*/  ISETP.GE.U32.AND P1, PT, R10, 0x800, PT ;  /* 0x000008000a00780c */ /* 0x000fe20003f26070 */
        /* <DEDUP_REMOVED lines=26> */
[----:B------:R-:W-:-:S13]  /*4320*/  ISETP.GT.U32.AND P0, PT, R11, R6, PT ;  /* 0x000000060b00720c */ /* 0x000fda0003f04070 */
[----:B------:R-:W-:Y:S05]  /*4330*/  @!P0 BRA `(.L_x_139) ;  /* 0xfffffffc005c8947 */ /* 0x000fea000383ffff */
.L_x_137:
        /* <DEDUP_REMOVED lines=14> */
[----:B------:R-:W-:Y:S01]  /*4420*/  LEA.HI R0, R5, 0x1, RZ, 0x18 ;  /* 0x0000000105007811 */ /* 0x000fe200078fc0ff */
[----:B------:R-:W-:-:S03]  /*4430*/  IMAD.IADD R15, R7, 0x1, R11 ;  /* 0x00000001070f7824 */ /* 0x000fc600078e020b */
[----:B------:R-:W-:Y:S01]  /*4440*/  LOP3.LUT R5, R0, 0x3, RZ, 0xc0, !PT ;  /* 0x0000000300057812 */ /* 0x000fe200078ec0ff */
[----:B------:R-:W-:-:S04]  /*4450*/  IMAD.MOV.U32 R0, RZ, RZ, R7 ;  /* 0x000000ffff007224 */ /* 0x000fc800078e0007 */
[----:B------:R-:W-:-:S07]  /*4460*/  IMAD.MOV R5, RZ, RZ, -R5 ;  /* 0x000000ffff057224 */ /* 0x000fce00078e0a05 */
.L_x_143:
        /* <DEDUP_REMOVED lines=10> */
.L_x_142:
[----:B------:R-:W-:Y:S05]  /*4510*/  BSYNC.RECONVERGENT B2 ;  /* 0x0000000000027941 */ /* 0x000fea0003800200 */
.L_x_141:
[----:B------:R-:W-:Y:S05]  /*4520*/  @!P2 BRA `(.L_x_140) ;  /* 0x000000000078a947 */ /* 0x000fea0003800000 */
[C---:B------:R-:W-:Y:S02]  /*4530*/  IMAD.IADD R5, R0.reuse, 0x1, R11 ;  /* 0x0000000100057824 */ /* 0x040fe400078e020b */
[----:B------:R-:W-:-:S07]  /*4540*/  VIADD R0, R0, 0x200 ;  /* 0x0000020000007836 */ /* 0x000fce0000000000 */
.L_x_144:
[----:B------:R-:W-:-:S04]  /*4550*/  IMAD.WIDE.U32 R10, R5, 0x8, R2 ;  /* 0x00000008050a7825 */ /* 0x000fc800078e0002 */
        /* <DEDUP_REMOVED lines=13> */
[----:B------:R-:W-:Y:S01]  /*4630*/  FSEL R9, R11, R9, !P0 ;  /* 0x000000090b097208 */ /* 0x000fe20004000000 */
[C---:B------:R-:W-:Y:S02]  /*4640*/  VIADD R11, R0.reuse, 0x200 ;  /* 0x00000200000b7836 */ /* 0x040fe40000000000 */
[----:B------:R-:W-:-:S03]  /*4650*/  VIADD R0, R0, 0x400 ;  /* 0x0000040000007836 */ /* 0x000fc60000000000 */
[----:B---3--:R-:W-:Y:S01]  /*4660*/  DSETP.GEU.AND P0, PT, R8, R12, PT ;  /* 0x0000000c0800722a */ /* 0x008fe20003f0e000 */
[----:B------:R-:W-:-:S05]  /*4670*/  ISETP.GE.AND P1, PT, R11, R4, PT ;  /* 0x000000040b00720c */ /* 0x000fca0003f26270 */
        /* <DEDUP_REMOVED lines=9> */
.L_x_140:
[----:B------:R-:W-:Y:S05]  /*4710*/  BSYNC.RECONVERGENT B1 ;  /* 0x0000000000017941 */ /* 0x000fea0003800200 */
.L_x_138:
        /* <DEDUP_REMOVED lines=74> */
.L_x_114:
[----:B------:R-:W-:Y:S05]  /*4bc0*/  BSYNC.RECONVERGENT B0 ;  /* 0x0000000000007941 */ /* 0x000fea0003800200 */
.L_x_98:
[----:B------:R-:W-:Y:S05]  /*4bd0*/  @P0 EXIT ;  /* 0x000000000000094d */ /* 0x000fea0003800000 */
[----:B------:R-:W4:Y:S01]  /*4be0*/  LDCU.64 UR8, c[0x0][0x398] ;  /* 0x00007300ff0877ac */ /* 0x000f220008000a00 */
[----:B01----:R-:W0:Y:S01]  /*4bf0*/  LDC.64 R4, c[0x0][0x388] ;  /* 0x0000e200ff047b82 */ /* 0x003e220000000a00 */
[----:B------:R-:W2:Y:S01]  /*4c00*/  LDCU.64 UR4, c[0x0][0x398] ;  /* 0x00007300ff0477ac */ /* 0x000ea20008000a00 */
[----:B----4-:R-:W-:-:S06]  /*4c10*/  DSETP.GT.AND P0, PT, R6, UR8, PT ;  /* 0x0000000806007e2a */ /* 0x010fcc000bf04000 */
[----:B--23--:R-:W-:Y:S02]  /*4c20*/  FSEL R2, R6, UR4, P0 ;  /* 0x0000000406027c08 */ /* 0x00cfe40008000000 */
[----:B------:R-:W-:-:S05]  /*4c30*/  FSEL R3, R7, UR5, P0 ;  /* 0x0000000507037c08 */ /* 0x000fca0008000000 */
[----:B0-----:R-:W-:Y:S01]  /*4c40*/  STG.E.64 desc[UR6][R4.64], R2 ;  /* 0x0000000204007986 */ /* 0x001fe2000c101b06 */
[----:B------:R-:W-:Y:S05]  /*4c50*/  EXIT ;  /* 0x000000000000794d */ /* 0x000fea0003800000 */
.L_x_145:
        /* <DEDUP_REMOVED lines=10> */
.L_x_151:


//--------------------- .text._ZN3cub18CUB_300001_SM_10006detail11EmptyKernelIvEEvv --------------------------
	.section	.text._ZN3cub18CUB_300001_SM_10006detail11EmptyKernelIvEEvv,"ax",@progbits
	.align	128
        .global         _ZN3cub18CUB_300001_SM_10006detail11EmptyKernelIvEEvv
        .type           _ZN3cub18CUB_300001_SM_10006detail11EmptyKernelIvEEvv,@function
        .size           _ZN3cub18CUB_300001_SM_10006detail11EmptyKernelIvEEvv,(.L_x_152 - _ZN3cub18CUB_300001_SM_10006detail11EmptyKernelIvEEvv)
        .other          _ZN3cub18CUB_300001_SM_10006detail11EmptyKernelIvEEvv,@"STO_CUDA_ENTRY STV_DEFAULT"
_ZN3cub18CUB_300001_SM_10006detail11EmptyKernelIvEEvv:
.text._ZN3cub18CUB_300001_SM_10006detail11EmptyKernelIvEEvv:
[----:B------:R-:W-:Y:S01]  /*0000*/  LDC R1, c[0x0][0x37c] ;  /* 0x0000df00ff017b82 */ /* 0x000fe20000000800 */
[----:B------:R-:W-:Y:S05]  /*0010*/  EXIT ;  /* 0x000000000000794d */ /* 0x000fea0003800000 */
.L_x_146:
        /* <DEDUP_REMOVED lines=14> */
.L_x_152:


//--------------------- .text._Z19getDifferenceMatrixPKdS0_Pd --------------------------
	.section	.text._Z19getDifferenceMatrixPKdS0_Pd,"ax",@progbits
	.align	128
        .global         _Z19getDifferenceMatrixPKdS0_Pd
        .type           _Z19getDifferenceMatrixPKdS0_Pd,@function
        .size           _Z19getDifferenceMatrixPKdS0_Pd,(.L_x_153 - _Z19getDifferenceMatrixPKdS0_Pd)
        .other          _Z19getDifferenceMatrixPKdS0_Pd,@"STO_CUDA_ENTRY STV_DEFAULT"
_Z19getDifferenceMatrixPKdS0_Pd:
.text._Z19getDifferenceMatrixPKdS0_Pd:
[----:B------:R-:W-:Y:S01]  /*0000*/  LDC R1, c[0x0][0x37c] ;  /* 0x0000df00ff017b82 */ /* 0x000fe20000000800 */
[----:B------:R-:W0:Y:S01]  /*0010*/  LDCU UR6, c[0x0][0x374] ;  /* 0x00006e80ff0677ac */ /* 0x000e220008000800 */
[----:B------:R-:W1:Y:S06]  /*0020*/  S2R R2, SR_TID.Y ;  /* 0x0000000000027919 */ /* 0x000e6c0000002200 */
[----:B------:R-:W-:Y:S01]  /*0030*/  S2UR UR4, SR_CTAID.X ;  /* 0x00000000000479c3 */ /* 0x000fe20000002500 */
[----:B------:R-:W2:Y:S01]  /*0040*/  LDCU UR7, c[0x0][0x360] ;  /* 0x00006c00ff0777ac */ /* 0x000ea20008000800 */
[----:B------:R-:W3:Y:S06]  /*0050*/  S2R R5, SR_TID.X ;  /* 0x0000000000057919 */ /* 0x000eec0000002100 */
[----:B------:R-:W1:Y:S08]  /*0060*/  LDC R7, c[0x0][0x364] ;  /* 0x0000d900ff077b82 */ /* 0x000e700000000800 */
[----:B------:R-:W2:Y:S08]  /*0070*/  LDC R0, c[0x0][0x370] ;  /* 0x0000dc00ff007b82 */ /* 0x000eb00000000800 */
[----:B------:R-:W0:Y:S01]  /*0080*/  S2UR UR5, SR_CTAID.Y ;  /* 0x00000000000579c3 */ /* 0x000e220000002600 */
[----:B--2---:R-:W-:-:S05]  /*0090*/  IMAD R0, R0, UR7, RZ ;  /* 0x0000000700007c24 */ /* 0x004fca000f8e02ff */
[----:B------:R-:W-:Y:S01]  /*00a0*/  IABS R6, R0 ;  /* 0x0000000000067213 */ /* 0x000fe20000000000 */
[----:B0-----:R-:W-:-:S03]  /*00b0*/  UIMAD UR4, UR6, UR5, UR4 ;  /* 0x00000005060472a4 */ /* 0x001fc6000f8e0204 */
[----:B------:R-:W0:Y:S03]  /*00c0*/  I2F.RP R4, R6 ;  /* 0x0000000600047306 */ /* 0x000e260000209400 */
[----:B-1----:R-:W-:-:S04]  /*00d0*/  IMAD R2, R7, UR4, R2 ;  /* 0x0000000407027c24 */ /* 0x002fc8000f8e0202 */
[----:B---3--:R-:W-:Y:S02]  /*00e0*/  IMAD R5, R2, UR7, R5 ;  /* 0x0000000702057c24 */ /* 0x008fe4000f8e0205 */
[----:B------:R-:W-:-:S03]  /*00f0*/  HFMA2 R2, -RZ, RZ, 0, 0 ;  /* 0x00000000ff027431 */ /* 0x000fc600000001ff */
[----:B------:R-:W-:Y:S01]  /*0100*/  IABS R11, R5 ;  /* 0x00000005000b7213 */ /* 0x000fe20000000000 */
[----:B0-----:R-:W0:Y:S02]  /*0110*/  MUFU.RCP R4, R4 ;  /* 0x0000000400047308 */ /* 0x001e240000001000 */
[----:B0-----:R-:W-:Y:S01]  /*0120*/  VIADD R3, R4, 0xffffffe ;  /* 0x0ffffffe04037836 */ /* 0x001fe20000000000 */
[----:B------:R-:W-:-:S05]  /*0130*/  IABS R4, R0 ;  /* 0x0000000000047213 */ /* 0x000fca0000000000 */
[----:B------:R-:W0:Y:S02]  /*0140*/  F2I.FTZ.U32.TRUNC.NTZ R3, R3 ;  /* 0x0000000300037305 */ /* 0x000e24000021f000 */
[----:B0-----:R-:W-:-:S04]  /*0150*/  IMAD.MOV R9, RZ, RZ, -R3 ;  /* 0x000000ffff097224 */ /* 0x001fc800078e0a03 */
[----:B------:R-:W-:-:S04]  /*0160*/  IMAD R9, R9, R6, RZ ;  /* 0x0000000609097224 */ /* 0x000fc800078e02ff */
[----:B------:R-:W-:-:S04]  /*0170*/  IMAD.HI.U32 R2, R3, R9, R2 ;  /* 0x0000000903027227 */ /* 0x000fc800078e0002 */
[----:B------:R-:W-:Y:S02]  /*0180*/  IMAD.MOV R3, RZ, RZ, -R4 ;  /* 0x000000ffff037224 */ /* 0x000fe400078e0a04 */
[----:B------:R-:W-:-:S04]  /*0190*/  IMAD.HI.U32 R2, R2, R11, RZ ;  /* 0x0000000b02027227 */ /* 0x000fc800078e00ff */
[----:B------:R-:W-:-:S05]  /*01a0*/  IMAD R3, R2, R3, R11 ;  /* 0x0000000302037224 */ /* 0x000fca00078e020b */
[----:B------:R-:W-:-:S13]  /*01b0*/  ISETP.GT.U32.AND P2, PT, R6, R3, PT ;  /* 0x000000030600720c */ /* 0x000fda0003f44070 */
[-C--:B------:R-:W-:Y:S01]  /*01c0*/  @!P2 IADD3 R3, PT, PT, R3, -R6.reuse, RZ ;  /* 0x800000060303a210 */ /* 0x080fe20007ffe0ff */
[----:B------:R-:W-:Y:S01]  /*01d0*/  @!P2 VIADD R2, R2, 0x1 ;  /* 0x000000010202a836 */ /* 0x000fe20000000000 */
[----:B------:R-:W-:Y:S02]  /*01e0*/  ISETP.NE.AND P2, PT, R0, RZ, PT ;  /* 0x000000ff0000720c */ /* 0x000fe40003f45270 */
[----:B------:R-:W-:Y:S02]  /*01f0*/  ISETP.GE.U32.AND P0, PT, R3, R6, PT ;  /* 0x000000060300720c */ /* 0x000fe40003f06070 */
[----:B------:R-:W-:-:S04]  /*0200*/  LOP3.LUT R3, R5, R0, RZ, 0x3c, !PT ;  /* 0x0000000005037212 */ /* 0x000fc800078e3cff */
[----:B------:R-:W-:-:S07]  /*0210*/  ISETP.GE.AND P1, PT, R3, RZ, PT ;  /* 0x000000ff0300720c */ /* 0x000fce0003f26270 */
[----:B------:R-:W-:-:S05]  /*0220*/  @P0 IADD3 R2, PT, PT, R2, 0x1, RZ ;  /* 0x0000000102020810 */ /* 0x000fca0007ffe0ff */
[----:B------:R-:W-:Y:S02]  /*0230*/  IMAD.MOV.U32 R13, RZ, RZ, R2 ;  /* 0x000000ffff0d7224 */ /* 0x000fe400078e0002 */
[----:B------:R-:W-:-:S03]  /*0240*/  IMAD R2, R7, UR6, RZ ;  /* 0x0000000607027c24 */ /* 0x000fc6000f8e02ff */
[----:B------:R-:W-:Y:S01]  /*0250*/  @!P1 IADD3 R13, PT, PT, -R13, RZ, RZ ;  /* 0x000000ff0d0d9210 */ /* 0x000fe20007ffe1ff */
[----:B------:R-:W-:Y:S01]  /*0260*/  VIADD R2, R2, 0xffffffff ;  /* 0xffffffff02027836 */ /* 0x000fe20000000000 */
[----:B------:R-:W-:-:S04]  /*0270*/  @!P2 LOP3.LUT R13, RZ, R0, RZ, 0x33, !PT ;  /* 0x00000000ff0da212 */ /* 0x000fc800078e33ff */
[C---:B------:R-:W-:Y:S02]  /*0280*/  IADD3 R3, PT, PT, -R13.reuse, RZ, RZ ;  /* 0x000000ff0d037210 */ /* 0x040fe40007ffe1ff */
[C---:B------:R-:W-:Y:S02]  /*0290*/  ISETP.NE.AND P0, PT, R13.reuse, R2, PT ;  /* 0x000000020d00720c */ /* 0x040fe40003f05270 */
[C---:B------:R-:W-:Y:S01]  /*02a0*/  IADD3 R2, PT, PT, R0.reuse, -0x1, RZ ;  /* 0xffffffff00027810 */ /* 0x040fe20007ffe0ff */
[----:B------:R-:W-:Y:S01]  /*02b0*/  IMAD R7, R0, R3, R5 ;  /* 0x0000000300077224 */ /* 0x000fe200078e0205 */
[----:B------:R-:W-:-:S04]  /*02c0*/  ISETP.EQ.OR P0, PT, R13, RZ, !P0 ;  /* 0x000000ff0d00720c */ /* 0x000fc80004702670 */
[----:B------:R-:W-:-:S04]  /*02d0*/  ISETP.EQ.OR P0, PT, R7, RZ, P0 ;  /* 0x000000ff0700720c */ /* 0x000fc80000702670 */
[----:B------:R-:W-:-:S13]  /*02e0*/  ISETP.EQ.OR P0, PT, R7, R2, P0 ;  /* 0x000000020700720c */ /* 0x000fda0000702670 */
[----:B------:R-:W-:Y:S05]  /*02f0*/  @P0 EXIT ;  /* 0x000000000000094d */ /* 0x000fea0003800000 */
[----:B------:R-:W0:Y:S01]  /*0300*/  LDC.64 R2, c[0x0][0x388] ;  /* 0x0000e200ff027b82 */ /* 0x000e220000000a00 */
[----:B------:R-:W1:Y:S01]  /*0310*/  LDCU.64 UR4, c[0x0][0x358] ;  /* 0x00006b00ff0477ac */ /* 0x000e620008000a00 */
[----:B------:R-:W-:-:S06]  /*0320*/  IMAD R13, R0, R13, R7 ;  /* 0x0000000d000d7224 */ /* 0x000fcc00078e0207 */
[----:B------:R-:W2:Y:S08]  /*0330*/  LDC.64 R4, c[0x0][0x380] ;  /* 0x0000e000ff047b82 */ /* 0x000eb00000000a00 */
[----:B------:R-:W3:Y:S01]  /*0340*/  LDC.64 R8, c[0x0][0x390] ;  /* 0x0000e400ff087b82 */ /* 0x000ee20000000a00 */
[----:B0-----:R-:W-:-:S06]  /*0350*/  IMAD.WIDE R2, R13, 0x8, R2 ;  /* 0x000000080d027825 */ /* 0x001fcc00078e0202 */
[----:B-1----:R-:W4:Y:S01]  /*0360*/  LDG.E.64 R2, desc[UR4][R2.64] ;  /* 0x0000000402027981 */ /* 0x002f22000c1e1b00 */
[----:B--2---:R-:W-:-:S06]  /*0370*/  IMAD.WIDE R4, R13, 0x8, R4 ;  /* 0x000000080d047825 */ /* 0x004fcc00078e0204 */
[----:B------:R-:W4:Y:S02]  /*0380*/  LDG.E.64 R4, desc[UR4][R4.64] ;  /* 0x0000000404047981 */ /* 0x000f24000c1e1b00 */
[----:B----4-:R-:W-:-:S08]  /*0390*/  DADD R6, R2, -R4 ;  /* 0x0000000002067229 */ /* 0x010fd00000000804 */
[----:B------:R-:W-:Y:S01]  /*03a0*/  DADD R10, -RZ, |R6| ;  /* 0x00000000ff0a7229 */ /* 0x000fe20000000506 */
[----:B---3--:R-:W-:-:S06]  /*03b0*/  IMAD.WIDE R6, R13, 0x8, R8 ;  /* 0x000000080d067825 */ /* 0x008fcc00078e0208 */
[----:B------:R-:W-:Y:S01]  /*03c0*/  STG.E.64 desc[UR4][R6.64], R10 ;  /* 0x0000000a06007986 */ /* 0x000fe2000c101b04 */
[----:B------:R-:W-:Y:S05]  /*03d0*/  EXIT ;  /* 0x000000000000794d */ /* 0x000fea0003800000 */
.L_x_147:
        /* <DEDUP_REMOVED lines=10> */
.L_x_153:


//--------------------- .text._Z17calculationMatrixPdPKd --------------------------
	.section	.text._Z17calculationMatrixPdPKd,"ax",@progbits
	.align	128
        .global         _Z17calculationMatrixPdPKd
        .type           _Z17calculationMatrixPdPKd,@function
        .size           _Z17calculationMatrixPdPKd,(.L_x_154 - _Z17calculationMatrixPdPKd)
        .other          _Z17calculationMatrixPdPKd,@"STO_CUDA_ENTRY STV_DEFAULT"
_Z17calculationMatrixPdPKd:
.text._Z17calculationMatrixPdPKd:
[----:B------:R-:W-:Y:S08]  /*0000*/  LDC R1, c[0x0][0x37c] ;  /* 0x0000df00ff017b82 */ /* 0x000ff00000000800 */
[----:B------:R-:W0:Y:S01]  /*0010*/  S2UR UR6, SR_CTAID.X ;  /* 0x00000000000679c3 */ /* 0x000e220000002500 */
[----:B------:R-:W1:Y:S07]  /*0020*/  S2R R2, SR_TID.X ;  /* 0x0000000000027919 */ /* 0x000e6e0000002100 */
[----:B------:R-:W0:Y:S02]  /*0030*/  LDC R5, c[0x0][0x360] ;  /* 0x0000d800ff057b82 */ /* 0x000e240000000800 */
[----:B0-----:R-:W-:-:S04]  /*0040*/  ISETP.NE.AND P0, PT, R5, UR6, PT ;  /* 0x0000000605007c0c */ /* 0x001fc8000bf05270 */
[----:B------:R-:W-:-:S04]  /*0050*/  ISETP.EQ.OR P0, PT, RZ, UR6, !P0 ;  /* 0x00000006ff007c0c */ /* 0x000fc8000c702670 */
[----:B-1----:R-:W-:-:S04]  /*0060*/  ISETP.EQ.OR P0, PT, R2, RZ, P0 ;  /* 0x000000ff0200720c */ /* 0x002fc80000702670 */
[----:B------:R-:W-:-:S13]  /*0070*/  ISETP.EQ.OR P0, PT, R2, R5, P0 ;  /* 0x000000050200720c */ /* 0x000fda0000702670 */
[----:B------:R-:W-:Y:S05]  /*0080*/  @P0 EXIT ;  /* 0x000000000000094d */ /* 0x000fea0003800000 */
[----:B------:R-:W0:Y:S01]  /*0090*/  LDCU.128 UR8, c[0x0][0x380] ;  /* 0x00007000ff0877ac */ /* 0x000e220008000c00 */
[----:B------:R-:W-:Y:S02]  /*00a0*/  VIADD R4, R5, 0x1 ;  /* 0x0000000105047836 */ /* 0x000fe40000000000 */
[----:B------:R-:W-:Y:S01]  /*00b0*/  IMAD.MOV.U32 R5, RZ, RZ, RZ ;  /* 0x000000ffff057224 */ /* 0x000fe200078e00ff */
[----:B------:R-:W1:Y:S01]  /*00c0*/  LDCU.64 UR4, c[0x0][0x358] ;  /* 0x00006b00ff0477ac */ /* 0x000e620008000a00 */
[----:B------:R-:W-:Y:S02]  /*00d0*/  IMAD.MOV.U32 R3, RZ, RZ, RZ ;  /* 0x000000ffff037224 */ /* 0x000fe400078e00ff */
[----:B------:R-:W-:-:S04]  /*00e0*/  IMAD.WIDE.U32 R8, R4, UR6, -R4 ;  /* 0x0000000604087c25 */ /* 0x000fc8000f8e0804 */
[----:B------:R-:W-:Y:S01]  /*00f0*/  IMAD.WIDE.U32 R6, R4, UR6, R2 ;  /* 0x0000000604067c25 */ /* 0x000fe2000f8e0002 */
[----:B------:R-:W-:-:S03]  /*0100*/  IADD3 R3, P0, PT, R8, R2, RZ ;  /* 0x0000000208037210 */ /* 0x000fc60007f1e0ff */
[C---:B------:R-:W-:Y:S01]  /*0110*/  IMAD.SHL.U32 R2, R6.reuse, 0x8, RZ ;  /* 0x0000000806027824 */ /* 0x040fe200078e00ff */
[----:B------:R-:W-:Y:S01]  /*0120*/  SHF.L.U64.HI R0, R6, 0x3, R7 ;  /* 0x0000000306007819 */ /* 0x000fe20000010207 */
[----:B------:R-:W-:Y:S01]  /*0130*/  IMAD.X R8, RZ, RZ, R9, P0 ;  /* 0x000000ffff087224 */ /* 0x000fe200000e0609 */
[C---:B0-----:R-:W-:Y:S02]  /*0140*/  LEA R10, P1, R3.reuse, UR10, 0x3 ;  /* 0x0000000a030a7c11 */ /* 0x041fe4000f8218ff */
[----:B------:R-:W-:Y:S02]  /*0150*/  IADD3 R6, P0, PT, R2, UR10, RZ ;  /* 0x0000000a02067c10 */ /* 0x000fe4000ff1e0ff */
[----:B------:R-:W-:Y:S02]  /*0160*/  LEA.HI.X R11, R3, UR11, R8, 0x3, P1 ;  /* 0x0000000b030b7c11 */ /* 0x000fe400088f1c08 */
[----:B------:R-:W-:-:S04]  /*0170*/  IADD3.X R7, PT, PT, R0, UR11, RZ, P0, !PT ;  /* 0x0000000b00077c10 */ /* 0x000fc800087fe4ff */
[----:B-1----:R-:W2:Y:S01]  /*0180*/  LDG.E.64 R10, desc[UR4][R10.64] ;  /* 0x000000040a0a7981 */ /* 0x002ea2000c1e1b00 */
[----:B------:R-:W-:-:S03]  /*0190*/  IMAD.WIDE.U32 R4, R4, 0x8, R6 ;  /* 0x0000000804047825 */ /* 0x000fc600078e0006 */
[----:B------:R-:W2:Y:S04]  /*01a0*/  LDG.E.64 R8, desc[UR4][R6.64+-0x8] ;  /* 0xfffff80406087981 */ /* 0x000ea8000c1e1b00 */
[----:B------:R-:W3:Y:S04]  /*01b0*/  LDG.E.64 R4, desc[UR4][R4.64] ;  /* 0x0000000404047981 */ /* 0x000ee8000c1e1b00 */
[----:B------:R-:W4:Y:S01]  /*01c0*/  LDG.E.64 R12, desc[UR4][R6.64+0x8] ;  /* 0x00000804060c7981 */ /* 0x000f22000c1e1b00 */
[----:B------:R-:W-:-:S04]  /*01d0*/  IADD3 R2, P0, PT, R2, UR8, RZ ;  /* 0x0000000802027c10 */ /* 0x000fc8000ff1e0ff */
[----:B------:R-:W-:Y:S01]  /*01e0*/  IADD3.X R3, PT, PT, R0, UR9, RZ, P0, !PT ;  /* 0x0000000900037c10 */ /* 0x000fe200087fe4ff */
[----:B--2---:R-:W-:-:S08]  /*01f0*/  DADD R8, R8, R10 ;  /* 0x0000000008087229 */ /* 0x004fd0000000000a */
[----:B---3--:R-:W-:-:S08]  /*0200*/  DADD R8, R8, R4 ;  /* 0x0000000008087229 */ /* 0x008fd00000000004 */
[----:B----4-:R-:W-:-:S08]  /*0210*/  DADD R8, R8, R12 ;  /* 0x0000000008087229 */ /* 0x010fd0000000000c */
[----:B------:R-:W-:-:S07]  /*0220*/  DMUL R8, R8, 0.25 ;  /* 0x3fd0000008087828 */ /* 0x000fce0000000000 */
[----:B------:R-:W-:Y:S01]  /*0230*/  STG.E.64 desc[UR4][R2.64], R8 ;  /* 0x0000000802007986 */ /* 0x000fe2000c101b04 */
[----:B------:R-:W-:Y:S05]  /*0240*/  EXIT ;  /* 0x000000000000794d */ /* 0x000fea0003800000 */
.L_x_148:
        /* <DEDUP_REMOVED lines=11> */
.L_x_154:


//--------------------- .nv.shared._ZN3cub18CUB_300001_SM_10006detail6reduce28DeviceReduceSingleTileKernelINS2_10policy_hubIdjN4cuda3__47maximumIvEEE10Policy1000EPdSB_iS8_ddNS5_3std3__410__identityEEEvT0_T1_T2_T3_T4_T6_ --------------------------
	.section	.nv.shared._ZN3cub18CUB_300001_SM_10006detail6reduce28DeviceReduceSingleTileKernelINS2_10policy_hubIdjN4cuda3__47maximumIvEEE10Policy1000EPdSB_iS8_ddNS5_3std3__410__identityEEEvT0_T1_T2_T3_T4_T6_,"aw",@nobits
	.sectionflags	@""
	.align	8
.nv.shared._ZN3cub18CUB_300001_SM_10006detail6reduce28DeviceReduceSingleTileKernelINS2_10policy_hubIdjN4cuda3__47maximumIvEEE10Policy1000EPdSB_iS8_ddNS5_3std3__410__identityEEEvT0_T1_T2_T3_T4_T6_:
	.zero		1104


//--------------------- .nv.shared.reserved.0     --------------------------
	.section	.nv.shared.reserved.0,"aw",@nobits
	.weak		__nv_reservedSMEM_offset_0_alias
	.size		__nv_reservedSMEM_offset_0_alias, 0, 64
	.other		__nv_reservedSMEM_offset_0_alias,@"STO_CUDA_RESERVED_SHARED STV_DEFAULT"
__nv_reservedSMEM_offset_0_alias:
	.zero		0
	.zero		64


//--------------------- .nv.global                --------------------------
	.section	.nv.global,"aw",@nobits
.nv.global:
	.type		_ZN34_INTERNAL_29e116b3_4_k_cu_eff5af916thrust24THRUST_300001_SM_1000_NS12placeholders2_5E,@object
	.size		_ZN34_INTERNAL_29e116b3_4_k_cu_eff5af916thrust24THRUST_300001_SM_1000_NS12placeholders2_5E,(_ZN34_INTERNAL_29e116b3_4_k_cu_eff5af914cuda3std3__45__cpo6cbeginE - _ZN34_INTERNAL_29e116b3_4_k_cu_eff5af916thrust24THRUST_300001_SM_1000_NS12placeholders2_5E)
_ZN34_INTERNAL_29e116b3_4_k_cu_eff5af916thrust24THRUST_300001_SM_1000_NS12placeholders2_5E:
	.zero		1
	.type		_ZN34_INTERNAL_29e116b3_4_k_cu_eff5af914cuda3std3__45__cpo6cbeginE,@object
	.size		_ZN34_INTERNAL_29e116b3_4_k_cu_eff5af914cuda3std3__45__cpo6cbeginE,(_ZN34_INTERNAL_29e116b3_4_k_cu_eff5af914cuda3std6ranges3__45__cpo6cbeginE - _ZN34_INTERNAL_29e116b3_4_k_cu_eff5af914cuda3std3__45__cpo6cbeginE)
_ZN34_INTERNAL_29e116b3_4_k_cu_eff5af914cuda3std3__45__cpo6cbeginE:
	.zero		1
	.type		_ZN34_INTERNAL_29e116b3_4_k_cu_eff5af914cuda3std6ranges3__45__cpo6cbeginE,@object
	.size		_ZN34_INTERNAL_29e116b3_4_k_cu_eff5af914cuda3std6ranges3__45__cpo6cbeginE,(_ZN34_INTERNAL_29e116b3_4_k_cu_eff5af914cuda3std3__48in_placeE - _ZN34_INTERNAL_29e116b3_4_k_cu_eff5af914cuda3std6ranges3__45__cpo6cbeginE)
_ZN34_INTERNAL_29e116b3_4_k_cu_eff5af914cuda3std6ranges3__45__cpo6cbeginE:
	.zero		1
	.type		_ZN34_INTERNAL_29e116b3_4_k_cu_eff5af914cuda3std3__48in_placeE,@object
	.size		_ZN34_INTERNAL_29e116b3_4_k_cu_eff5af914cuda3std3__48in_placeE,(_ZN34_INTERNAL_29e116b3_4_k_cu_eff5af914cuda3std6ranges3__45__cpo4sizeE - _ZN34_INTERNAL_29e116b3_4_k_cu_eff5af914cuda3std3__48in_placeE)
_ZN34_INTERNAL_29e116b3_4_k_cu_eff5af914cuda3std3__48in_placeE:
	.zero		1
	.type		_ZN34_INTERNAL_29e116b3_4_k_cu_eff5af914cuda3std6ranges3__45__cpo4sizeE,@object
	.size		_ZN34_INTERNAL_29e116b3_4_k_cu_eff5af914cuda3std6ranges3__45__cpo4sizeE,(_ZN34_INTERNAL_29e116b3_4_k_cu_eff5af916thrust24THRUST_300001_SM_1000_NS12placeholders2_9E - _ZN34_INTERNAL_29e116b3_4_k_cu_eff5af914cuda3std6ranges3__45__cpo4sizeE)
_ZN34_INTERNAL_29e116b3_4_k_cu_eff5af914cuda3std6ranges3__45__cpo4sizeE:
	.zero		1
	.type		_ZN34_INTERNAL_29e116b3_4_k_cu_eff5af916thrust24THRUST_300001_SM_1000_NS12placeholders2_9E,@object
	.size		_ZN34_INTERNAL_29e116b3_4_k_cu_eff5af916thrust24THRUST_300001_SM_1000_NS12placeholders2_9E,(_ZN34_INTERNAL_29e116b3_4_k_cu_eff5af914cuda3std3__45__cpo7crbeginE - _ZN34_INTERNAL_29e116b3_4_k_cu_eff5af916thrust24THRUST_300001_SM_1000_NS12placeholders2_9E)
_ZN34_INTERNAL_29e116b3_4_k_cu_eff5af916thrust24THRUST_300001_SM_1000_NS12placeholders2_9E:
	.zero		1
	.type		_ZN34_INTERNAL_29e116b3_4_k_cu_eff5af914cuda3std3__45__cpo7crbeginE,@object
	.size		_ZN34_INTERNAL_29e116b3_4_k_cu_eff5af914cuda3std3__45__cpo7crbeginE,(_ZN34_INTERNAL_29e116b3_4_k_cu_eff5af914cuda3std6ranges3__45__cpo4nextE - _ZN34_INTERNAL_29e116b3_4_k_cu_eff5af914cuda3std3__45__cpo7crbeginE)
_ZN34_INTERNAL_29e116b3_4_k_cu_eff5af914cuda3std3__45__cpo7crbeginE:
	.zero		1
	.type		_ZN34_INTERNAL_29e116b3_4_k_cu_eff5af914cuda3std6ranges3__45__cpo4nextE,@object
	.size		_ZN34_INTERNAL_29e116b3_4_k_cu_eff5af914cuda3std6ranges3__45__cpo4nextE,(_ZN34_INTERNAL_29e116b3_4_k_cu_eff5af914cuda3std6ranges3__45__cpo4swapE - _ZN34_INTERNAL_29e116b3_4_k_cu_eff5af914cuda3std6ranges3__45__cpo4nextE)
_ZN34_INTERNAL_29e116b3_4_k_cu_eff5af914cuda3std6ranges3__45__cpo4nextE:
	.zero		1
	.type		_ZN34_INTERNAL_29e116b3_4_k_cu_eff5af914cuda3std6ranges3__45__cpo4swapE,@object
	.size		_ZN34_INTERNAL_29e116b3_4_k_cu_eff5af914cuda3std6ranges3__45__cpo4swapE,(_ZN34_INTERNAL_29e116b3_4_k_cu_eff5af916thrust24THRUST_300001_SM_1000_NS12placeholders2_1E - _ZN34_INTERNAL_29e116b3_4_k_cu_eff5af914cuda3std6ranges3__45__cpo4swapE)
_ZN34_INTERNAL_29e116b3_4_k_cu_eff5af914cuda3std6ranges3__45__cpo4swapE:
	.zero		1
	.type		_ZN34_INTERNAL_29e116b3_4_k_cu_eff5af916thrust24THRUST_300001_SM_1000_NS12placeholders2_1E,@object
	.size		_ZN34_INTERNAL_29e116b3_4_k_cu_eff5af916thrust24THRUST_300001_SM_1000_NS12placeholders2_1E,(_ZN34_INTERNAL_29e116b3_4_k_cu_eff5af916thrust24THRUST_300001_SM_1000_NS12placeholders2_3E - _ZN34_INTERNAL_29e116b3_4_k_cu_eff5af916thrust24THRUST_300001_SM_1000_NS12placeholders2_1E)
_ZN34_INTERNAL_29e116b3_4_k_cu_eff5af916thrust24THRUST_300001_SM_1000_NS12placeholders2_1E:
	.zero		1
	.type		_ZN34_INTERNAL_29e116b3_4_k_cu_eff5af916thrust24THRUST_300001_SM_1000_NS12placeholders2_3E,@object
	.size		_ZN34_INTERNAL_29e116b3_4_k_cu_eff5af916thrust24THRUST_300001_SM_1000_NS12placeholders2_3E,(_ZN34_INTERNAL_29e116b3_4_k_cu_eff5af914cuda3std3__45__cpo5beginE - _ZN34_INTERNAL_29e116b3_4_k_cu_eff5af916thrust24THRUST_300001_SM_1000_NS12placeholders2_3E)
_ZN34_INTERNAL_29e116b3_4_k_cu_eff5af916thrust24THRUST_300001_SM_1000_NS12placeholders2_3E:
	.zero		1
	.type		_ZN34_INTERNAL_29e116b3_4_k_cu_eff5af914cuda3std3__45__cpo5beginE,@object
	.size		_ZN34_INTERNAL_29e116b3_4_k_cu_eff5af914cuda3std3__45__cpo5beginE,(_ZN34_INTERNAL_29e116b3_4_k_cu_eff5af914cuda3std6ranges3__45__cpo5beginE - _ZN34_INTERNAL_29e116b3_4_k_cu_eff5af914cuda3std3__45__cpo5beginE)
_ZN34_INTERNAL_29e116b3_4_k_cu_eff5af914cuda3std3__45__cpo5beginE:
	.zero		1
	.type		_ZN34_INTERNAL_29e116b3_4_k_cu_eff5af914cuda3std6ranges3__45__cpo5beginE,@object
	.size		_ZN34_INTERNAL_29e116b3_4_k_cu_eff5af914cuda3std6ranges3__45__cpo5beginE,(_ZN34_INTERNAL_29e116b3_4_k_cu_eff5af914cuda3std3__436_GLOBAL__N__29e116b3_4_k_cu_eff5af916ignoreE - _ZN34_INTERNAL_29e116b3_4_k_cu_eff5af914cuda3std6ranges3__45__cpo5beginE)
_ZN34_INTERNAL_29e116b3_4_k_cu_eff5af914cuda3std6ranges3__45__cpo5beginE:
	.zero		1
	.type		_ZN34_INTERNAL_29e116b3_4_k_cu_eff5af914cuda3std3__436_GLOBAL__N__29e116b3_4_k_cu_eff5af916ignoreE,@object
	.size		_ZN34_INTERNAL_29e116b3_4_k_cu_eff5af914cuda3std3__436_GLOBAL__N__29e116b3_4_k_cu_eff5af916ignoreE,(_ZN34_INTERNAL_29e116b3_4_k_cu_eff5af914cuda3std6ranges3__45__cpo4dataE - _ZN34_INTERNAL_29e116b3_4_k_cu_eff5af914cuda3std3__436_GLOBAL__N__29e116b3_4_k_cu_eff5af916ignoreE)
_ZN34_INTERNAL_29e116b3_4_k_cu_eff5af914cuda3std3__436_GLOBAL__N__29e116b3_4_k_cu_eff5af916ignoreE:
	.zero		1
	.type		_ZN34_INTERNAL_29e116b3_4_k_cu_eff5af914cuda3std6ranges3__45__cpo4dataE,@object
	.size		_ZN34_INTERNAL_29e116b3_4_k_cu_eff5af914cuda3std6ranges3__45__cpo4dataE,(_ZN34_INTERNAL_29e116b3_4_k_cu_eff5af916thrust24THRUST_300001_SM_1000_NS12placeholders2_7E - _ZN34_INTERNAL_29e116b3_4_k_cu_eff5af914cuda3std6ranges3__45__cpo4dataE)
_ZN34_INTERNAL_29e116b3_4_k_cu_eff5af914cuda3std6ranges3__45__cpo4dataE:
	.zero		1
	.type		_ZN34_INTERNAL_29e116b3_4_k_cu_eff5af916thrust24THRUST_300001_SM_1000_NS12placeholders2_7E,@object
	.size		_ZN34_INTERNAL_29e116b3_4_k_cu_eff5af916thrust24THRUST_300001_SM_1000_NS12placeholders2_7E,(_ZN34_INTERNAL_29e116b3_4_k_cu_eff5af914cuda3std3__45__cpo6rbeginE - _ZN34_INTERNAL_29e116b3_4_k_cu_eff5af916thrust24THRUST_300001_SM_1000_NS12placeholders2_7E)
_ZN34_INTERNAL_29e116b3_4_k_cu_eff5af916thrust24THRUST_300001_SM_1000_NS12placeholders2_7E:
	.zero		1
	.type		_ZN34_INTERNAL_29e116b3_4_k_cu_eff5af914cuda3std3__45__cpo6rbeginE,@object
	.size		_ZN34_INTERNAL_29e116b3_4_k_cu_eff5af914cuda3std3__45__cpo6rbeginE,(_ZN34_INTERNAL_29e116b3_4_k_cu_eff5af914cuda3std6ranges3__45__cpo7advanceE - _ZN34_INTERNAL_29e116b3_4_k_cu_eff5af914cuda3std3__45__cpo6rbeginE)
_ZN34_INTERNAL_29e116b3_4_k_cu_eff5af914cuda3std3__45__cpo6rbeginE:
	.zero		1
	.type		_ZN34_INTERNAL_29e116b3_4_k_cu_eff5af914cuda3std6ranges3__45__cpo7advanceE,@object
	.size		_ZN34_INTERNAL_29e116b3_4_k_cu_eff5af914cuda3std6ranges3__45__cpo7advanceE,(_ZN34_INTERNAL_29e116b3_4_k_cu_eff5af914cuda3std3__47nulloptE - _ZN34_INTERNAL_29e116b3_4_k_cu_eff5af914cuda3std6ranges3__45__cpo7advanceE)
_ZN34_INTERNAL_29e116b3_4_k_cu_eff5af914cuda3std6ranges3__45__cpo7advanceE:
	.zero		1
	.type		_ZN34_INTERNAL_29e116b3_4_k_cu_eff5af914cuda3std3__47nulloptE,@object
	.size		_ZN34_INTERNAL_29e116b3_4_k_cu_eff5af914cuda3std3__47nulloptE,(_ZN34_INTERNAL_29e116b3_4_k_cu_eff5af914cuda3std6ranges3__45__cpo8distanceE - _ZN34_INTERNAL_29e116b3_4_k_cu_eff5af914cuda3std3__47nulloptE)
_ZN34_INTERNAL_29e116b3_4_k_cu_eff5af914cuda3std3__47nulloptE:
	.zero		1
	.type		_ZN34_INTERNAL_29e116b3_4_k_cu_eff5af914cuda3std6ranges3__45__cpo8distanceE,@object
	.size		_ZN34_INTERNAL_29e116b3_4_k_cu_eff5af914cuda3std6ranges3__45__cpo8distanceE,(_ZN34_INTERNAL_29e116b3_4_k_cu_eff5af916thrust24THRUST_300001_SM_1000_NS12placeholders2_6E - _ZN34_INTERNAL_29e116b3_4_k_cu_eff5af914cuda3std6ranges3__45__cpo8distanceE)
_ZN34_INTERNAL_29e116b3_4_k_cu_eff5af914cuda3std6ranges3__45__cpo8distanceE:
	.zero		1
	.type		_ZN34_INTERNAL_29e116b3_4_k_cu_eff5af916thrust24THRUST_300001_SM_1000_NS12placeholders2_6E,@object
	.size		_ZN34_INTERNAL_29e116b3_4_k_cu_eff5af916thrust24THRUST_300001_SM_1000_NS12placeholders2_6E,(_ZN34_INTERNAL_29e116b3_4_k_cu_eff5af914cuda3std3__45__cpo4cendE - _ZN34_INTERNAL_29e116b3_4_k_cu_eff5af916thrust24THRUST_300001_SM_1000_NS12placeholders2_6E)
_ZN34_INTERNAL_29e116b3_4_k_cu_eff5af916thrust24THRUST_300001_SM_1000_NS12placeholders2_6E:
	.zero		1
	.type		_ZN34_INTERNAL_29e116b3_4_k_cu_eff5af914cuda3std3__45__cpo4cendE,@object
	.size		_ZN34_INTERNAL_29e116b3_4_k_cu_eff5af914cuda3std3__45__cpo4cendE,(_ZN34_INTERNAL_29e116b3_4_k_cu_eff5af914cuda3std6ranges3__45__cpo4cendE - _ZN34_INTERNAL_29e116b3_4_k_cu_eff5af914cuda3std3__45__cpo4cendE)
_ZN34_INTERNAL_29e116b3_4_k_cu_eff5af914cuda3std3__45__cpo4cendE:
	.zero		1
	.type		_ZN34_INTERNAL_29e116b3_4_k_cu_eff5af914cuda3std6ranges3__45__cpo4cendE,@object
	.size		_ZN34_INTERNAL_29e116b3_4_k_cu_eff5af914cuda3std6ranges3__45__cpo4cendE,(_ZN34_INTERNAL_29e116b3_4_k_cu_eff5af914cuda3std3__420unreachable_sentinelE - _ZN34_INTERNAL_29e116b3_4_k_cu_eff5af914cuda3std6ranges3__45__cpo4cendE)
_ZN34_INTERNAL_29e116b3_4_k_cu_eff5af914cuda3std6ranges3__45__cpo4cendE:
	.zero		1
	.type		_ZN34_INTERNAL_29e116b3_4_k_cu_eff5af914cuda3std3__420unreachable_sentinelE,@object
	.size		_ZN34_INTERNAL_29e116b3_4_k_cu_eff5af914cuda3std3__420unreachable_sentinelE,(_ZN34_INTERNAL_29e116b3_4_k_cu_eff5af914cuda3std6ranges3__45__cpo5ssizeE - _ZN34_INTERNAL_29e116b3_4_k_cu_eff5af914cuda3std3__420unreachable_sentinelE)
_ZN34_INTERNAL_29e116b3_4_k_cu_eff5af914cuda3std3__420unreachable_sentinelE:
	.zero		1
	.type		_ZN34_INTERNAL_29e116b3_4_k_cu_eff5af914cuda3std6ranges3__45__cpo5ssizeE,@object
	.size		_ZN34_INTERNAL_29e116b3_4_k_cu_eff5af914cuda3std6ranges3__45__cpo5ssizeE,(_ZN34_INTERNAL_29e116b3_4_k_cu_eff5af916thrust24THRUST_300001_SM_1000_NS12placeholders3_10E - _ZN34_INTERNAL_29e116b3_4_k_cu_eff5af914cuda3std6ranges3__45__cpo5ssizeE)
_ZN34_INTERNAL_29e116b3_4_k_cu_eff5af914cuda3std6ranges3__45__cpo5ssizeE:
	.zero		1
	.type		_ZN34_INTERNAL_29e116b3_4_k_cu_eff5af916thrust24THRUST_300001_SM_1000_NS12placeholders3_10E,@object
	.size		_ZN34_INTERNAL_29e116b3_4_k_cu_eff5af916thrust24THRUST_300001_SM_1000_NS12placeholders3_10E,(_ZN34_INTERNAL_29e116b3_4_k_cu_eff5af914cuda3std3__45__cpo5crendE - _ZN34_INTERNAL_29e116b3_4_k_cu_eff5af916thrust24THRUST_300001_SM_1000_NS12placeholders3_10E)
_ZN34_INTERNAL_29e116b3_4_k_cu_eff5af916thrust24THRUST_300001_SM_1000_NS12placeholders3_10E:
	.zero		1
	.type		_ZN34_INTERNAL_29e116b3_4_k_cu_eff5af914cuda3std3__45__cpo5crendE,@object
	.size		_ZN34_INTERNAL_29e116b3_4_k_cu_eff5af914cuda3std3__45__cpo5crendE,(_ZN34_INTERNAL_29e116b3_4_k_cu_eff5af914cuda3std6ranges3__45__cpo4prevE - _ZN34_INTERNAL_29e116b3_4_k_cu_eff5af914cuda3std3__45__cpo5crendE)
_ZN34_INTERNAL_29e116b3_4_k_cu_eff5af914cuda3std3__45__cpo5crendE:
	.zero		1
	.type		_ZN34_INTERNAL_29e116b3_4_k_cu_eff5af914cuda3std6ranges3__45__cpo4prevE,@object
	.size		_ZN34_INTERNAL_29e116b3_4_k_cu_eff5af914cuda3std6ranges3__45__cpo4prevE,(_ZN34_INTERNAL_29e116b3_4_k_cu_eff5af914cuda3std6ranges3__45__cpo9iter_moveE - _ZN34_INTERNAL_29e116b3_4_k_cu_eff5af914cuda3std6ranges3__45__cpo4prevE)
_ZN34_INTERNAL_29e116b3_4_k_cu_eff5af914cuda3std6ranges3__45__cpo4prevE:
	.zero		1
	.type		_ZN34_INTERNAL_29e116b3_4_k_cu_eff5af914cuda3std6ranges3__45__cpo9iter_moveE,@object
	.size		_ZN34_INTERNAL_29e116b3_4_k_cu_eff5af914cuda3std6ranges3__45__cpo9iter_moveE,(_ZN34_INTERNAL_29e116b3_4_k_cu_eff5af916thrust24THRUST_300001_SM_1000_NS12placeholders2_2E - _ZN34_INTERNAL_29e116b3_4_k_cu_eff5af914cuda3std6ranges3__45__cpo9iter_moveE)
_ZN34_INTERNAL_29e116b3_4_k_cu_eff5af914cuda3std6ranges3__45__cpo9iter_moveE:
	.zero		1
	.type		_ZN34_INTERNAL_29e116b3_4_k_cu_eff5af916thrust24THRUST_300001_SM_1000_NS12placeholders2_2E,@object
	.size		_ZN34_INTERNAL_29e116b3_4_k_cu_eff5af916thrust24THRUST_300001_SM_1000_NS12placeholders2_2E,(_ZN34_INTERNAL_29e116b3_4_k_cu_eff5af916thrust24THRUST_300001_SM_1000_NS12placeholders2_4E - _ZN34_INTERNAL_29e116b3_4_k_cu_eff5af916thrust24THRUST_300001_SM_1000_NS12placeholders2_2E)
_ZN34_INTERNAL_29e116b3_4_k_cu_eff5af916thrust24THRUST_300001_SM_1000_NS12placeholders2_2E:
	.zero		1
	.type		_ZN34_INTERNAL_29e116b3_4_k_cu_eff5af916thrust24THRUST_300001_SM_1000_NS12placeholders2_4E,@object
	.size		_ZN34_INTERNAL_29e116b3_4_k_cu_eff5af916thrust24THRUST_300001_SM_1000_NS12placeholders2_4E,(_ZN34_INTERNAL_29e116b3_4_k_cu_eff5af914cuda3std3__45__cpo3endE - _ZN34_INTERNAL_29e116b3_4_k_cu_eff5af916thrust24THRUST_300001_SM_1000_NS12placeholders2_4E)
_ZN34_INTERNAL_29e116b3_4_k_cu_eff5af916thrust24THRUST_300001_SM_1000_NS12placeholders2_4E:
	.zero		1
	.type		_ZN34_INTERNAL_29e116b3_4_k_cu_eff5af914cuda3std3__45__cpo3endE,@object
	.size		_ZN34_INTERNAL_29e116b3_4_k_cu_eff5af914cuda3std3__45__cpo3endE,(_ZN34_INTERNAL_29e116b3_4_k_cu_eff5af914cuda3std6ranges3__45__cpo3endE - _ZN34_INTERNAL_29e116b3_4_k_cu_eff5af914cuda3std3__45__cpo3endE)
_ZN34_INTERNAL_29e116b3_4_k_cu_eff5af914cuda3std3__45__cpo3endE:
	.zero		1
	.type		_ZN34_INTERNAL_29e116b3_4_k_cu_eff5af914cuda3std6ranges3__45__cpo3endE,@object
	.size		_ZN34_INTERNAL_29e116b3_4_k_cu_eff5af914cuda3std6ranges3__45__cpo3endE,(_ZN34_INTERNAL_29e116b3_4_k_cu_eff5af914cuda3std3__419piecewise_constructE - _ZN34_INTERNAL_29e116b3_4_k_cu_eff5af914cuda3std6ranges3__45__cpo3endE)
_ZN34_INTERNAL_29e116b3_4_k_cu_eff5af914cuda3std6ranges3__45__cpo3endE:
	.zero		1
	.type		_ZN34_INTERNAL_29e116b3_4_k_cu_eff5af914cuda3std3__419piecewise_constructE,@object
	.size		_ZN34_INTERNAL_29e116b3_4_k_cu_eff5af914cuda3std3__419piecewise_constructE,(_ZN34_INTERNAL_29e116b3_4_k_cu_eff5af914cuda3std6ranges3__45__cpo5cdataE - _ZN34_INTERNAL_29e116b3_4_k_cu_eff5af914cuda3std3__419piecewise_constructE)
_ZN34_INTERNAL_29e116b3_4_k_cu_eff5af914cuda3std3__419piecewise_constructE:
	.zero		1
	.type		_ZN34_INTERNAL_29e116b3_4_k_cu_eff5af914cuda3std6ranges3__45__cpo5cdataE,@object
	.size		_ZN34_INTERNAL_29e116b3_4_k_cu_eff5af914cuda3std6ranges3__45__cpo5cdataE,(_ZN34_INTERNAL_29e116b3_4_k_cu_eff5af916thrust24THRUST_300001_SM_1000_NS12placeholders2_8E - _ZN34_INTERNAL_29e116b3_4_k_cu_eff5af914cuda3std6ranges3__45__cpo5cdataE)
_ZN34_INTERNAL_29e116b3_4_k_cu_eff5af914cuda3std6ranges3__45__cpo5cdataE:
	.zero		1
	.type		_ZN34_INTERNAL_29e116b3_4_k_cu_eff5af916thrust24THRUST_300001_SM_1000_NS12placeholders2_8E,@object
	.size		_ZN34_INTERNAL_29e116b3_4_k_cu_eff5af916thrust24THRUST_300001_SM_1000_NS12placeholders2_8E,(_ZN34_INTERNAL_29e116b3_4_k_cu_eff5af914cuda3std3__45__cpo4rendE - _ZN34_INTERNAL_29e116b3_4_k_cu_eff5af916thrust24THRUST_300001_SM_1000_NS12placeholders2_8E)
_ZN34_INTERNAL_29e116b3_4_k_cu_eff5af916thrust24THRUST_300001_SM_1000_NS12placeholders2_8E:
	.zero		1
	.type		_ZN34_INTERNAL_29e116b3_4_k_cu_eff5af914cuda3std3__45__cpo4rendE,@object
	.size		_ZN34_INTERNAL_29e116b3_4_k_cu_eff5af914cuda3std3__45__cpo4rendE,(_ZN34_INTERNAL_29e116b3_4_k_cu_eff5af914cuda3std6ranges3__45__cpo9iter_swapE - _ZN34_INTERNAL_29e116b3_4_k_cu_eff5af914cuda3std3__45__cpo4rendE)
_ZN34_INTERNAL_29e116b3_4_k_cu_eff5af914cuda3std3__45__cpo4rendE:
	.zero		1
	.type		_ZN34_INTERNAL_29e116b3_4_k_cu_eff5af914cuda3std6ranges3__45__cpo9iter_swapE,@object
	.size		_ZN34_INTERNAL_29e116b3_4_k_cu_eff5af914cuda3std6ranges3__45__cpo9iter_swapE,(_ZN34_INTERNAL_29e116b3_4_k_cu_eff5af914cuda3std3__48unexpectE - _ZN34_INTERNAL_29e116b3_4_k_cu_eff5af914cuda3std6ranges3__45__cpo9iter_swapE)
_ZN34_INTERNAL_29e116b3_4_k_cu_eff5af914cuda3std6ranges3__45__cpo9iter_swapE:
	.zero		1
	.type		_ZN34_INTERNAL_29e116b3_4_k_cu_eff5af914cuda3std3__48unexpectE,@object
	.size		_ZN34_INTERNAL_29e116b3_4_k_cu_eff5af914cuda3std3__48unexpectE,(_ZN34_INTERNAL_29e116b3_4_k_cu_eff5af916thrust24THRUST_300001_SM_1000_NS6system6detail10sequential3seqE - _ZN34_INTERNAL_29e116b3_4_k_cu_eff5af914cuda3std3__48unexpectE)
_ZN34_INTERNAL_29e116b3_4_k_cu_eff5af914cuda3std3__48unexpectE:
	.zero		1
	.type		_ZN34_INTERNAL_29e116b3_4_k_cu_eff5af916thrust24THRUST_300001_SM_1000_NS6system6detail10sequential3seqE,@object
	.size		_ZN34_INTERNAL_29e116b3_4_k_cu_eff5af916thrust24THRUST_300001_SM_1000_NS6system6detail10sequential3seqE,(.L_29 - _ZN34_INTERNAL_29e116b3_4_k_cu_eff5af916thrust24THRUST_300001_SM_1000_NS6system6detail10sequential3seqE)
_ZN34_INTERNAL_29e116b3_4_k_cu_eff5af916thrust24THRUST_300001_SM_1000_NS6system6detail10sequential3seqE:
	.zero		1
.L_29:


//--------------------- .nv.shared._ZN3cub18CUB_300001_SM_10006detail6reduce18DeviceReduceKernelINS2_10policy_hubIdjN4cuda3__47maximumIvEEE10Policy1000EPdjS8_dNS5_3std3__410__identityEEEvT0_PT3_T1_NS0_13GridEvenShareISI_EET2_T4_ --------------------------
	.section	.nv.shared._ZN3cub18CUB_300001_SM_10006detail6reduce18DeviceReduceKernelINS2_10policy_hubIdjN4cuda3__47maximumIvEEE10Policy1000EPdjS8_dNS5_3std3__410__identityEEEvT0_PT3_T1_NS0_13GridEvenShareISI_EET2_T4_,"aw",@nobits
	.sectionflags	@""
	.align	8
.nv.shared._ZN3cub18CUB_300001_SM_10006detail6reduce18DeviceReduceKernelINS2_10policy_hubIdjN4cuda3__47maximumIvEEE10Policy1000EPdjS8_dNS5_3std3__410__identityEEEvT0_PT3_T1_NS0_13GridEvenShareISI_EET2_T4_:
	.zero		1104


//--------------------- .nv.shared._ZN3cub18CUB_300001_SM_10006detail6reduce28DeviceReduceSingleTileKernelINS2_10policy_hubIdjN4cuda3__47maximumIvEEE10Policy1000EPdSB_jS8_ddNS5_3std3__410__identityEEEvT0_T1_T2_T3_T4_T6_ --------------------------
	.section	.nv.shared._ZN3cub18CUB_300001_SM_10006detail6reduce28DeviceReduceSingleTileKernelINS2_10policy_hubIdjN4cuda3__47maximumIvEEE10Policy1000EPdSB_jS8_ddNS5_3std3__410__identityEEEvT0_T1_T2_T3_T4_T6_,"aw",@nobits
	.sectionflags	@""
	.align	8
.nv.shared._ZN3cub18CUB_300001_SM_10006detail6reduce28DeviceReduceSingleTileKernelINS2_10policy_hubIdjN4cuda3__47maximumIvEEE10Policy1000EPdSB_jS8_ddNS5_3std3__410__identityEEEvT0_T1_T2_T3_T4_T6_:
	.zero		1104


//--------------------- .nv.constant0._ZN3cub18CUB_300001_SM_10006detail6reduce28DeviceReduceSingleTileKernelINS2_10policy_hubIdjN4cuda3__47maximumIvEEE10Policy1000EPdSB_iS8_ddNS5_3std3__410__identityEEEvT0_T1_T2_T3_T4_T6_ --------------------------
	.section	.nv.constant0._ZN3cub18CUB_300001_SM_10006detail6reduce28DeviceReduceSingleTileKernelINS2_10policy_hubIdjN4cuda3__47maximumIvEEE10Policy1000EPdSB_iS8_ddNS5_3std3__410__identityEEEvT0_T1_T2_T3_T4_T6_,"a",@progbits
	.sectionflags	@""
	.align	4
.nv.constant0._ZN3cub18CUB_300001_SM_10006detail6reduce28DeviceReduceSingleTileKernelINS2_10policy_hubIdjN4cuda3__47maximumIvEEE10Policy1000EPdSB_iS8_ddNS5_3std3__410__identityEEEvT0_T1_T2_T3_T4_T6_:
	.zero		929


//--------------------- .nv.constant0._ZN3cub18CUB_300001_SM_10006detail6reduce18DeviceReduceKernelINS2_10policy_hubIdjN4cuda3__47maximumIvEEE10Policy1000EPdjS8_dNS5_3std3__410__identityEEEvT0_PT3_T1_NS0_13GridEvenShareISI_EET2_T4_ --------------------------
	.section	.nv.constant0._ZN3cub18CUB_300001_SM_10006detail6reduce18DeviceReduceKernelINS2_10policy_hubIdjN4cuda3__47maximumIvEEE10Policy1000EPdjS8_dNS5_3std3__410__identityEEEvT0_PT3_T1_NS0_13GridEvenShareISI_EET2_T4_,"a",@progbits
	.sectionflags	@""
	.align	4
.nv.constant0._ZN3cub18CUB_300001_SM_10006detail6reduce18DeviceReduceKernelINS2_10policy_hubIdjN4cuda3__47maximumIvEEE10Policy1000EPdjS8_dNS5_3std3__410__identityEEEvT0_PT3_T1_NS0_13GridEvenShareISI_EET2_T4_:
	.zero		958


//--------------------- .nv.constant0._ZN3cub18CUB_300001_SM_10006detail6reduce28DeviceReduceSingleTileKernelINS2_10policy_hubIdjN4cuda3__47maximumIvEEE10Policy1000EPdSB_jS8_ddNS5_3std3__410__identityEEEvT0_T1_T2_T3_T4_T6_ --------------------------
	.section	.nv.constant0._ZN3cub18CUB_300001_SM_10006detail6reduce28DeviceReduceSingleTileKernelINS2_10policy_hubIdjN4cuda3__47maximumIvEEE10Policy1000EPdSB_jS8_ddNS5_3std3__410__identityEEEvT0_T1_T2_T3_T4_T6_,"a",@progbits
	.sectionflags	@""
	.align	4
.nv.constant0._ZN3cub18CUB_300001_SM_10006detail6reduce28DeviceReduceSingleTileKernelINS2_10policy_hubIdjN4cuda3__47maximumIvEEE10Policy1000EPdSB_jS8_ddNS5_3std3__410__identityEEEvT0_T1_T2_T3_T4_T6_:
	.zero		929


//--------------------- .nv.constant0._ZN3cub18CUB_300001_SM_10006detail11EmptyKernelIvEEvv --------------------------
	.section	.nv.constant0._ZN3cub18CUB_300001_SM_10006detail11EmptyKernelIvEEvv,"a",@progbits
	.sectionflags	@""
	.align	4
.nv.constant0._ZN3cub18CUB_300001_SM_10006detail11EmptyKernelIvEEvv:
	.zero		896


//--------------------- .nv.constant0._Z19getDifferenceMatrixPKdS0_Pd --------------------------
	.section	.nv.constant0._Z19getDifferenceMatrixPKdS0_Pd,"a",@progbits
	.sectionflags	@""
	.align	4
.nv.constant0._Z19getDifferenceMatrixPKdS0_Pd:
	.zero		920


//--------------------- .nv.constant0._Z17calculationMatrixPdPKd --------------------------
	.section	.nv.constant0._Z17calculationMatrixPdPKd,"a",@progbits
	.sectionflags	@""
	.align	4
.nv.constant0._Z17calculationMatrixPdPKd:
	.zero		912


//--------------------- SYMBOLS --------------------------

	.type		.nv.reservedSmem.offset0,@object
	.size		.nv.reservedSmem.offset0,0x4
	.type		.nv.reservedSmem.cap,@object
	.size		.nv.reservedSmem.cap,0x4
